	.target	sm_90a

	.elftype	@"ET_EXEC"


//--------------------- .note.nv.tkinfo           --------------------------
	.section	.note.nv.tkinfo,"",@"SHT_NOTE"
	.sectionflags	@"SHF_NOTE_NV_TKINFO"
	.tkinfo
        /*0018*/ 	.word	0x00000002
        /*0030*/ 	.string	""
        /*0030*/ 	.string	"ptxas"
        /*0030*/ 	.string	"Cuda compilation tools, release 13.0, V13.0.88"
        /*0030*/ 	.string	"Build cuda_13.0.r13.0/compiler.36424714_0"
        /*0030*/ 	.string	"-arch sm_90a -m 64 "



//--------------------- .note.nv.cuinfo           --------------------------
	.section	.note.nv.cuinfo,"",@"SHT_NOTE"
	.sectionflags	@"SHF_NOTE_NV_CUINFO"
        /*0018*/ 	.short	0x0002
        /*001a*/ 	.short	0x005a
        /*001c*/ 	.short	0x0082
	.zero		2


//--------------------- .nv.info                  --------------------------
	.section	.nv.info,"",@"SHT_CUDA_INFO"
	.align	4


	//----- nvinfo : EIATTR_REGCOUNT
	.align		4
        /*0000*/ 	.byte	0x04, 0x2f
        /*0002*/ 	.short	(.L_12 - .L_11)
	.align		4
.L_11:
        /*0004*/ 	.word	index@(_ZN7cutlass13device_kernelINS_4conv6kernel13ConvUniversalINS1_16ConvProblemShapeILNS1_8OperatorE0ELi3EEENS1_10collective14CollectiveConvINS1_46MainloopSm90TmaGmmaWarpSpecializedImplicitGemmILS5_0ELi2ELi3EN4cute5tupleIJNSA_1CILi1EEESD_SD_EEENS1_36KernelImplicitTmaWarpSpecializedSm90ELi1EEENSB_IJNSC_ILi256EEENSC_ILi64EEENSB_IJSI_EEEEEENS_10tfloat32_tESL_NSA_8TiledMMAINSA_8MMA_AtomIJNSA_4SM904GMMA29MMA_64x64x8_F32TF32TF32_SS_TNILNSP_7ScaleInE1ELSR_1EEEEEENSA_6LayoutISE_NSB_IJNSC_ILi0EEESV_SV_EEEEENSB_IJNSA_10UnderscoreESY_SY_EEEEENS7_6detail26Sm90ImplicitGemmTileTraitsINSA_20SM90_TMA_LOAD_IM2COLENSA_14ComposedLayoutINSA_7SwizzleILi3ELi4ELi3EEENSA_18smem_ptr_flag_bitsILi32EEENSU_INSB_IJNSB_IJNSC_ILi8EEENSC_ILi32EEEEEENSB_IJS1A_NSC_ILi2EEEEEENSB_IJSD_S1C_EEEEEENSB_IJNSB_IJS1A_NSC_ILi512EEEEEENSB_IJSD_SH_EEENSB_IJSV_NSC_ILi16384EEEEEEEEEEEEEvEENS12_INSA_13SM90_TMA_LOADENS14_IS16_S18_NSU_INSB_IJNSB_IJS19_S19_EEES1D_S1E_EEENSB_IJS1H_S1I_NSB_IJSV_NSC_ILi4096EEEEEEEEEEEEEvEEEENS_8epilogue10collective6detail29Sm90TmaWarpSpecializedAdapterINS20_15DefaultEpilogueISL_NSB_IJNSB_IJllllEEESD_SV_EEES25_NS1Z_6thread17LinearCombinationISL_Li1EffLNS26_9ScaleType4KindE0ELNS_15FloatRoundStyleE2ESL_EENS_4gemm15EpilogueDefaultEEEEEvvEEEEvNT_6ParamsE)
        /*0008*/ 	.word	0x0000009a


	//----- nvinfo : EIATTR_FRAME_SIZE
	.align		4
.L_12:
        /*000c*/ 	.byte	0x04, 0x11
        /*000e*/ 	.short	(.L_14 - .L_13)
	.align		4
.L_13:
        /*0010*/ 	.word	index@(_ZN7cutlass13device_kernelINS_4conv6kernel13ConvUniversalINS1_16ConvProblemShapeILNS1_8OperatorE0ELi3EEENS1_10collective14CollectiveConvINS1_46MainloopSm90TmaGmmaWarpSpecializedImplicitGemmILS5_0ELi2ELi3EN4cute5tupleIJNSA_1CILi1EEESD_SD_EEENS1_36KernelImplicitTmaWarpSpecializedSm90ELi1EEENSB_IJNSC_ILi256EEENSC_ILi64EEENSB_IJSI_EEEEEENS_10tfloat32_tESL_NSA_8TiledMMAINSA_8MMA_AtomIJNSA_4SM904GMMA29MMA_64x64x8_F32TF32TF32_SS_TNILNSP_7ScaleInE1ELSR_1EEEEEENSA_6LayoutISE_NSB_IJNSC_ILi0EEESV_SV_EEEEENSB_IJNSA_10UnderscoreESY_SY_EEEEENS7_6detail26Sm90ImplicitGemmTileTraitsINSA_20SM90_TMA_LOAD_IM2COLENSA_14ComposedLayoutINSA_7SwizzleILi3ELi4ELi3EEENSA_18smem_ptr_flag_bitsILi32EEENSU_INSB_IJNSB_IJNSC_ILi8EEENSC_ILi32EEEEEENSB_IJS1A_NSC_ILi2EEEEEENSB_IJSD_S1C_EEEEEENSB_IJNSB_IJS1A_NSC_ILi512EEEEEENSB_IJSD_SH_EEENSB_IJSV_NSC_ILi16384EEEEEEEEEEEEEvEENS12_INSA_13SM90_TMA_LOADENS14_IS16_S18_NSU_INSB_IJNSB_IJS19_S19_EEES1D_S1E_EEENSB_IJS1H_S1I_NSB_IJSV_NSC_ILi4096EEEEEEEEEEEEEvEEEENS_8epilogue10collective6detail29Sm90TmaWarpSpecializedAdapterINS20_15DefaultEpilogueISL_NSB_IJNSB_IJllllEEESD_SV_EEES25_NS1Z_6thread17LinearCombinationISL_Li1EffLNS26_9ScaleType4KindE0ELNS_15FloatRoundStyleE2ESL_EENS_4gemm15EpilogueDefaultEEEEEvvEEEEvNT_6ParamsE)
        /*0014*/ 	.word	0x00000000


	//----- nvinfo : EIATTR_MIN_STACK_SIZE
	.align		4
.L_14:
        /*0018*/ 	.byte	0x04, 0x12
        /*001a*/ 	.short	(.L_16 - .L_15)
	.align		4
.L_15:
        /*001c*/ 	.word	index@(_ZN7cutlass13device_kernelINS_4conv6kernel13ConvUniversalINS1_16ConvProblemShapeILNS1_8OperatorE0ELi3EEENS1_10collective14CollectiveConvINS1_46MainloopSm90TmaGmmaWarpSpecializedImplicitGemmILS5_0ELi2ELi3EN4cute5tupleIJNSA_1CILi1EEESD_SD_EEENS1_36KernelImplicitTmaWarpSpecializedSm90ELi1EEENSB_IJNSC_ILi256EEENSC_ILi64EEENSB_IJSI_EEEEEENS_10tfloat32_tESL_NSA_8TiledMMAINSA_8MMA_AtomIJNSA_4SM904GMMA29MMA_64x64x8_F32TF32TF32_SS_TNILNSP_7ScaleInE1ELSR_1EEEEEENSA_6LayoutISE_NSB_IJNSC_ILi0EEESV_SV_EEEEENSB_IJNSA_10UnderscoreESY_SY_EEEEENS7_6detail26Sm90ImplicitGemmTileTraitsINSA_20SM90_TMA_LOAD_IM2COLENSA_14ComposedLayoutINSA_7SwizzleILi3ELi4ELi3EEENSA_18smem_ptr_flag_bitsILi32EEENSU_INSB_IJNSB_IJNSC_ILi8EEENSC_ILi32EEEEEENSB_IJS1A_NSC_ILi2EEEEEENSB_IJSD_S1C_EEEEEENSB_IJNSB_IJS1A_NSC_ILi512EEEEEENSB_IJSD_SH_EEENSB_IJSV_NSC_ILi16384EEEEEEEEEEEEEvEENS12_INSA_13SM90_TMA_LOADENS14_IS16_S18_NSU_INSB_IJNSB_IJS19_S19_EEES1D_S1E_EEENSB_IJS1H_S1I_NSB_IJSV_NSC_ILi4096EEEEEEEEEEEEEvEEEENS_8epilogue10collective6detail29Sm90TmaWarpSpecializedAdapterINS20_15DefaultEpilogueISL_NSB_IJNSB_IJllllEEESD_SV_EEES25_NS1Z_6thread17LinearCombinationISL_Li1EffLNS26_9ScaleType4KindE0ELNS_15FloatRoundStyleE2ESL_EENS_4gemm15EpilogueDefaultEEEEEvvEEEEvNT_6ParamsE)
        /*0020*/ 	.word	0x00000000
.L_16:


//--------------------- .nv.compat                --------------------------
	.section	.nv.compat,"",@"SHT_CUDA_COMPAT_INFO"
	.align	4
        /*0000*/ 	.byte	0x02, 0x09, 0x01, 0x00, 0x02, 0x02, 0x04, 0x00, 0x02, 0x05, 0x05, 0x00, 0x03, 0x07, 0x01, 0x01
        /*0010*/ 	.byte	0x02, 0x03, 0x01, 0x00, 0x02, 0x06, 0x01, 0x00, 0x04, 0x0b, 0x08, 0x00, 0x00, 0x00, 0x00, 0x00
        /*0020*/ 	.byte	0x00, 0x00, 0x00, 0x00


//--------------------- .nv.info._ZN7cutlass13device_kernelINS_4conv6kernel13ConvUniversalINS1_16ConvProblemShapeILNS1_8OperatorE0ELi3EEENS1_10collective14CollectiveConvINS1_46MainloopSm90TmaGmmaWarpSpecializedImplicitGemmILS5_0ELi2ELi3EN4cute5tupleIJNSA_1CILi1EEESD_SD_EEENS1_36KernelImplicitTmaWarpSpecializedSm90ELi1EEENSB_IJNSC_ILi256EEENSC_ILi64EEENSB_IJSI_EEEEEENS_10tfloat32_tESL_NSA_8TiledMMAINSA_8MMA_AtomIJNSA_4SM904GMMA29MMA_64x64x8_F32TF32TF32_SS_TNILNSP_7ScaleInE1ELSR_1EEEEEENSA_6LayoutISE_NSB_IJNSC_ILi0EEESV_SV_EEEEENSB_IJNSA_10UnderscoreESY_SY_EEEEENS7_6detail26Sm90ImplicitGemmTileTraitsINSA_20SM90_TMA_LOAD_IM2COLENSA_14ComposedLayoutINSA_7SwizzleILi3ELi4ELi3EEENSA_18smem_ptr_flag_bitsILi32EEENSU_INSB_IJNSB_IJNSC_ILi8EEENSC_ILi32EEEEEENSB_IJS1A_NSC_ILi2EEEEEENSB_IJSD_S1C_EEEEEENSB_IJNSB_IJS1A_NSC_ILi512EEEEEENSB_IJSD_SH_EEENSB_IJSV_NSC_ILi16384EEEEEEEEEEEEEvEENS12_INSA_13SM90_TMA_LOADENS14_IS16_S18_NSU_INSB_IJNSB_IJS19_S19_EEES1D_S1E_EEENSB_IJS1H_S1I_NSB_IJSV_NSC_ILi4096EEEEEEEEEEEEEvEEEENS_8epilogue10collective6detail29Sm90TmaWarpSpecializedAdapterINS20_15DefaultEpilogueISL_NSB_IJNSB_IJllllEEESD_SV_EEES25_NS1Z_6thread17LinearCombinationISL_Li1EffLNS26_9ScaleType4KindE0ELNS_15FloatRoundStyleE2ESL_EENS_4gemm15EpilogueDefaultEEEEEvvEEEEvNT_6ParamsE --------------------------
	.section	.nv.info._ZN7cutlass13device_kernelINS_4conv6kernel13ConvUniversalINS1_16ConvProblemShapeILNS1_8OperatorE0ELi3EEENS1_10collective14CollectiveConvINS1_46MainloopSm90TmaGmmaWarpSpecializedImplicitGemmILS5_0ELi2ELi3EN4cute5tupleIJNSA_1CILi1EEESD_SD_EEENS1_36KernelImplicitTmaWarpSpecializedSm90ELi1EEENSB_IJNSC_ILi256EEENSC_ILi64EEENSB_IJSI_EEEEEENS_10tfloat32_tESL_NSA_8TiledMMAINSA_8MMA_AtomIJNSA_4SM904GMMA29MMA_64x64x8_F32TF32TF32_SS_TNILNSP_7ScaleInE1ELSR_1EEEEEENSA_6LayoutISE_NSB_IJNSC_ILi0EEESV_SV_EEEEENSB_IJNSA_10UnderscoreESY_SY_EEEEENS7_6detail26Sm90ImplicitGemmTileTraitsINSA_20SM90_TMA_LOAD_IM2COLENSA_14ComposedLayoutINSA_7SwizzleILi3ELi4ELi3EEENSA_18smem_ptr_flag_bitsILi32EEENSU_INSB_IJNSB_IJNSC_ILi8EEENSC_ILi32EEEEEENSB_IJS1A_NSC_ILi2EEEEEENSB_IJSD_S1C_EEEEEENSB_IJNSB_IJS1A_NSC_ILi512EEEEEENSB_IJSD_SH_EEENSB_IJSV_NSC_ILi16384EEEEEEEEEEEEEvEENS12_INSA_13SM90_TMA_LOADENS14_IS16_S18_NSU_INSB_IJNSB_IJS19_S19_EEES1D_S1E_EEENSB_IJS1H_S1I_NSB_IJSV_NSC_ILi4096EEEEEEEEEEEEEvEEEENS_8epilogue10collective6detail29Sm90TmaWarpSpecializedAdapterINS20_15DefaultEpilogueISL_NSB_IJNSB_IJllllEEESD_SV_EEES25_NS1Z_6thread17LinearCombinationISL_Li1EffLNS26_9ScaleType4KindE0ELNS_15FloatRoundStyleE2ESL_EENS_4gemm15EpilogueDefaultEEEEEvvEEEEvNT_6ParamsE,"",@"SHT_CUDA_INFO"
	.sectionflags	@""
	.align	4


	//----- nvinfo : EIATTR_CUDA_API_VERSION
	.align		4
        /*0000*/ 	.byte	0x04, 0x37
        /*0002*/ 	.short	(.L_18 - .L_17)
.L_17:
        /*0004*/ 	.word	0x00000082


	//----- nvinfo : EIATTR_KPARAM_INFO
	.align		4
.L_18:
        /*0008*/ 	.byte	0x04, 0x17
        /*000a*/ 	.short	(.L_20 - .L_19)
.L_19:
        /*000c*/ 	.word	0x00000000
        /*0010*/ 	.short	0x0000
        /*0012*/ 	.short	0x0070
        /*0014*/ 	.byte	0x00, 0xf0, 0x01, 0x10


	//----- nvinfo : EIATTR_SPARSE_MMA_MASK
	.align		4
.L_20:
        /*0018*/ 	.byte	0x03, 0x50
        /*001a*/ 	.short	0x0000


	//----- nvinfo : EIATTR_MAXREG_COUNT
	.align		4
        /*001c*/ 	.byte	0x03, 0x1b
        /*001e*/ 	.short	0x00ff


	//----- nvinfo : EIATTR_NUM_BARRIERS
	.align		4
        /*0020*/ 	.byte	0x02, 0x4c
        /*0022*/ 	.byte	0x01
	.zero		1


	//----- nvinfo : EIATTR_MERCURY_ISA_VERSION
	.align		4
        /*0024*/ 	.byte	0x03, 0x5f
        /*0026*/ 	.short	0x0101


	//----- nvinfo : EIATTR_COOP_GROUP_MASK_REGIDS
	.align		4
        /*0028*/ 	.byte	0x04, 0x29
        /*002a*/ 	.short	(.L_22 - .L_21)


	//   ....[0]....
.L_21:
        /*002c*/ 	.word	0xffffffff


	//   ....[1]....
        /*0030*/ 	.word	0xffffffff


	//   ....[2]....
        /*0034*/ 	.word	0xffffffff


	//----- nvinfo : EIATTR_COOP_GROUP_INSTR_OFFSETS
	.align		4
.L_22:
        /*0038*/ 	.byte	0x04, 0x28
        /*003a*/ 	.short	(.L_24 - .L_23)


	//   ....[0]....
.L_23:
        /*003c*/ 	.word	0x00000060


	//   ....[1]....
        /*0040*/ 	.word	0x00000070


	//   ....[2]....
        /*0044*/ 	.word	0x00000130


	//----- nvinfo : EIATTR_MBARRIER_INSTR_OFFSETS
	.align		4
.L_24:
        /*0048*/ 	.byte	0x04, 0x39
        /*004a*/ 	.short	(.L_26 - .L_25)


	//   ....[0]....
.L_25:
        /*004c*/ 	.word	0x00000250
        /*0050*/ 	.word	0x000000ff
        /*0054*/ 	.word	0x00028000
        /*0058*/ 	.short	0x0100
        /*005a*/ 	.byte	0x08
	.zero		1


	//   ....[1]....
        /*005c*/ 	.word	0x00000260
        /*0060*/ 	.word	0x000000ff
        /*0064*/ 	.word	0x00028010
        /*0068*/ 	.short	0x0100
        /*006a*/ 	.byte	0x08
	.zero		1


	//   ....[2]....
        /*006c*/ 	.word	0x00000270
        /*0070*/ 	.word	0x000000ff
        /*0074*/ 	.word	0x00028008
        /*0078*/ 	.short	0x0100
        /*007a*/ 	.byte	0x08
	.zero		1


	//   ....[3]....
        /*007c*/ 	.word	0x00000280
        /*0080*/ 	.word	0x000000ff
        /*0084*/ 	.word	0x00028018
        /*0088*/ 	.short	0x0100
        /*008a*/ 	.byte	0x08
	.zero		1


	//   ....[4]....
        /*008c*/ 	.word	0x00000b50
        /*0090*/ 	.word	0x00000004
        /*0094*/ 	.word	0x00028000
        /*0098*/ 	.short	0x010a
        /*009a*/ 	.byte	0x3f
	.zero		1


	//   ....[5]....
        /*009c*/ 	.word	0x00001630
        /*00a0*/ 	.word	0x00000005
        /*00a4*/ 	.word	0x00028000
        /*00a8*/ 	.short	0x010a
        /*00aa*/ 	.byte	0x3f
	.zero		1


	//   ....[6]....
        /*00ac*/ 	.word	0x00001f90
        /*00b0*/ 	.word	0x000000ff
        /*00b4*/ 	.word	0x00000000
        /*00b8*/ 	.short	0x0101
        /*00ba*/ 	.byte	0x09
	.zero		1


	//   ....[7]....
        /*00bc*/ 	.word	0x00002160
        /*00c0*/ 	.word	0x00000003
        /*00c4*/ 	.word	0x00000000
        /*00c8*/ 	.short	0x0101
        /*00ca*/ 	.byte	0x3f
	.zero		1


	//   ....[8]....
        /*00cc*/ 	.word	0x0000c620
        /*00d0*/ 	.word	0x00000007
        /*00d4*/ 	.word	0x00028010
        /*00d8*/ 	.short	0x010a
        /*00da*/ 	.byte	0x3f
	.zero		1


	//   ....[9]....
        /*00dc*/ 	.word	0x00015280
        /*00e0*/ 	.word	0x00000003
        /*00e4*/ 	.word	0x00000000
        /*00e8*/ 	.short	0x010a
        /*00ea*/ 	.byte	0x3f
	.zero		1


	//   ....[10]....
        /*00ec*/ 	.word	0x00015330
        /*00f0*/ 	.word	0x00000003
        /*00f4*/ 	.word	0x00000000
        /*00f8*/ 	.short	0x010a
        /*00fa*/ 	.byte	0x3f
	.zero		1


	//----- nvinfo : EIATTR_NUM_MBARRIERS
	.align		4
.L_26:
        /*00fc*/ 	.byte	0x03, 0x38
        /*00fe*/ 	.short	0x0004


	//----- nvinfo : EIATTR_EXIT_INSTR_OFFSETS
	.align		4
        /*0100*/ 	.byte	0x04, 0x1c
        /*0102*/ 	.short	(.L_28 - .L_27)


	//   ....[0]....
.L_27:
        /*0104*/ 	.word	0x00000680


	//   ....[1]....
        /*0108*/ 	.word	0x000022b0


	//   ....[2]....
        /*010c*/ 	.word	0x000091f0


	//   ....[3]....
        /*0110*/ 	.word	0x00009220


	//   ....[4]....
        /*0114*/ 	.word	0x0000c430


	//   ....[5]....
        /*0118*/ 	.word	0x0000c460


	//   ....[6]....
        /*011c*/ 	.word	0x0000c480


	//   ....[7]....
        /*0120*/ 	.word	0x00015180


	//   ....[8]....
        /*0124*/ 	.word	0x00015360


	//----- nvinfo : EIATTR_MAX_THREADS
	.align		4
.L_28:
        /*0128*/ 	.byte	0x04, 0x05
        /*012a*/ 	.short	(.L_30 - .L_29)
.L_29:
        /*012c*/ 	.word	0x00000100
        /*0130*/ 	.word	0x00000001
        /*0134*/ 	.word	0x00000001


	//----- nvinfo : EIATTR_CRS_STACK_SIZE
	.align		4
.L_30:
        /*0138*/ 	.byte	0x04, 0x1e
        /*013a*/ 	.short	(.L_32 - .L_31)
.L_31:
        /*013c*/ 	.word	0x00000000


	//----- nvinfo : EIATTR_CBANK_PARAM_SIZE
	.align		4
.L_32:
        /*0140*/ 	.byte	0x03, 0x19
        /*0142*/ 	.short	0x0470


	//----- nvinfo : EIATTR_PARAM_CBANK
	.align		4
        /*0144*/ 	.byte	0x04, 0x0a
        /*0146*/ 	.short	(.L_34 - .L_33)
	.align		4
.L_33:
        /*0148*/ 	.word	index@(.nv.constant0._ZN7cutlass13device_kernelINS_4conv6kernel13ConvUniversalINS1_16ConvProblemShapeILNS1_8OperatorE0ELi3EEENS1_10collective14CollectiveConvINS1_46MainloopSm90TmaGmmaWarpSpecializedImplicitGemmILS5_0ELi2ELi3EN4cute5tupleIJNSA_1CILi1EEESD_SD_EEENS1_36KernelImplicitTmaWarpSpecializedSm90ELi1EEENSB_IJNSC_ILi256EEENSC_ILi64EEENSB_IJSI_EEEEEENS_10tfloat32_tESL_NSA_8TiledMMAINSA_8MMA_AtomIJNSA_4SM904GMMA29MMA_64x64x8_F32TF32TF32_SS_TNILNSP_7ScaleInE1ELSR_1EEEEEENSA_6LayoutISE_NSB_IJNSC_ILi0EEESV_SV_EEEEENSB_IJNSA_10UnderscoreESY_SY_EEEEENS7_6detail26Sm90ImplicitGemmTileTraitsINSA_20SM90_TMA_LOAD_IM2COLENSA_14ComposedLayoutINSA_7SwizzleILi3ELi4ELi3EEENSA_18smem_ptr_flag_bitsILi32EEENSU_INSB_IJNSB_IJNSC_ILi8EEENSC_ILi32EEEEEENSB_IJS1A_NSC_ILi2EEEEEENSB_IJSD_S1C_EEEEEENSB_IJNSB_IJS1A_NSC_ILi512EEEEEENSB_IJSD_SH_EEENSB_IJSV_NSC_ILi16384EEEEEEEEEEEEEvEENS12_INSA_13SM90_TMA_LOADENS14_IS16_S18_NSU_INSB_IJNSB_IJS19_S19_EEES1D_S1E_EEENSB_IJS1H_S1I_NSB_IJSV_NSC_ILi4096EEEEEEEEEEEEEvEEEENS_8epilogue10collective6detail29Sm90TmaWarpSpecializedAdapterINS20_15DefaultEpilogueISL_NSB_IJNSB_IJllllEEESD_SV_EEES25_NS1Z_6thread17LinearCombinationISL_Li1EffLNS26_9ScaleType4KindE0ELNS_15FloatRoundStyleE2ESL_EENS_4gemm15EpilogueDefaultEEEEEvvEEEEvNT_6ParamsE)
        /*014c*/ 	.short	0x0210
        /*014e*/ 	.short	0x0470


	//----- nvinfo : EIATTR_SW_WAR
	.align		4
.L_34:
        /*0150*/ 	.byte	0x04, 0x36
        /*0152*/ 	.short	(.L_36 - .L_35)
.L_35:
        /*0154*/ 	.word	0x00000008
.L_36:


//--------------------- .nv.callgraph             --------------------------
	.section	.nv.callgraph,"",@"SHT_CUDA_CALLGRAPH"
	.align	4
	.sectionentsize	8
	.align		4
        /*0000*/ 	.word	0x00000000
	.align		4
        /*0004*/ 	.word	0xffffffff
	.align		4
        /*0008*/ 	.word	0x00000000
	.align		4
        /*000c*/ 	.word	0xfffffffe
	.align		4
        /*0010*/ 	.word	0x00000000
	.align		4
        /*0014*/ 	.word	0xfffffffd
	.align		4
        /*0018*/ 	.word	0x00000000
	.align		4
        /*001c*/ 	.word	0xfffffffc


//--------------------- .nv.constant4             --------------------------
	.section	.nv.constant4,"a",@progbits
	.align	8
	.align		8
.nv.constant4:
        /*0000*/ 	.dword	_ZN39_INTERNAL_c5252307_4_k_cu_9628b259_27934cuda3std3__45__cpo5beginE
	.align		8
        /*0008*/ 	.dword	_ZN39_INTERNAL_c5252307_4_k_cu_9628b259_27934cuda3std3__45__cpo3endE
	.align		8
        /*0010*/ 	.dword	_ZN39_INTERNAL_c5252307_4_k_cu_9628b259_27934cuda3std3__45__cpo6cbeginE
	.align		8
        /*0018*/ 	.dword	_ZN39_INTERNAL_c5252307_4_k_cu_9628b259_27934cuda3std3__45__cpo4cendE
	.align		8
        /*0020*/ 	.dword	_ZN39_INTERNAL_c5252307_4_k_cu_9628b259_27934cuda3std3__441_GLOBAL__N__c5252307_4_k_cu_9628b259_27936ignoreE
	.align		8
        /*0028*/ 	.dword	_ZN39_INTERNAL_c5252307_4_k_cu_9628b259_27934cuda3std3__419piecewise_constructE
	.align		8
        /*0030*/ 	.dword	_ZN39_INTERNAL_c5252307_4_k_cu_9628b259_27934cuda3std3__48in_placeE
	.align		8
        /*0038*/ 	.dword	_ZN39_INTERNAL_c5252307_4_k_cu_9628b259_27934cuda3std6ranges3__45__cpo4swapE
	.align		8
        /*0040*/ 	.dword	_ZN39_INTERNAL_c5252307_4_k_cu_9628b259_27934cuda3std6ranges3__45__cpo9iter_moveE
	.align		8
        /*0048*/ 	.dword	_ZN39_INTERNAL_c5252307_4_k_cu_9628b259_27934cute7productE
	.align		8
        /*0050*/ 	.dword	_ZN39_INTERNAL_c5252307_4_k_cu_9628b259_27934cute1_E


//--------------------- .text._ZN7cutlass13device_kernelINS_4conv6kernel13ConvUniversalINS1_16ConvProblemShapeILNS1_8OperatorE0ELi3EEENS1_10collective14CollectiveConvINS1_46MainloopSm90TmaGmmaWarpSpecializedImplicitGemmILS5_0ELi2ELi3EN4cute5tupleIJNSA_1CILi1EEESD_SD_EEENS1_36KernelImplicitTmaWarpSpecializedSm90ELi1EEENSB_IJNSC_ILi256EEENSC_ILi64EEENSB_IJSI_EEEEEENS_10tfloat32_tESL_NSA_8TiledMMAINSA_8MMA_AtomIJNSA_4SM904GMMA29MMA_64x64x8_F32TF32TF32_SS_TNILNSP_7ScaleInE1ELSR_1EEEEEENSA_6LayoutISE_NSB_IJNSC_ILi0EEESV_SV_EEEEENSB_IJNSA_10UnderscoreESY_SY_EEEEENS7_6detail26Sm90ImplicitGemmTileTraitsINSA_20SM90_TMA_LOAD_IM2COLENSA_14ComposedLayoutINSA_7SwizzleILi3ELi4ELi3EEENSA_18smem_ptr_flag_bitsILi32EEENSU_INSB_IJNSB_IJNSC_ILi8EEENSC_ILi32EEEEEENSB_IJS1A_NSC_ILi2EEEEEENSB_IJSD_S1C_EEEEEENSB_IJNSB_IJS1A_NSC_ILi512EEEEEENSB_IJSD_SH_EEENSB_IJSV_NSC_ILi16384EEEEEEEEEEEEEvEENS12_INSA_13SM90_TMA_LOADENS14_IS16_S18_NSU_INSB_IJNSB_IJS19_S19_EEES1D_S1E_EEENSB_IJS1H_S1I_NSB_IJSV_NSC_ILi4096EEEEEEEEEEEEEvEEEENS_8epilogue10collective6detail29Sm90TmaWarpSpecializedAdapterINS20_15DefaultEpilogueISL_NSB_IJNSB_IJllllEEESD_SV_EEES25_NS1Z_6thread17LinearCombinationISL_Li1EffLNS26_9ScaleType4KindE0ELNS_15FloatRoundStyleE2ESL_EENS_4gemm15EpilogueDefaultEEEEEvvEEEEvNT_6ParamsE --------------------------
	.section	.text._ZN7cutlass13device_kernelINS_4conv6kernel13ConvUniversalINS1_16ConvProblemShapeILNS1_8OperatorE0ELi3EEENS1_10collective14CollectiveConvINS1_46MainloopSm90TmaGmmaWarpSpecializedImplicitGemmILS5_0ELi2ELi3EN4cute5tupleIJNSA_1CILi1EEESD_SD_EEENS1_36KernelImplicitTmaWarpSpecializedSm90ELi1EEENSB_IJNSC_ILi256EEENSC_ILi64EEENSB_IJSI_EEEEEENS_10tfloat32_tESL_NSA_8TiledMMAINSA_8MMA_AtomIJNSA_4SM904GMMA29MMA_64x64x8_F32TF32TF32_SS_TNILNSP_7ScaleInE1ELSR_1EEEEEENSA_6LayoutISE_NSB_IJNSC_ILi0EEESV_SV_EEEEENSB_IJNSA_10UnderscoreESY_SY_EEEEENS7_6detail26Sm90ImplicitGemmTileTraitsINSA_20SM90_TMA_LOAD_IM2COLENSA_14ComposedLayoutINSA_7SwizzleILi3ELi4ELi3EEENSA_18smem_ptr_flag_bitsILi32EEENSU_INSB_IJNSB_IJNSC_ILi8EEENSC_ILi32EEEEEENSB_IJS1A_NSC_ILi2EEEEEENSB_IJSD_S1C_EEEEEENSB_IJNSB_IJS1A_NSC_ILi512EEEEEENSB_IJSD_SH_EEENSB_IJSV_NSC_ILi16384EEEEEEEEEEEEEvEENS12_INSA_13SM90_TMA_LOADENS14_IS16_S18_NSU_INSB_IJNSB_IJS19_S19_EEES1D_S1E_EEENSB_IJS1H_S1I_NSB_IJSV_NSC_ILi4096EEEEEEEEEEEEEvEEEENS_8epilogue10collective6detail29Sm90TmaWarpSpecializedAdapterINS20_15DefaultEpilogueISL_NSB_IJNSB_IJllllEEESD_SV_EEES25_NS1Z_6thread17LinearCombinationISL_Li1EffLNS26_9ScaleType4KindE0ELNS_15FloatRoundStyleE2ESL_EENS_4gemm15EpilogueDefaultEEEEEvvEEEEvNT_6ParamsE,"ax",@progbits
	.align	128
.text._ZN7cutlass13device_kernelINS_4conv6kernel13ConvUniversalINS1_16ConvProblemShapeILNS1_8OperatorE0ELi3EEENS1_10collective14CollectiveConvINS1_46MainloopSm90TmaGmmaWarpSpecializedImplicitGemmILS5_0ELi2ELi3EN4cute5tupleIJNSA_1CILi1EEESD_SD_EEENS1_36KernelImplicitTmaWarpSpecializedSm90ELi1EEENSB_IJNSC_ILi256EEENSC_ILi64EEENSB_IJSI_EEEEEENS_10tfloat32_tESL_NSA_8TiledMMAINSA_8MMA_AtomIJNSA_4SM904GMMA29MMA_64x64x8_F32TF32TF32_SS_TNILNSP_7ScaleInE1ELSR_1EEEEEENSA_6LayoutISE_NSB_IJNSC_ILi0EEESV_SV_EEEEENSB_IJNSA_10UnderscoreESY_SY_EEEEENS7_6detail26Sm90ImplicitGemmTileTraitsINSA_20SM90_TMA_LOAD_IM2COLENSA_14ComposedLayoutINSA_7SwizzleILi3ELi4ELi3EEENSA_18smem_ptr_flag_bitsILi32EEENSU_INSB_IJNSB_IJNSC_ILi8EEENSC_ILi32EEEEEENSB_IJS1A_NSC_ILi2EEEEEENSB_IJSD_S1C_EEEEEENSB_IJNSB_IJS1A_NSC_ILi512EEEEEENSB_IJSD_SH_EEENSB_IJSV_NSC_ILi16384EEEEEEEEEEEEEvEENS12_INSA_13SM90_TMA_LOADENS14_IS16_S18_NSU_INSB_IJNSB_IJS19_S19_EEES1D_S1E_EEENSB_IJS1H_S1I_NSB_IJSV_NSC_ILi4096EEEEEEEEEEEEEvEEEENS_8epilogue10collective6detail29Sm90TmaWarpSpecializedAdapterINS20_15DefaultEpilogueISL_NSB_IJNSB_IJllllEEESD_SV_EEES25_NS1Z_6thread17LinearCombinationISL_Li1EffLNS26_9ScaleType4KindE0ELNS_15FloatRoundStyleE2ESL_EENS_4gemm15EpilogueDefaultEEEEEvvEEEEvNT_6ParamsE:
        .type           _ZN7cutlass13device_kernelINS_4conv6kernel13ConvUniversalINS1_16ConvProblemShapeILNS1_8OperatorE0ELi3EEENS1_10collective14CollectiveConvINS1_46MainloopSm90TmaGmmaWarpSpecializedImplicitGemmILS5_0ELi2ELi3EN4cute5tupleIJNSA_1CILi1EEESD_SD_EEENS1_36KernelImplicitTmaWarpSpecializedSm90ELi1EEENSB_IJNSC_ILi256EEENSC_ILi64EEENSB_IJSI_EEEEEENS_10tfloat32_tESL_NSA_8TiledMMAINSA_8MMA_AtomIJNSA_4SM904GMMA29MMA_64x64x8_F32TF32TF32_SS_TNILNSP_7ScaleInE1ELSR_1EEEEEENSA_6LayoutISE_NSB_IJNSC_ILi0EEESV_SV_EEEEENSB_IJNSA_10UnderscoreESY_SY_EEEEENS7_6detail26Sm90ImplicitGemmTileTraitsINSA_20SM90_TMA_LOAD_IM2COLENSA_14ComposedLayoutINSA_7SwizzleILi3ELi4ELi3EEENSA_18smem_ptr_flag_bitsILi32EEENSU_INSB_IJNSB_IJNSC_ILi8EEENSC_ILi32EEEEEENSB_IJS1A_NSC_ILi2EEEEEENSB_IJSD_S1C_EEEEEENSB_IJNSB_IJS1A_NSC_ILi512EEEEEENSB_IJSD_SH_EEENSB_IJSV_NSC_ILi16384EEEEEEEEEEEEEvEENS12_INSA_13SM90_TMA_LOADENS14_IS16_S18_NSU_INSB_IJNSB_IJS19_S19_EEES1D_S1E_EEENSB_IJS1H_S1I_NSB_IJSV_NSC_ILi4096EEEEEEEEEEEEEvEEEENS_8epilogue10collective6detail29Sm90TmaWarpSpecializedAdapterINS20_15DefaultEpilogueISL_NSB_IJNSB_IJllllEEESD_SV_EEES25_NS1Z_6thread17LinearCombinationISL_Li1EffLNS26_9ScaleType4KindE0ELNS_15FloatRoundStyleE2ESL_EENS_4gemm15EpilogueDefaultEEEEEvvEEEEvNT_6ParamsE,@function
        .size           _ZN7cutlass13device_kernelINS_4conv6kernel13ConvUniversalINS1_16ConvProblemShapeILNS1_8OperatorE0ELi3EEENS1_10collective14CollectiveConvINS1_46MainloopSm90TmaGmmaWarpSpecializedImplicitGemmILS5_0ELi2ELi3EN4cute5tupleIJNSA_1CILi1EEESD_SD_EEENS1_36KernelImplicitTmaWarpSpecializedSm90ELi1EEENSB_IJNSC_ILi256EEENSC_ILi64EEENSB_IJSI_EEEEEENS_10tfloat32_tESL_NSA_8TiledMMAINSA_8MMA_AtomIJNSA_4SM904GMMA29MMA_64x64x8_F32TF32TF32_SS_TNILNSP_7ScaleInE1ELSR_1EEEEEENSA_6LayoutISE_NSB_IJNSC_ILi0EEESV_SV_EEEEENSB_IJNSA_10UnderscoreESY_SY_EEEEENS7_6detail26Sm90ImplicitGemmTileTraitsINSA_20SM90_TMA_LOAD_IM2COLENSA_14ComposedLayoutINSA_7SwizzleILi3ELi4ELi3EEENSA_18smem_ptr_flag_bitsILi32EEENSU_INSB_IJNSB_IJNSC_ILi8EEENSC_ILi32EEEEEENSB_IJS1A_NSC_ILi2EEEEEENSB_IJSD_S1C_EEEEEENSB_IJNSB_IJS1A_NSC_ILi512EEEEEENSB_IJSD_SH_EEENSB_IJSV_NSC_ILi16384EEEEEEEEEEEEEvEENS12_INSA_13SM90_TMA_LOADENS14_IS16_S18_NSU_INSB_IJNSB_IJS19_S19_EEES1D_S1E_EEENSB_IJS1H_S1I_NSB_IJSV_NSC_ILi4096EEEEEEEEEEEEEvEEEENS_8epilogue10collective6detail29Sm90TmaWarpSpecializedAdapterINS20_15DefaultEpilogueISL_NSB_IJNSB_IJllllEEESD_SV_EEES25_NS1Z_6thread17LinearCombinationISL_Li1EffLNS26_9ScaleType4KindE0ELNS_15FloatRoundStyleE2ESL_EENS_4gemm15EpilogueDefaultEEEEEvvEEEEvNT_6ParamsE,(.L_x_251 - _ZN7cutlass13device_kernelINS_4conv6kernel13ConvUniversalINS1_16ConvProblemShapeILNS1_8OperatorE0ELi3EEENS1_10collective14CollectiveConvINS1_46MainloopSm90TmaGmmaWarpSpecializedImplicitGemmILS5_0ELi2ELi3EN4cute5tupleIJNSA_1CILi1EEESD_SD_EEENS1_36KernelImplicitTmaWarpSpecializedSm90ELi1EEENSB_IJNSC_ILi256EEENSC_ILi64EEENSB_IJSI_EEEEEENS_10tfloat32_tESL_NSA_8TiledMMAINSA_8MMA_AtomIJNSA_4SM904GMMA29MMA_64x64x8_F32TF32TF32_SS_TNILNSP_7ScaleInE1ELSR_1EEEEEENSA_6LayoutISE_NSB_IJNSC_ILi0EEESV_SV_EEEEENSB_IJNSA_10UnderscoreESY_SY_EEEEENS7_6detail26Sm90ImplicitGemmTileTraitsINSA_20SM90_TMA_LOAD_IM2COLENSA_14ComposedLayoutINSA_7SwizzleILi3ELi4ELi3EEENSA_18smem_ptr_flag_bitsILi32EEENSU_INSB_IJNSB_IJNSC_ILi8EEENSC_ILi32EEEEEENSB_IJS1A_NSC_ILi2EEEEEENSB_IJSD_S1C_EEEEEENSB_IJNSB_IJS1A_NSC_ILi512EEEEEENSB_IJSD_SH_EEENSB_IJSV_NSC_ILi16384EEEEEEEEEEEEEvEENS12_INSA_13SM90_TMA_LOADENS14_IS16_S18_NSU_INSB_IJNSB_IJS19_S19_EEES1D_S1E_EEENSB_IJS1H_S1I_NSB_IJSV_NSC_ILi4096EEEEEEEEEEEEEvEEEENS_8epilogue10collective6detail29Sm90TmaWarpSpecializedAdapterINS20_15DefaultEpilogueISL_NSB_IJNSB_IJllllEEESD_SV_EEES25_NS1Z_6thread17LinearCombinationISL_Li1EffLNS26_9ScaleType4KindE0ELNS_15FloatRoundStyleE2ESL_EENS_4gemm15EpilogueDefaultEEEEEvvEEEEvNT_6ParamsE)
        .other          _ZN7cutlass13device_kernelINS_4conv6kernel13ConvUniversalINS1_16ConvProblemShapeILNS1_8OperatorE0ELi3EEENS1_10collective14CollectiveConvINS1_46MainloopSm90TmaGmmaWarpSpecializedImplicitGemmILS5_0ELi2ELi3EN4cute5tupleIJNSA_1CILi1EEESD_SD_EEENS1_36KernelImplicitTmaWarpSpecializedSm90ELi1EEENSB_IJNSC_ILi256EEENSC_ILi64EEENSB_IJSI_EEEEEENS_10tfloat32_tESL_NSA_8TiledMMAINSA_8MMA_AtomIJNSA_4SM904GMMA29MMA_64x64x8_F32TF32TF32_SS_TNILNSP_7ScaleInE1ELSR_1EEEEEENSA_6LayoutISE_NSB_IJNSC_ILi0EEESV_SV_EEEEENSB_IJNSA_10UnderscoreESY_SY_EEEEENS7_6detail26Sm90ImplicitGemmTileTraitsINSA_20SM90_TMA_LOAD_IM2COLENSA_14ComposedLayoutINSA_7SwizzleILi3ELi4ELi3EEENSA_18smem_ptr_flag_bitsILi32EEENSU_INSB_IJNSB_IJNSC_ILi8EEENSC_ILi32EEEEEENSB_IJS1A_NSC_ILi2EEEEEENSB_IJSD_S1C_EEEEEENSB_IJNSB_IJS1A_NSC_ILi512EEEEEENSB_IJSD_SH_EEENSB_IJSV_NSC_ILi16384EEEEEEEEEEEEEvEENS12_INSA_13SM90_TMA_LOADENS14_IS16_S18_NSU_INSB_IJNSB_IJS19_S19_EEES1D_S1E_EEENSB_IJS1H_S1I_NSB_IJSV_NSC_ILi4096EEEEEEEEEEEEEvEEEENS_8epilogue10collective6detail29Sm90TmaWarpSpecializedAdapterINS20_15DefaultEpilogueISL_NSB_IJNSB_IJllllEEESD_SV_EEES25_NS1Z_6thread17LinearCombinationISL_Li1EffLNS26_9ScaleType4KindE0ELNS_15FloatRoundStyleE2ESL_EENS_4gemm15EpilogueDefaultEEEEEvvEEEEvNT_6ParamsE,@"STO_CUDA_ENTRY STV_DEFAULT"
_ZN7cutlass13device_kernelINS_4conv6kernel13ConvUniversalINS1_16ConvProblemShapeILNS1_8OperatorE0ELi3EEENS1_10collective14CollectiveConvINS1_46MainloopSm90TmaGmmaWarpSpecializedImplicitGemmILS5_0ELi2ELi3EN4cute5tupleIJNSA_1CILi1EEESD_SD_EEENS1_36KernelImplicitTmaWarpSpecializedSm90ELi1EEENSB_IJNSC_ILi256EEENSC_ILi64EEENSB_IJSI_EEEEEENS_10tfloat32_tESL_NSA_8TiledMMAINSA_8MMA_AtomIJNSA_4SM904GMMA29MMA_64x64x8_F32TF32TF32_SS_TNILNSP_7ScaleInE1ELSR_1EEEEEENSA_6LayoutISE_NSB_IJNSC_ILi0EEESV_SV_EEEEENSB_IJNSA_10UnderscoreESY_SY_EEEEENS7_6detail26Sm90ImplicitGemmTileTraitsINSA_20SM90_TMA_LOAD_IM2COLENSA_14ComposedLayoutINSA_7SwizzleILi3ELi4ELi3EEENSA_18smem_ptr_flag_bitsILi32EEENSU_INSB_IJNSB_IJNSC_ILi8EEENSC_ILi32EEEEEENSB_IJS1A_NSC_ILi2EEEEEENSB_IJSD_S1C_EEEEEENSB_IJNSB_IJS1A_NSC_ILi512EEEEEENSB_IJSD_SH_EEENSB_IJSV_NSC_ILi16384EEEEEEEEEEEEEvEENS12_INSA_13SM90_TMA_LOADENS14_IS16_S18_NSU_INSB_IJNSB_IJS19_S19_EEES1D_S1E_EEENSB_IJS1H_S1I_NSB_IJSV_NSC_ILi4096EEEEEEEEEEEEEvEEEENS_8epilogue10collective6detail29Sm90TmaWarpSpecializedAdapterINS20_15DefaultEpilogueISL_NSB_IJNSB_IJllllEEESD_SV_EEES25_NS1Z_6thread17LinearCombinationISL_Li1EffLNS26_9ScaleType4KindE0ELNS_15FloatRoundStyleE2ESL_EENS_4gemm15EpilogueDefaultEEEEEvvEEEEvNT_6ParamsE:
[----:B------:R-:W-:Y:S01]  /*0000*/  LDC R1, c[0x0][0x28] ;  /* 0x00000a00ff017b82 */ /* 0x000fe20000000800 */
[----:B------:R-:W0:Y:S01]  /*0010*/  S2R R6, SR_TID.X ;  /* 0x0000000000067919 */ /* 0x000e220000002100 */
[----:B------:R-:W-:Y:S01]  /*0020*/  ELECT P0, URZ, PT ;  /* 0x00000000003f782f */ /* 0x000fe20003800000 */
[----:B------:R-:W-:Y:S01]  /*0030*/  BSSY B0, `(.L_x_0) ;  /* 0x000000f000007945 */ /* 0x000fe20003800000 */
[--C-:B0-----:R-:W-:Y:S02]  /*0040*/  SHF.R.U32.HI R0, RZ, 0x5, R6.reuse ;  /* 0x00000005ff007819 */ /* 0x101fe40000011606 */
[----:B------:R-:W-:-:S03]  /*0050*/  SHF.R.U32.HI R3, RZ, 0x7, R6 ;  /* 0x00000007ff037819 */ /* 0x000fc60000011606 */
[----:B------:R-:W0:Y:S04]  /*0060*/  SHFL.IDX PT, R2, R0, RZ, 0x1f ;  /* 0x00001fff00027589 */ /* 0x000e2800000e0000 */
[----:B------:R1:W2:Y:S01]  /*0070*/  SHFL.IDX PT, R5, R3, RZ, 0x1f ;  /* 0x00001fff03057589 */ /* 0x0002a200000e0000 */
[----:B0-----:R-:W-:-:S13]  /*0080*/  ISETP.NE.OR P0, PT, R2, RZ, !P0 ;  /* 0x000000ff0200720c */ /* 0x001fda0004705670 */
[----:B-12---:R-:W-:Y:S05]  /*0090*/  @P0 BRA `(.L_x_1) ;  /* 0x0000000000200947 */ /* 0x006fea0003800000 */
[----:B------:R-:W-:Y:S02]  /*00a0*/  ULDC.64 UR4, c[0x0][0x198] ;  /* 0x0000660000047ab9 */ /* 0x000fe40000000a00 */
[----:B------:R-:W-:Y:S02]  /*00b0*/  UIADD3 UR6, UP0, UR4, 0xf0, URZ ;  /* 0x000000f004067890 */ /* 0x000fe4000ff1e03f */
[----:B------:R-:W-:Y:S02]  /*00c0*/  UIADD3 UR4, UP1, UR4, 0x270, URZ ;  /* 0x0000027004047890 */ /* 0x000fe4000ff3e03f */
[----:B------:R-:W-:Y:S02]  /*00d0*/  UIADD3.X UR7, URZ, UR5, URZ, UP0, !UPT ;  /* 0x000000053f077290 */ /* 0x000fe400087fe43f */
[----:B------:R-:W-:-:S07]  /*00e0*/  UIADD3.X UR5, URZ, UR5, URZ, UP1, !UPT ;  /* 0x000000053f057290 */ /* 0x000fce0008ffe43f */
[----:B------:R0:W-:Y:S02]  /*00f0*/  UTMACCTL.PF [UR6] ;  /* 0x00000000060079b9 */ /* 0x0001e40008040000 */
[----:B------:R0:W-:Y:S02]  /*0100*/  UTMACCTL.PF [UR4] ;  /* 0x00000000040079b9 */ /* 0x0001e40008040000 */
[----:B0-----:R-:W-:Y:S01]  /*0110*/  NOP ;  /* 0x0000000000007918 */ /* 0x001fe20000000000 */
.L_x_1:
[----:B------:R-:W-:Y:S05]  /*0120*/  BSYNC B0 ;  /* 0x0000000000007941 */ /* 0x000fea0003800000 */
.L_x_0:
[----:B------:R-:W0:Y:S01]  /*0130*/  SHFL.IDX PT, R0, R0, RZ, 0x1f ;  /* 0x00001fff00007589 */ /* 0x000e2200000e0000 */
[----:B------:R-:W-:-:S04]  /*0140*/  SHF.R.S32.HI R3, RZ, 0x1f, R2 ;  /* 0x0000001fff037819 */ /* 0x000fc80000011402 */
[----:B------:R-:W-:Y:S02]  /*0150*/  LEA.HI R3, R3, R2, RZ, 0x2 ;  /* 0x0000000203037211 */ /* 0x000fe400078f10ff */
[----:B0-----:R-:W-:-:S13]  /*0160*/  ISETP.NE.AND P0, PT, R0, RZ, PT ;  /* 0x000000ff0000720c */ /* 0x001fda0003f05270 */
[----:B------:R-:W-:Y:S05]  /*0170*/  @P0 BRA `(.L_x_2) ;  /* 0x0000000000480947 */ /* 0x000fea0003800000 */
[----:B------:R-:W0:Y:S01]  /*0180*/  S2UR UR8, SR_CgaCtaId ;  /* 0x00000000000879c3 */ /* 0x000e220000008800 */
[----:B------:R-:W-:Y:S01]  /*0190*/  UMOV UR4, 0x400 ;  /* 0x0000040000047882 */ /* 0x000fe20000000000 */
[----:B------:R-:W-:Y:S01]  /*01a0*/  UMOV UR5, 0x1 ;  /* 0x0000000100057882 */ /* 0x000fe20000000000 */
[----:B------:R-:W-:Y:S01]  /*01b0*/  UMOV UR6, 0x80 ;  /* 0x0000008000067882 */ /* 0x000fe20000000000 */
[----:B------:R-:W-:Y:S01]  /*01c0*/  ELECT P0, URZ, PT ;  /* 0x00000000003f782f */ /* 0x000fe20003800000 */
[----:B------:R-:W-:-:S04]  /*01d0*/  UIADD3 UR6, -UR6, 0x100000, URZ ;  /* 0x0010000006067890 */ /* 0x000fc8000fffe13f */
[----:B------:R-:W-:Y:S02]  /*01e0*/  USHF.L.U32 UR7, UR6, 0xb, URZ ;  /* 0x0000000b06077899 */ /* 0x000fe4000800063f */
[----:B------:R-:W-:Y:S02]  /*01f0*/  USHF.L.U32 UR6, UR6, 0x1, URZ ;  /* 0x0000000106067899 */ /* 0x000fe4000800063f */
[----:B0-----:R-:W-:Y:S02]  /*0200*/  ULEA UR8, UR8, UR4, 0x18 ;  /* 0x0000000408087291 */ /* 0x001fe4000f8ec03f */
[----:B------:R-:W-:-:S04]  /*0210*/  UIADD3 UR4, -UR5, 0x100000, URZ ;  /* 0x0010000005047890 */ /* 0x000fc8000fffe13f */
[----:B------:R-:W-:Y:S02]  /*0220*/  USHF.L.U32 UR5, UR4, 0xb, URZ ;  /* 0x0000000b04057899 */ /* 0x000fe4000800063f */
[----:B------:R-:W-:Y:S01]  /*0230*/  USHF.L.U32 UR4, UR4, 0x1, URZ ;  /* 0x0000000104047899 */ /* 0x000fe2000800063f */
[----:B------:R-:W0:Y:S11]  /*0240*/  FENCE.VIEW.ASYNC.S ;  /* 0x00000000000073c6 */ /* 0x000e360000000000 */
[----:B0-----:R0:W1:Y:S01]  /*0250*/  SYNCS.EXCH.64 URZ, [UR8+0x28000], UR4 ;  /* 0x02800004083f75b2 */ /* 0x0010620008000100 */
[----:B------:R0:W2:Y:S01]  /*0260*/  SYNCS.EXCH.64 URZ, [UR8+0x28010], UR6 ;  /* 0x02801006083f75b2 */ /* 0x0000a20008000100 */
[----:B------:R0:W3:Y:S01]  /*0270*/  SYNCS.EXCH.64 URZ, [UR8+0x28008], UR4 ;  /* 0x02800804083f75b2 */ /* 0x0000e20008000100 */
[----:B------:R0:W4:Y:S01]  /*0280*/  SYNCS.EXCH.64 URZ, [UR8+0x28018], UR6 ;  /* 0x02801806083f75b2 */ /* 0x0001220008000100 */
[----:B------:R-:W-:Y:S01]  /*0290*/  NOP ;  /* 0x0000000000007918 */ /* 0x000fe20000000000 */
.L_x_2:
[----:B0-----:R-:W-:Y:S01]  /*02a0*/  ULDC.64 UR4, c[0x0][0x618] ;  /* 0x0001860000047ab9 */ /* 0x001fe20000000a00 */
[----:B------:R-:W-:Y:S01]  /*02b0*/  LOP3.LUT R3, R3, 0xfffffffc, RZ, 0xc0, !PT ;  /* 0xfffffffc03037812 */ /* 0x000fe200078ec0ff */
[----:B------:R-:W-:Y:S01]  /*02c0*/  NOP ;  /* 0x0000000000007918 */ /* 0x000fe20000000000 */
[----:B------:R-:W-:Y:S01]  /*02d0*/  ISETP.NE.U32.AND P0, PT, RZ, UR4, PT ;  /* 0x00000004ff007c0c */ /* 0x000fe2000bf05070 */
[----:B------:R-:W-:Y:S01]  /*02e0*/  NOP ;  /* 0x0000000000007918 */ /* 0x000fe20000000000 */
[----:B-1234-:R-:W-:Y:S01]  /*02f0*/  BAR.SYNC.DEFER_BLOCKING 0x0 ;  /* 0x0000000000007b1d */ /* 0x01efe20000010000 */
[----:B------:R-:W-:Y:S01]  /*0300*/  IMAD.IADD R4, R2, 0x1, -R3 ;  /* 0x0000000102047824 */ /* 0x000fe200078e0a03 */
[----:B------:R-:W-:Y:S02]  /*0310*/  ISETP.NE.AND.EX P0, PT, RZ, UR5, PT, P0 ;  /* 0x00000005ff007c0c */ /* 0x000fe4000bf05300 */
[C---:B------:R-:W-:Y:S02]  /*0320*/  ISETP.NE.AND P2, PT, R5.reuse, 0x1, PT ;  /* 0x000000010500780c */ /* 0x040fe40003f45270 */
[----:B------:R-:W-:Y:S01]  /*0330*/  LOP3.LUT P1, RZ, R5, R4, RZ, 0xfc, !PT ;  /* 0x0000000405ff7212 */ /* 0x000fe2000782fcff */
[----:B------:R-:W-:-:S03]  /*0340*/  ULDC.64 UR14, c[0x0][0x208] ;  /* 0x00008200000e7ab9 */ /* 0x000fc60000000a00 */
[----:B------:R-:W-:-:S04]  /*0350*/  SEL R0, RZ, 0x1, P1 ;  /* 0x00000001ff007807 */ /* 0x000fc80000800000 */
[----:B------:R-:W-:Y:S01]  /*0360*/  SEL R0, R0, 0x2, P2 ;  /* 0x0000000200007807 */ /* 0x000fe20001000000 */
[----:B------:R-:W-:Y:S06]  /*0370*/  @!P0 BRA `(.L_x_3) ;  /* 0x00000000001c8947 */ /* 0x000fec0003800000 */
[----:B------:R-:W0:Y:S02]  /*0380*/  LDC.64 R2, c[0x0][0x618] ;  /* 0x00018600ff027b82 */ /* 0x000e240000000a00 */
[----:B0-----:R-:W2:Y:S02]  /*0390*/  LDG.E.64 R2, desc[UR14][R2.64] ;  /* 0x0000000e02027981 */ /* 0x001ea4000c1e1b00 */
[----:B--2---:R-:W-:-:S04]  /*03a0*/  ISETP.NE.U32.AND P0, PT, R2, RZ, PT ;  /* 0x000000ff0200720c */ /* 0x004fc80003f05070 */
[----:B------:R-:W-:-:S13]  /*03b0*/  ISETP.NE.AND.EX P0, PT, R3, RZ, PT, P0 ;  /* 0x000000ff0300720c */ /* 0x000fda0003f05300 */
[----:B------:R-:W-:Y:S05]  /*03c0*/  @!P0 BRA `(.L_x_3) ;  /* 0x0000000000088947 */ /* 0x000fea0003800000 */
[----:B------:R2:W5:Y:S01]  /*03d0*/  LD.E R11, desc[UR14][R2.64] ;  /* 0x0000000e020b7980 */ /* 0x000562000c101900 */
[----:B------:R-:W-:Y:S05]  /*03e0*/  BRA `(.L_x_4) ;  /* 0x0000000000207947 */ /* 0x000fea0003800000 */
.L_x_3:
[----:B------:R-:W-:Y:S02]  /*03f0*/  ULDC.64 UR4, c[0x0][0x608] ;  /* 0x0001820000047ab9 */ /* 0x000fe40000000a00 */
[----:B------:R-:W-:-:S04]  /*0400*/  ISETP.NE.U32.AND P0, PT, RZ, UR4, PT ;  /* 0x00000004ff007c0c */ /* 0x000fc8000bf05070 */
[----:B------:R-:W-:-:S13]  /*0410*/  ISETP.NE.AND.EX P0, PT, RZ, UR5, PT, P0 ;  /* 0x00000005ff007c0c */ /* 0x000fda000bf05300 */
[----:B------:R-:W-:Y:S05]  /*0420*/  @!P0 BRA `(.L_x_5) ;  /* 0x00000000000c8947 */ /* 0x000fea0003800000 */
[----:B------:R-:W0:Y:S02]  /*0430*/  LDC.64 R2, c[0x0][0x608] ;  /* 0x00018200ff027b82 */ /* 0x000e240000000a00 */
[----:B0-----:R1:W5:Y:S01]  /*0440*/  LDG.E R11, desc[UR14][R2.64] ;  /* 0x0000000e020b7981 */ /* 0x001362000c1e1900 */
[----:B------:R-:W-:Y:S05]  /*0450*/  BRA `(.L_x_4) ;  /* 0x0000000000047947 */ /* 0x000fea0003800000 */
.L_x_5:
[----:B------:R-:W0:Y:S02]  /*0460*/  LDC R11, c[0x0][0x600] ;  /* 0x00018000ff0b7b82 */ /* 0x000e240000000800 */
.L_x_4:
[----:B------:R-:W-:Y:S02]  /*0470*/  ULDC.64 UR4, c[0x0][0x620] ;  /* 0x0001880000047ab9 */ /* 0x000fe40000000a00 */
[----:B------:R-:W-:-:S04]  /*0480*/  ISETP.NE.U32.AND P0, PT, RZ, UR4, PT ;  /* 0x00000004ff007c0c */ /* 0x000fc8000bf05070 */
[----:B------:R-:W-:-:S13]  /*0490*/  ISETP.NE.AND.EX P0, PT, RZ, UR5, PT, P0 ;  /* 0x00000005ff007c0c */ /* 0x000fda000bf05300 */
[----:B------:R-:W-:Y:S05]  /*04a0*/  @!P0 BRA `(.L_x_6) ;  /* 0x00000000001c8947 */ /* 0x000fea0003800000 */
[----:B-12---:R-:W1:Y:S02]  /*04b0*/  LDC.64 R2, c[0x0][0x620] ;  /* 0x00018800ff027b82 */ /* 0x006e640000000a00 */
[----:B-1----:R-:W2:Y:S02]  /*04c0*/  LDG.E.64 R2, desc[UR14][R2.64] ;  /* 0x0000000e02027981 */ /* 0x002ea4000c1e1b00 */
[----:B--2---:R-:W-:-:S04]  /*04d0*/  ISETP.NE.U32.AND P0, PT, R2, RZ, PT ;  /* 0x000000ff0200720c */ /* 0x004fc80003f05070 */
[----:B------:R-:W-:-:S13]  /*04e0*/  ISETP.NE.AND.EX P0, PT, R3, RZ, PT, P0 ;  /* 0x000000ff0300720c */ /* 0x000fda0003f05300 */
[----:B------:R-:W-:Y:S05]  /*04f0*/  @!P0 BRA `(.L_x_6) ;  /* 0x0000000000088947 */ /* 0x000fea0003800000 */
[----:B------:R1:W5:Y:S01]  /*0500*/  LD.E R14, desc[UR14][R2.64] ;  /* 0x0000000e020e7980 */ /* 0x000362000c101900 */
[----:B------:R-:W-:Y:S05]  /*0510*/  BRA `(.L_x_7) ;  /* 0x0000000000207947 */ /* 0x000fea0003800000 */
.L_x_6:
[----:B------:R-:W-:Y:S02]  /*0520*/  ULDC.64 UR4, c[0x0][0x610] ;  /* 0x0001840000047ab9 */ /* 0x000fe40000000a00 */
[----:B------:R-:W-:-:S04]  /*0530*/  ISETP.NE.U32.AND P0, PT, RZ, UR4, PT ;  /* 0x00000004ff007c0c */ /* 0x000fc8000bf05070 */
[----:B------:R-:W-:-:S13]  /*0540*/  ISETP.NE.AND.EX P0, PT, RZ, UR5, PT, P0 ;  /* 0x00000005ff007c0c */ /* 0x000fda000bf05300 */
[----:B------:R-:W-:Y:S05]  /*0550*/  @!P0 BRA `(.L_x_8) ;  /* 0x00000000000c8947 */ /* 0x000fea0003800000 */
[----:B------:R-:W3:Y:S02]  /*0560*/  LDC.64 R14, c[0x0][0x610] ;  /* 0x00018400ff0e7b82 */ /* 0x000ee40000000a00 */
[----:B---3--:R4:W5:Y:S01]  /*0570*/  LDG.E R14, desc[UR14][R14.64] ;  /* 0x0000000e0e0e7981 */ /* 0x008962000c1e1900 */
[----:B------:R-:W-:Y:S05]  /*0580*/  BRA `(.L_x_7) ;  /* 0x0000000000047947 */ /* 0x000fea0003800000 */
.L_x_8:
[----:B------:R-:W3:Y:S02]  /*0590*/  LDC R14, c[0x0][0x604] ;  /* 0x00018100ff0e7b82 */ /* 0x000ee40000000800 */
.L_x_7:
[----:B-12---:R-:W1:Y:S01]  /*05a0*/  LDC R2, c[0x0][0x3e8] ;  /* 0x0000fa00ff027b82 */ /* 0x006e620000000800 */
[----:B------:R-:W-:Y:S01]  /*05b0*/  ULDC UR4, c[0x0][0x3dc] ;  /* 0x0000f70000047ab9 */ /* 0x000fe20000000800 */
[----:B------:R-:W-:Y:S01]  /*05c0*/  ULDC.64 UR6, c[0x0][0x3e0] ;  /* 0x0000f80000067ab9 */ /* 0x000fe20000000a00 */
[----:B------:R-:W-:Y:S01]  /*05d0*/  UIADD3 UR4, UR4, 0x3f, URZ ;  /* 0x0000003f04047890 */ /* 0x000fe2000fffe03f */
[----:B------:R-:W-:Y:S01]  /*05e0*/  ISETP.NE.AND P0, PT, R5, RZ, PT ;  /* 0x000000ff0500720c */ /* 0x000fe20003f05270 */
[----:B------:R-:W-:Y:S02]  /*05f0*/  UIMAD UR6, UR7, UR6, URZ ;  /* 0x00000006070672a4 */ /* 0x000fe4000f8e023f */
[----:B------:R-:W-:-:S04]  /*0600*/  USHF.R.S32.HI UR5, URZ, 0x1f, UR4 ;  /* 0x0000001f3f057899 */ /* 0x000fc80008011404 */
[----:B------:R-:W-:-:S04]  /*0610*/  ULEA.HI UR5, UR5, UR4, URZ, 0x6 ;  /* 0x0000000405057291 */ /* 0x000fc8000f8f303f */
[----:B------:R-:W-:-:S06]  /*0620*/  USHF.R.S32.HI UR8, URZ, 0x6, UR5 ;  /* 0x000000063f087899 */ /* 0x000fcc0008011405 */
[----:B------:R-:W-:Y:S02]  /*0630*/  IMAD.U32 R20, RZ, RZ, UR8 ;  /* 0x00000008ff147e24 */ /* 0x000fe4000f8e00ff */
[----:B-1----:R-:W-:-:S04]  /*0640*/  IMAD R2, R2, UR6, RZ ;  /* 0x0000000602027c24 */ /* 0x002fc8000f8e02ff */
[----:B------:R-:W-:Y:S01]  /*0650*/  IMAD R2, R2, UR8, RZ ;  /* 0x0000000802027c24 */ /* 0x000fe2000f8e02ff */
[----:B------:R-:W-:Y:S06]  /*0660*/  @!P0 BRA `(.L_x_9) ;  /* 0x000000bc00808947 */ /* 0x000fec0003800000 */
[----:B------:R-:W-:-:S13]  /*0670*/  ISETP.NE.AND P0, PT, R5, 0x1, PT ;  /* 0x000000010500780c */ /* 0x000fda0003f05270 */
[----:B------:R-:W-:Y:S05]  /*0680*/  @P0 EXIT ;  /* 0x000000000000094d */ /* 0x000fea0003800000 */
[----:B------:R-:W-:Y:S01]  /*0690*/  ISETP.GE.AND P0, PT, R2, 0x1, PT ;  /* 0x000000010200780c */ /* 0x000fe20003f06270 */
[----:B------:R-:W-:Y:S01]  /*06a0*/  UMOV UR4, URZ ;  /* 0x0000003f00047c82 */ /* 0x000fe20008000000 */
[----:B------:R-:W-:Y:S02]  /*06b0*/  CS2R R54, SRZ ;  /* 0x0000000000367805 */ /* 0x000fe4000001ff00 */
[----:B------:R-:W-:Y:S02]  /*06c0*/  CS2R R120, SRZ ;  /* 0x0000000000787805 */ /* 0x000fe4000001ff00 */
[----:B------:R-:W-:Y:S02]  /*06d0*/  CS2R R122, SRZ ;  /* 0x00000000007a7805 */ /* 0x000fe4000001ff00 */
[----:B------:R-:W-:Y:S02]  /*06e0*/  CS2R R124, SRZ ;  /* 0x00000000007c7805 */ /* 0x000fe4000001ff00 */
[----:B------:R-:W-:-:S02]  /*06f0*/  CS2R R126, SRZ ;  /* 0x00000000007e7805 */ /* 0x000fc4000001ff00 */
[----:B------:R-:W-:Y:S02]  /*0700*/  CS2R R128, SRZ ;  /* 0x0000000000807805 */ /* 0x000fe4000001ff00 */
        /* <DEDUP_REMOVED lines=57> */
[----:B------:R-:W-:Y:S01]  /*0aa0*/  CS2R R52, SRZ ;  /* 0x0000000000347805 */ /* 0x000fe2000001ff00 */
[----:B------:R-:W-:Y:S06]  /*0ab0*/  @!P0 BRA `(.L_x_10) ;  /* 0x0000000800788947 */ /* 0x000fec0003800000 */
[----:B------:R-:W-:-:S04]  /*0ac0*/  LOP3.LUT R3, R0, 0x1, RZ, 0xfc, !PT ;  /* 0x0000000100037812 */ /* 0x000fc800078efcff */
[----:B------:R-:W-:-:S13]  /*0ad0*/  ISETP.NE.AND P1, PT, R3, 0x3, PT ;  /* 0x000000030300780c */ /* 0x000fda0003f25270 */
[----:B------:R-:W-:Y:S05]  /*0ae0*/  @!P1 BRA `(.L_x_11) ;  /* 0x0000000000049947 */ /* 0x000fea0003800000 */
[----:B------:R-:W-:Y:S01]  /*0af0*/  BPT.TRAP 0x1 ;  /* 0x000000040000795c */ /* 0x000fe20000300000 */
.L_x_11:
[----:B------:R-:W1:Y:S01]  /*0b00*/  S2UR UR5, SR_CgaCtaId ;  /* 0x00000000000579c3 */ /* 0x000e620000008800 */
[----:B------:R-:W-:Y:S01]  /*0b10*/  SHF.L.U32 R3, RZ, 0x1f, RZ ;  /* 0x0000001fff037819 */ /* 0x000fe200000006ff */
[----:B------:R-:W-:Y:S02]  /*0b20*/  UMOV UR4, 0x400 ;  /* 0x0000040000047882 */ /* 0x000fe40000000000 */
[----:B-1----:R-:W-:-:S12]  /*0b30*/  ULEA UR4, UR5, UR4, 0x18 ;  /* 0x0000000405047291 */ /* 0x002fd8000f8ec03f */
.L_x_12:
[----:B-1----:R-:W-:-:S04]  /*0b40*/  IMAD.U32 R4, RZ, RZ, UR4 ;  /* 0x00000004ff047e24 */ /* 0x002fc8000f8e00ff */
[----:B------:R1:W2:Y:S03]  /*0b50*/  SYNCS.PHASECHK.TRANS64.TRYWAIT P1, [R4+URZ+0x28000], R3 ;  /* 0x02800003040075a7 */ /* 0x0002a6000802017f */
[----:B--2---:R-:W-:Y:S05]  /*0b60*/  @!P1 NANOSLEEP.SYNCS 0x989680 ;  /* 0x009896800000995d */ /* 0x004fea0003900000 */
[----:B------:R-:W2:Y:S02]  /*0b70*/  @!P1 SYNCS.PHASECHK.TRANS64 P1, [R4+URZ+0x28000], R3 ;  /* 0x02800003040095a7 */ /* 0x000ea4000802007f */
[----:B--2---:R-:W-:Y:S05]  /*0b80*/  @!P1 BRA `(.L_x_12) ;  /* 0xfffffffc00ec9947 */ /* 0x004fea000383ffff */
[----:B------:R-:W-:Y:S01]  /*0b90*/  UIADD3 UR5, UR4, 0x20000, URZ ;  /* 0x0002000004057890 */ /* 0x000fe2000fffe03f */
[----:B------:R-:W-:Y:S01]  /*0ba0*/  WARPGROUP.ARRIVE ;  /* 0x00000000000079c5 */ /* 0x000fe20000000000 */
[----:B------:R-:W-:Y:S02]  /*0bb0*/  USHF.R.U32.HI UR4, URZ, 0x4, UR4 ;  /* 0x000000043f047899 */ /* 0x000fe40008011604 */
[----:B------:R-:W-:Y:S02]  /*0bc0*/  USHF.R.U32.HI UR5, URZ, 0x4, UR5 ;  /* 0x000000043f057899 */ /* 0x000fe40008011605 */
[----:B------:R-:W-:Y:S02]  /*0bd0*/  ULOP3.LUT UR4, UR4, 0x3fff, URZ, 0xc0, !UPT ;  /* 0x00003fff04047892 */ /* 0x000fe4000f8ec03f */
[----:B------:R-:W-:Y:S02]  /*0be0*/  ULOP3.LUT UR5, UR5, 0x3fff, URZ, 0xc0, !UPT ;  /* 0x00003fff05057892 */ /* 0x000fe4000f8ec03f */
[----:B------:R-:W-:-:S02]  /*0bf0*/  ULOP3.LUT UR4, UR4, 0x10000, URZ, 0xfc, !UPT ;  /* 0x0001000004047892 */ /* 0x000fc4000f8efc3f */
[----:B------:R-:W-:Y:S02]  /*0c00*/  ULOP3.LUT UR6, UR5, 0x10000, URZ, 0xfc, !UPT ;  /* 0x0001000005067892 */ /* 0x000fe4000f8efc3f */
[----:B------:R-:W-:Y:S02]  /*0c10*/  UIADD3 UR5, UR4, 0x400, URZ ;  /* 0x0000040004057890 */ /* 0x000fe4000fffe03f */
[----:B------:R-:W-:Y:S02]  /*0c20*/  UIADD3 UR7, UR4, 0x800, URZ ;  /* 0x0000080004077890 */ /* 0x000fe4000fffe03f */
[----:B------:R-:W-:Y:S01]  /*0c30*/  UMOV UR8, UR4 ;  /* 0x0000000400087c82 */ /* 0x000fe20008000000 */
[----:B------:R-:W-:Y:S01]  /*0c40*/  UMOV UR9, 0x40000080 ;  /* 0x4000008000097882 */ /* 0x000fe20000000000 */
[----:B------:R-:W-:Y:S01]  /*0c50*/  UMOV UR10, UR6 ;  /* 0x00000006000a7c82 */ /* 0x000fe20008000000 */
[----:B------:R-:W-:Y:S01]  /*0c60*/  UMOV UR11, 0x40000080 ;  /* 0x40000080000b7882 */ /* 0x000fe20000000000 */
[----:B------:R-:W-:Y:S01]  /*0c70*/  UIADD3 UR12, UR4, 0xc00, URZ ;  /* 0x00000c00040c7890 */ /* 0x000fe2000fffe03f */
[----:B------:R-:W-:Y:S01]  /*0c80*/  HGMMA.64x64x8.F32.TF32 R120, gdesc[UR8], RZ, !UPT ;  /* 0x04e00000087879f0 */ /* 0x000fe2000c7028ff */
        /* <DEDUP_REMOVED lines=12> */
[----:B------:R-:W-:-:S02]  /*0d50*/  UIADD3 UR8, UR4, 0x2, URZ ;  /* 0x0000000204087890 */ /* 0x000fc4000fffe03f */
[----:B------:R-:W-:Y:S01]  /*0d60*/  UIADD3 UR10, UR6, 0x2, URZ ;  /* 0x00000002060a7890 */ /* 0x000fe2000fffe03f */
[----:B------:R-:W-:Y:S01]  /*0d70*/  UMOV UR9, 0x40000080 ;  /* 0x4000008000097882 */ /* 0x000fe20000000000 */
[----:B------:R-:W-:-:S07]  /*0d80*/  UMOV UR11, 0x40000080 ;  /* 0x40000080000b7882 */ /* 0x000fce0000000000 */
[----:B------:R-:W-:Y:S01]  /*0d90*/  HGMMA.64x64x8.F32.TF32 R120, gdesc[UR8], R120 ;  /* 0x04e00000087879f0 */ /* 0x000fe20008702878 */
[----:B------:R-:W-:Y:S01]  /*0da0*/  UMOV UR8, UR5 ;  /* 0x0000000500087c82 */ /* 0x000fe20008000000 */
[----:B------:R-:W-:Y:S01]  /*0db0*/  UMOV UR9, 0x40000080 ;  /* 0x4000008000097882 */ /* 0x000fe20000000000 */
[----:B------:R-:W-:Y:S01]  /*0dc0*/  UIADD3 UR5, UR4, 0x404, URZ ;  /* 0x0000040404057890 */ /* 0x000fe2000fffe03f */
        /* <DEDUP_REMOVED lines=87> */
[----:B------:R-:W-:Y:S02]  /*1340*/  UMOV UR9, 0x40000080 ;  /* 0x4000008000097882 */ /* 0x000fe40000000000 */
[----:B------:R-:W-:Y:S01]  /*1350*/  HGMMA.64x64x8.F32.TF32 R56, gdesc[UR8], R56 ;  /* 0x04e00000083879f0 */ /* 0x000fe20008702838 */
[----:B------:R-:W-:Y:S01]  /*1360*/  UMOV UR8, UR12 ;  /* 0x0000000c00087c82 */ /* 0x000fe20008000000 */
[----:B------:R-:W-:-:S02]  /*1370*/  UMOV UR9, 0x40000080 ;  /* 0x4000008000097882 */ /* 0x000fc40000000000 */
[----:B------:R-:W-:Y:S01]  /*1380*/  HGMMA.64x64x8.F32.TF32 R24, gdesc[UR8], R24 ;  /* 0x04e00000081879f0 */ /* 0x000fe20008702818 */
[----:B------:R-:W-:Y:S02]  /*1390*/  UIADD3 UR8, UR4, 0x46, URZ ;  /* 0x0000004604087890 */ /* 0x000fe4000fffe03f */
[----:B------:R-:W-:Y:S02]  /*13a0*/  UIADD3 UR10, UR6, 0x46, URZ ;  /* 0x00000046060a7890 */ /* 0x000fe4000fffe03f */
[----:B------:R-:W-:Y:S01]  /*13b0*/  UIADD3 UR6, UR4, 0x846, URZ ;  /* 0x0000084604067890 */ /* 0x000fe2000fffe03f */
[----:B------:R-:W-:Y:S01]  /*13c0*/  UMOV UR9, 0x40000080 ;  /* 0x4000008000097882 */ /* 0x000fe20000000000 */
[----:B------:R-:W-:Y:S01]  /*13d0*/  UMOV UR11, 0x40000080 ;  /* 0x40000080000b7882 */ /* 0x000fe20000000000 */
[----:B------:R-:W-:-:S04]  /*13e0*/  UIADD3 UR4, UR4, 0xc46, URZ ;  /* 0x00000c4604047890 */ /* 0x000fc8000fffe03f */
[----:B------:R-:W-:Y:S01]  /*13f0*/  HGMMA.64x64x8.F32.TF32 R120, gdesc[UR8], R120 ;  /* 0x04e00000087879f0 */ /* 0x000fe20008702878 */
[----:B------:R-:W-:Y:S01]  /*1400*/  UMOV UR8, UR5 ;  /* 0x0000000500087c82 */ /* 0x000fe20008000000 */
[----:B------:R-:W-:Y:S02]  /*1410*/  UMOV UR9, 0x40000080 ;  /* 0x4000008000097882 */ /* 0x000fe40000000000 */
[----:B------:R-:W-:Y:S01]  /*1420*/  HGMMA.64x64x8.F32.TF32 R88, gdesc[UR8], R88 ;  /* 0x04e00000085879f0 */ /* 0x000fe20008702858 */
[----:B------:R-:W-:Y:S01]  /*1430*/  UMOV UR8, UR6 ;  /* 0x0000000600087c82 */ /* 0x000fe20008000000 */
[----:B------:R-:W-:Y:S02]  /*1440*/  UMOV UR9, 0x40000080 ;  /* 0x4000008000097882 */ /* 0x000fe40000000000 */
[----:B------:R-:W-:Y:S01]  /*1450*/  HGMMA.64x64x8.F32.TF32 R56, gdesc[UR8], R56 ;  /* 0x04e00000083879f0 */ /* 0x000fe20008702838 */
[----:B------:R-:W-:Y:S01]  /*1460*/  UMOV UR8, UR4 ;  /* 0x0000000400087c82 */ /* 0x000fe20008000000 */
[----:B------:R-:W-:Y:S01]  /*1470*/  UMOV UR9, 0x40000080 ;  /* 0x4000008000097882 */ /* 0x000fe20000000000 */
[----:B------:R-:W-:Y:S01]  /*1480*/  UMOV UR4, 0x1 ;  /* 0x0000000100047882 */ /* 0x000fe20000000000 */
[----:B------:R-:W-:Y:S04]  /*1490*/  HGMMA.64x64x8.F32.TF32 R24, gdesc[UR8], R24, gsb0 ;  /* 0x04e00000081879f0 */ /* 0x000fe80008002818 */
.L_x_10:
[----:B-1----:R-:W-:-:S05]  /*14a0*/  VIMNMX R3, R2, 0x1, PT ;  /* 0x0000000102037848 */ /* 0x002fca0003fe0100 */
[----:B------:R-:W-:-:S05]  /*14b0*/  IMAD.IADD R3, R2, 0x1, -R3 ;  /* 0x0000000102037824 */ /* 0x000fca00078e0a03 */
[----:B------:R-:W-:-:S13]  /*14c0*/  ISETP.GE.AND P1, PT, R3, 0x1, PT ;  /* 0x000000010300780c */ /* 0x000fda0003f26270 */
[----:B------:R-:W-:Y:S05]  /*14d0*/  @!P1 BRA `(.L_x_13) ;  /* 0x0000000800e89947 */ /* 0x000fea0003800000 */
[----:B------:R-:W1:Y:S01]  /*14e0*/  S2UR UR5, SR_CgaCtaId ;  /* 0x00000000000579c3 */ /* 0x000e620000008800 */
[----:B------:R-:W-:Y:S01]  /*14f0*/  UMOV UR6, 0x400 ;  /* 0x0000040000067882 */ /* 0x000fe20000000000 */
[----:B------:R-:W-:Y:S01]  /*1500*/  LOP3.LUT R7, R0, 0x1, RZ, 0xfc, !PT ;  /* 0x0000000100077812 */ /* 0x000fe200078efcff */
[----:B------:R-:W-:Y:S01]  /*1510*/  IMAD.MOV.U32 R6, RZ, RZ, RZ ;  /* 0x000000ffff067224 */ /* 0x000fe200078e00ff */
[----:B------:R-:W-:Y:S01]  /*1520*/  UISETP.NE.U32.AND UP0, UPT, UR4, URZ, UPT ;  /* 0x0000003f0400728c */ /* 0x000fe2000bf05070 */
[----:B------:R-:W-:Y:S01]  /*1530*/  IMAD.MOV.U32 R2, RZ, RZ, R3 ;  /* 0x000000ffff027224 */ /* 0x000fe200078e0003 */
[----:B-1----:R-:W-:-:S04]  /*1540*/  ULEA UR6, UR5, UR6, 0x18 ;  /* 0x0000000605067291 */ /* 0x002fc8000f8ec03f */
[----:B------:R-:W-:Y:S02]  /*1550*/  UIADD3 UR7, UR6, 0x20000, URZ ;  /* 0x0002000006077890 */ /* 0x000fe4000fffe03f */
[----:B------:R-:W-:Y:S02]  /*1560*/  USHF.R.U32.HI UR5, URZ, 0x4, UR6 ;  /* 0x000000043f057899 */ /* 0x000fe40008011606 */
[----:B------:R-:W-:Y:S02]  /*1570*/  USHF.R.U32.HI UR7, URZ, 0x4, UR7 ;  /* 0x000000043f077899 */ /* 0x000fe40008011607 */
[----:B------:R-:W-:Y:S02]  /*1580*/  ULOP3.LUT UR5, UR5, 0x3fff, URZ, 0xc0, !UPT ;  /* 0x00003fff05057892 */ /* 0x000fe4000f8ec03f */
[----:B------:R-:W-:Y:S02]  /*1590*/  ULOP3.LUT UR8, UR7, 0x3fff, URZ, 0xc0, !UPT ;  /* 0x00003fff07087892 */ /* 0x000fe4000f8ec03f */
[----:B------:R-:W-:-:S02]  /*15a0*/  ULOP3.LUT UR7, UR5, 0x10000, URZ, 0xfc, !UPT ;  /* 0x0001000005077892 */ /* 0x000fc4000f8efc3f */
[----:B------:R-:W-:Y:S01]  /*15b0*/  ULOP3.LUT UR8, UR8, 0x10000, URZ, 0xfc, !UPT ;  /* 0x0001000008087892 */ /* 0x000fe2000f8efc3f */
[----:B------:R-:W-:-:S11]  /*15c0*/  UMOV UR5, URZ ;  /* 0x0000003f00057c82 */ /* 0x000fd60008000000 */
.L_x_18:
[----:B------:R-:W-:-:S13]  /*15d0*/  ISETP.NE.AND P2, PT, R7, 0x3, PT ;  /* 0x000000030700780c */ /* 0x000fda0003f45270 */
[----:B-1----:R-:W-:Y:S05]  /*15e0*/  @!P2 BRA `(.L_x_14) ;  /* 0x000000000004a947 */ /* 0x002fea0003800000 */
[----:B------:R-:W-:Y:S01]  /*15f0*/  BPT.TRAP 0x1 ;  /* 0x000000040000795c */ /* 0x000fe20000300000 */
.L_x_14:
[----:B------:R-:W-:Y:S01]  /*1600*/  SHF.L.U32 R4, R6, 0x1f, RZ ;  /* 0x0000001f06047819 */ /* 0x000fe200000006ff */
[----:B------:R-:W-:-:S12]  /*1610*/  ULEA UR9, UR4, UR6, 0x3 ;  /* 0x0000000604097291 */ /* 0x000fd8000f8e183f */
.L_x_15:
[----:B-1----:R-:W-:-:S04]  /*1620*/  IMAD.U32 R5, RZ, RZ, UR9 ;  /* 0x00000009ff057e24 */ /* 0x002fc8000f8e00ff */
[----:B------:R1:W2:Y:S03]  /*1630*/  SYNCS.PHASECHK.TRANS64.TRYWAIT P1, [R5+URZ+0x28000], R4 ;  /* 0x02800004050075a7 */ /* 0x0002a6000802017f */
[----:B--2---:R-:W-:Y:S05]  /*1640*/  @!P1 NANOSLEEP.SYNCS 0x989680 ;  /* 0x009896800000995d */ /* 0x004fea0003900000 */
[----:B------:R-:W2:Y:S02]  /*1650*/  @!P1 SYNCS.PHASECHK.TRANS64 P1, [R5+URZ+0x28000], R4 ;  /* 0x02800004050095a7 */ /* 0x000ea4000802007f */
[----:B--2---:R-:W-:Y:S05]  /*1660*/  @!P1 BRA `(.L_x_15) ;  /* 0xfffffffc00ec9947 */ /* 0x004fea000383ffff */
[----:B------:R-:W-:Y:S01]  /*1670*/  ULEA UR10, UR4, UR7, 0xc ;  /* 0x00000007040a7291 */ /* 0x000fe2000f8e603f */
[----:B------:R-:W-:Y:S01]  /*1680*/  WARPGROUP.ARRIVE ;  /* 0x00000000000079c5 */ /* 0x000fe20000000000 */
[----:B------:R-:W-:Y:S02]  /*1690*/  ULEA UR12, UR4, UR8, 0xa ;  /* 0x00000008040c7291 */ /* 0x000fe4000f8e503f */
[----:B------:R-:W-:Y:S02]  /*16a0*/  UIADD3 UR9, UR10, 0x400, URZ ;  /* 0x000004000a097890 */ /* 0x000fe4000fffe03f */
[----:B------:R-:W-:Y:S02]  /*16b0*/  UIADD3 UR11, UR10, 0x800, URZ ;  /* 0x000008000a0b7890 */ /* 0x000fe4000fffe03f */
[----:B------:R-:W-:Y:S01]  /*16c0*/  UMOV UR16, UR10 ;  /* 0x0000000a00107c82 */ /* 0x000fe20008000000 */
[----:B------:R-:W-:Y:S01]  /*16d0*/  UMOV UR17, 0x40000080 ;  /* 0x4000008000117882 */ /* 0x000fe20000000000 */
[----:B------:R-:W-:Y:S01]  /*16e0*/  UMOV UR18, UR12 ;  /* 0x0000000c00127c82 */ /* 0x000fe20008000000 */
[----:B------:R-:W-:Y:S01]  /*16f0*/  UMOV UR19, 0x40000080 ;  /* 0x4000008000137882 */ /* 0x000fe20000000000 */
[----:B------:R-:W-:Y:S01]  /*1700*/  UIADD3 UR13, UR10, 0xc00, URZ ;  /* 0x00000c000a0d7890 */ /* 0x000fe2000fffe03f */
[----:B------:R-:W-:Y:S01]  /*1710*/  HGMMA.64x64x8.F32.TF32 R120, gdesc[UR16], R120, UP0 ;  /* 0x04e00000107879f0 */ /* 0x000fe2000bf02878 */
        /* <DEDUP_REMOVED lines=111> */
[----:B------:R-:W-:-:S02]  /*1e10*/  UMOV UR17, 0x40000080 ;  /* 0x4000008000117882 */ /* 0x000fc40000000000 */
[----:B------:R-:W-:Y:S01]  /*1e20*/  HGMMA.64x64x8.F32.TF32 R24, gdesc[UR16], R24 ;  /* 0x04e00000101879f0 */ /* 0x000fe20008702818 */
[----:B------:R-:W-:Y:S02]  /*1e30*/  UIADD3 UR18, UR12, 0x46, URZ ;  /* 0x000000460c127890 */ /* 0x000fe4000fffe03f */
[----:B------:R-:W-:Y:S01]  /*1e40*/  UIADD3 UR16, UR10, 0x46, URZ ;  /* 0x000000460a107890 */ /* 0x000fe2000fffe03f */
[----:B------:R-:W-:Y:S01]  /*1e50*/  UMOV UR19, 0x40000080 ;  /* 0x4000008000137882 */ /* 0x000fe20000000000 */
[----:B------:R-:W-:Y:S01]  /*1e60*/  UMOV UR17, 0x40000080 ;  /* 0x4000008000117882 */ /* 0x000fe20000000000 */
[----:B------:R-:W-:-:S06]  /*1e70*/  UIADD3 UR10, UR10, 0xc46, URZ ;  /* 0x00000c460a0a7890 */ /* 0x000fcc000fffe03f */
        /* <DEDUP_REMOVED lines=8> */
[----:B------:R-:W-:-:S02]  /*1f00*/  UMOV UR17, 0x40000080 ;  /* 0x4000008000117882 */ /* 0x000fc40000000000 */
[----:B------:R-:W-:Y:S03]  /*1f10*/  HGMMA.64x64x8.F32.TF32 R24, gdesc[UR16], R24, gsb0 ;  /* 0x04e00000101879f0 */ /* 0x000fe60008002818 */
[----:B------:R-:W-:Y:S02]  /*1f20*/  WARPGROUP.DEPBAR.LE gsb0, 0x1 ;  /* 0x00008000000079c5 */ /* 0x000fe40000010100 */
[----:B------:R-:W-:Y:S05]  /*1f30*/  @!P2 BRA `(.L_x_16) ;  /* 0x000000000004a947 */ /* 0x000fea0003800000 */
[----:B------:R-:W-:Y:S01]  /*1f40*/  BPT.TRAP 0x1 ;  /* 0x000000040000795c */ /* 0x000fe20000300000 */
.L_x_16:
[----:B------:R-:W-:Y:S01]  /*1f50*/  ULEA UR9, UR5, UR6, 0x3 ;  /* 0x0000000605097291 */ /* 0x000fe2000f8e183f */
[----:B------:R-:W-:-:S03]  /*1f60*/  ISETP.GT.U32.AND P1, PT, R0, 0x1, PT ;  /* 0x000000010000780c */ /* 0x000fc60003f24070 */
[----:B------:R-:W-:-:S04]  /*1f70*/  UIADD3 UR9, UR9, 0x28010, URZ ;  /* 0x0002801009097890 */ /* 0x000fc8000fffe03f */
[----:B------:R-:W-:-:S09]  /*1f80*/  UPRMT UR9, URZ, 0x654, UR9 ;  /* 0x000006543f097896 */ /* 0x000fd20008000009 */
[----:B------:R-:W-:Y:S01]  /*1f90*/  SYNCS.ARRIVE.TRANS64.RED.A1T0 RZ, [UR9], RZ ;  /* 0x000000ffffff79a7 */ /* 0x000fe20008100409 */
[----:B------:R-:W-:Y:S05]  /*1fa0*/  @P1 BRA `(.L_x_17) ;  /* 0x0000000000041947 */ /* 0x000fea0003800000 */
[----:B------:R-:W-:Y:S01]  /*1fb0*/  BPT.TRAP 0x1 ;  /* 0x000000040000795c */ /* 0x000fe20000300000 */
.L_x_17:
[----:B------:R-:W-:Y:S01]  /*1fc0*/  UIADD3 UR4, UR4, 0x1, URZ ;  /* 0x0000000104047890 */ /* 0x000fe2000fffe03f */
[C---:B------:R-:W-:Y:S01]  /*1fd0*/  ISETP.GT.AND P1, PT, R2.reuse, 0x1, PT ;  /* 0x000000010200780c */ /* 0x040fe20003f24270 */
[----:B------:R-:W-:Y:S01]  /*1fe0*/  UIADD3 UR5, UR5, 0x1, URZ ;  /* 0x0000000105057890 */ /* 0x000fe2000fffe03f */
[----:B------:R-:W-:Y:S01]  /*1ff0*/  VIADD R2, R2, 0xffffffff ;  /* 0xffffffff02027836 */ /* 0x000fe20000000000 */
[----:B------:R-:W-:Y:S02]  /*2000*/  UISETP.NE.AND UP0, UPT, UR4, 0x2, UPT ;  /* 0x000000020400788c */ /* 0x000fe4000bf05270 */
[----:B------:R-:W-:Y:S02]  /*2010*/  UISETP.NE.AND UP1, UPT, UR5, 0x2, UPT ;  /* 0x000000020500788c */ /* 0x000fe4000bf25270 */
[----:B------:R-:W-:Y:S02]  /*2020*/  USEL UR9, URZ, 0x1, UP0 ;  /* 0x000000013f097887 */ /* 0x000fe40008000000 */
[----:B------:R-:W-:-:S02]  /*2030*/  USEL UR4, UR4, URZ, UP0 ;  /* 0x0000003f04047287 */ /* 0x000fc40008000000 */
[----:B------:R-:W-:Y:S02]  /*2040*/  USEL UR5, UR5, URZ, UP1 ;  /* 0x0000003f05057287 */ /* 0x000fe40008800000 */
[----:B------:R-:W-:Y:S01]  /*2050*/  UPLOP3.LUT UP0, UPT, UPT, UPT, UPT, 0x80, 0x0 ;  /* 0x000000000000789c */ /* 0x000fe20003f0f070 */
[----:B------:R-:W-:Y:S01]  /*2060*/  LOP3.LUT R6, R6, UR9, RZ, 0x3c, !PT ;  /* 0x0000000906067c12 */ /* 0x000fe2000f8e3cff */
[----:B------:R-:W-:Y:S09]  /*2070*/  @P1 BRA `(.L_x_18) ;  /* 0xfffffff400541947 */ /* 0x000ff2000383ffff */
.L_x_13:
[----:B------:R-:W-:Y:S02]  /*2080*/  WARPGROUP.DEPBAR.LE gsb0, 0x0 ;  /* 0x00008000000079c5 */ /* 0x000fe40000010000 */
[----:B------:R-:W-:Y:S05]  /*2090*/  @!P0 BRA `(.L_x_19) ;  /* 0x00000000003c8947 */ /* 0x000fea0003800000 */
[----:B------:R-:W-:-:S04]  /*20a0*/  LOP3.LUT R2, R0, 0x1, RZ, 0xfc, !PT ;  /* 0x0000000100027812 */ /* 0x000fc800078efcff */
[----:B------:R-:W-:-:S13]  /*20b0*/  ISETP.NE.AND P0, PT, R2, 0x3, PT ;  /* 0x000000030200780c */ /* 0x000fda0003f05270 */
[----:B------:R-:W-:Y:S05]  /*20c0*/  @!P0 BRA `(.L_x_20) ;  /* 0x0000000000048947 */ /* 0x000fea0003800000 */
[----:B------:R-:W-:Y:S01]  /*20d0*/  BPT.TRAP 0x1 ;  /* 0x000000040000795c */ /* 0x000fe20000300000 */
.L_x_20:
[----:B-1----:R-:W1:Y:S01]  /*20e0*/  S2R R5, SR_CgaCtaId ;  /* 0x0000000000057919 */ /* 0x002e620000008800 */
[----:B------:R-:W-:Y:S01]  /*20f0*/  IMAD.SHL.U32 R3, R3, 0x8, RZ ;  /* 0x0000000803037824 */ /* 0x000fe200078e00ff */
[----:B------:R-:W-:Y:S02]  /*2100*/  MOV R2, 0x400 ;  /* 0x0000040000027802 */ /* 0x000fe40000000f00 */
[----:B------:R-:W-:Y:S02]  /*2110*/  ISETP.GT.U32.AND P0, PT, R0, 0x1, PT ;  /* 0x000000010000780c */ /* 0x000fe40003f04070 */
[----:B------:R-:W-:Y:S02]  /*2120*/  LOP3.LUT R3, R3, 0x8, RZ, 0xc0, !PT ;  /* 0x0000000803037812 */ /* 0x000fe400078ec0ff */
[----:B-1----:R-:W-:-:S04]  /*2130*/  LEA R2, R5, R2, 0x18 ;  /* 0x0000000205027211 */ /* 0x002fc800078ec0ff */
[----:B------:R-:W-:-:S04]  /*2140*/  IADD3 R3, R2, 0x28010, R3 ;  /* 0x0002801002037810 */ /* 0x000fc80007ffe003 */
[----:B------:R-:W-:-:S04]  /*2150*/  PRMT R3, RZ, 0x654, R3 ;  /* 0x00000654ff037816 */ /* 0x000fc80000000003 */
[----:B------:R2:W-:Y:S01]  /*2160*/  SYNCS.ARRIVE.TRANS64.RED.A1T0 RZ, [R3+URZ], RZ ;  /* 0x000000ff03ff79a7 */ /* 0x0005e2000810043f */
[----:B------:R-:W-:Y:S05]  /*2170*/  @P0 BRA `(.L_x_19) ;  /* 0x0000000000040947 */ /* 0x000fea0003800000 */
[----:B------:R-:W-:Y:S01]  /*2180*/  BPT.TRAP 0x1 ;  /* 0x000000040000795c */ /* 0x000fe20000300000 */
.L_x_19:
[----:B--2---:R-:W2:Y:S01]  /*2190*/  S2R R3, SR_TID.X ;  /* 0x0000000000037919 */ /* 0x004ea20000002100 */
[----:B------:R-:W-:Y:S01]  /*21a0*/  ULDC.64 UR4, c[0x0][0x280] ;  /* 0x0000a00000047ab9 */ /* 0x000fe20000000a00 */
[----:B-1----:R-:W1:Y:S01]  /*21b0*/  S2R R4, SR_CTAID.Y ;  /* 0x0000000000047919 */ /* 0x002e620000002600 */
[----:B------:R-:W0:Y:S01]  /*21c0*/  S2R R9, SR_CTAID.X ;  /* 0x0000000000097919 */ /* 0x000e220000002500 */
[----:B--2---:R-:W-:-:S04]  /*21d0*/  SHF.R.S32.HI R0, RZ, 0x1f, R3 ;  /* 0x0000001fff007819 */ /* 0x004fc80000011403 */
[----:B------:R-:W-:Y:S01]  /*21e0*/  LEA.HI R0, R0, R3, RZ, 0x7 ;  /* 0x0000000300007211 */ /* 0x000fe200078f38ff */
[----:B-1----:R-:W-:-:S03]  /*21f0*/  IMAD.SHL.U32 R4, R4, 0x40, RZ ;  /* 0x0000004004047824 */ /* 0x002fc600078e00ff */
[----:B------:R-:W-:Y:S01]  /*2200*/  LOP3.LUT R0, R0, 0xffffff80, RZ, 0xc0, !PT ;  /* 0xffffff8000007812 */ /* 0x000fe200078ec0ff */
[----:B0-----:R-:W-:Y:S01]  /*2210*/  IMAD.SHL.U32 R10, R9, 0x100, RZ ;  /* 0x00000100090a7824 */ /* 0x001fe200078e00ff */
[----:B------:R-:W-:-:S03]  /*2220*/  ISETP.GE.AND P0, PT, R4, UR5, PT ;  /* 0x0000000504007c0c */ /* 0x000fc6000bf06270 */
[----:B------:R-:W-:Y:S01]  /*2230*/  IMAD.IADD R0, R3, 0x1, -R0 ;  /* 0x0000000103007824 */ /* 0x000fe200078e0a00 */
[----:B------:R-:W-:-:S04]  /*2240*/  ISETP.GE.OR P0, PT, R10, UR4, P0 ;  /* 0x000000040a007c0c */ /* 0x000fc80008706670 */
[----:B------:R-:W-:-:S04]  /*2250*/  SHF.R.S32.HI R3, RZ, 0x1f, R0 ;  /* 0x0000001fff037819 */ /* 0x000fc80000011400 */
[----:B------:R-:W-:-:S04]  /*2260*/  LEA.HI R2, R3, R0, RZ, 0x2 ;  /* 0x0000000003027211 */ /* 0x000fc800078f10ff */
[--C-:B------:R-:W-:Y:S02]  /*2270*/  SHF.R.S32.HI R6, RZ, 0x2, R2.reuse ;  /* 0x00000002ff067819 */ /* 0x100fe40000011402 */
[----:B------:R-:W-:-:S04]  /*2280*/  SHF.R.S32.HI R5, RZ, 0x1f, R2 ;  /* 0x0000001fff057819 */ /* 0x000fc80000011402 */
[----:B------:R-:W-:-:S04]  /*2290*/  LEA.HI R5, R5, R6, RZ, 0x3 ;  /* 0x0000000605057211 */ /* 0x000fc800078f18ff */
[----:B------:R-:W-:Y:S01]  /*22a0*/  LOP3.LUT R7, R5, 0xfffffff8, RZ, 0xc0, !PT ;  /* 0xfffffff805077812 */ /* 0x000fe200078ec0ff */
[----:B------:R-:W-:Y:S06]  /*22b0*/  @P0 EXIT ;  /* 0x000000000000094d */ /* 0x000fec0003800000 */
[----:B------:R-:W0:Y:S01]  /*22c0*/  LDC.64 R20, c[0x0][0x658] ;  /* 0x00019600ff147b82 */ /* 0x000e220000000a00 */
[----:B------:R-:W-:Y:S01]  /*22d0*/  LOP3.LUT R5, R2, 0x7ffffffc, RZ, 0xc0, !PT ;  /* 0x7ffffffc02057812 */ /* 0x000fe200078ec0ff */
[----:B------:R-:W-:Y:S01]  /*22e0*/  IMAD.IADD R2, R6, 0x1, -R7 ;  /* 0x0000000106027824 */ /* 0x000fe200078e0a07 */
[----:B------:R-:W-:Y:S02]  /*22f0*/  LEA.HI R6, R3, R0, RZ, 0x5 ;  /* 0x0000000003067211 */ /* 0x000fe400078f28ff */
[----:B---3-5:R-:W-:Y:S01]  /*2300*/  FSETP.NEU.AND P1, PT, R14, RZ, PT ;  /* 0x000000ff0e00720b */ /* 0x028fe20003f2d000 */
[----:B------:R-:W-:Y:S01]  /*2310*/  IMAD.IADD R5, R0, 0x1, -R5 ;  /* 0x0000000100057824 */ /* 0x000fe200078e0a05 */
[----:B------:R-:W-:Y:S02]  /*2320*/  SHF.R.S32.HI R3, RZ, 0x1f, R2 ;  /* 0x0000001fff037819 */ /* 0x000fe40000011402 */
[----:B------:R-:W-:Y:S01]  /*2330*/  SHF.R.S32.HI R13, RZ, 0x5, R6 ;  /* 0x00000005ff0d7819 */ /* 0x000fe20000011406 */
[----:B------:R-:W-:-:S02]  /*2340*/  IMAD.SHL.U32 R5, R5, 0x2, RZ ;  /* 0x0000000205057824 */ /* 0x000fc400078e00ff */
[----:B------:R-:W-:-:S03]  /*2350*/  IMAD.WIDE R8, R9, 0x100, R2 ;  /* 0x0000010009087825 */ /* 0x000fc600078e0202 */
[----:B------:R-:W-:Y:S01]  /*2360*/  SHF.R.S32.HI R7, RZ, 0x1f, R5 ;  /* 0x0000001fff077819 */ /* 0x000fe20000011405 */
[C---:B------:R-:W-:Y:S01]  /*2370*/  IMAD R3, R13.reuse, -0x10, -R10 ;  /* 0xfffffff00d037824 */ /* 0x040fe200078e0a0a */
[C---:B------:R-:W-:Y:S01]  /*2380*/  IADD3 R6, P0, R4.reuse, R5, RZ ;  /* 0x0000000504067210 */ /* 0x040fe20007f1e0ff */
[----:B------:R-:W-:Y:S01]  /*2390*/  IMAD.WIDE R8, R13, 0x10, R8 ;  /* 0x000000100d087825 */ /* 0x000fe200078e0208 */
[----:B------:R-:W-:Y:S02]  /*23a0*/  IADD3 R10, -R5, UR5, -R4 ;  /* 0x00000005050a7c10 */ /* 0x000fe4000fffe904 */
[----:B------:R-:W-:Y:S02]  /*23b0*/  LEA.HI.X.SX32 R7, R4, R7, 0x1, P0 ;  /* 0x0000000704077211 */ /* 0x000fe400000f0eff */
[----:B------:R-:W-:Y:S01]  /*23c0*/  IADD3 R0, R3, UR4, -R2 ;  /* 0x0000000403007c10 */ /* 0x000fe2000fffe802 */
[-C--:B0-----:R-:W-:Y:S01]  /*23d0*/  IMAD R2, R9, R20.reuse, RZ ;  /* 0x0000001409027224 */ /* 0x081fe200078e02ff */
[----:B------:R-:W-:Y:S01]  /*23e0*/  ISETP.GT.AND P3, PT, R10, RZ, PT ;  /* 0x000000ff0a00720c */ /* 0x000fe20003f64270 */
[----:B------:R-:W-:Y:S01]  /*23f0*/  IMAD.WIDE.U32 R16, R8, R20, R6 ;  /* 0x0000001408107225 */ /* 0x000fe200078e0006 */
[----:B------:R-:W-:-:S02]  /*2400*/  SHF.L.U64.HI R12, R20, 0x3, R21 ;  /* 0x00000003140c7819 */ /* 0x000fc40000010215 */
[----:B------:R-:W-:Y:S01]  /*2410*/  P2R R3, PR, RZ, 0x8 ;  /* 0x00000008ff037803 */ /* 0x000fe20000000000 */
[----:B------:R-:W-:Y:S01]  /*2420*/  IMAD R19, R8, R21, R2 ;  /* 0x0000001508137224 */ /* 0x000fe200078e0202 */
[----:B------:R-:W-:Y:S01]  /*2430*/  ISETP.GT.AND P0, PT, R0, RZ, P3 ;  /* 0x000000ff0000720c */ /* 0x000fe20001f04270 */
[----:B------:R-:W-:Y:S02]  /*2440*/  IMAD.SHL.U32 R13, R20, 0x8, RZ ;  /* 0x00000008140d7824 */ /* 0x000fe400078e00ff */
[----:B------:R-:W-:Y:S01]  /*2450*/  IMAD.IADD R19, R17, 0x1, R19 ;  /* 0x0000000111137824 */ /* 0x000fe200078e0213 */
[----:B------:R-:W-:Y:S09]  /*2460*/  @!P1 BRA `(.L_x_21) ;  /* 0x0000006c00709947 */ /* 0x000ff20003800000 */
[----:B------:R-:W-:Y:S01]  /*2470*/  ULDC.64 UR4, c[0x0][0x630] ;  /* 0x00018c0000047ab9 */ /* 0x000fe20000000a00 */
[----:B------:R-:W-:Y:S01]  /*2480*/  ULDC.64 UR8, c[0x0][0x628] ;  /* 0x00018a0000087ab9 */ /* 0x000fe20000000a00 */
[----:B----4-:R-:W-:Y:S01]  /*2490*/  IMAD R15, R9, UR4, RZ ;  /* 0x00000004090f7c24 */ /* 0x010fe2000f8e02ff */
[----:B------:R-:W-:Y:S01]  /*24a0*/  ULDC.64 UR6, c[0x0][0x650] ;  /* 0x0001940000067ab9 */ /* 0x000fe20000000a00 */
[----:B------:R-:W-:-:S04]  /*24b0*/  IMAD.WIDE.U32 R2, R8, UR4, R6 ;  /* 0x0000000408027c25 */ /* 0x000fc8000f8e0006 */
[----:B------:R-:W-:Y:S01]  /*24c0*/  IMAD R15, R8, UR5, R15 ;  /* 0x00000005080f7c24 */ /* 0x000fe2000f8e020f */
[----:B------:R-:W-:-:S03]  /*24d0*/  LEA R4, P1, R2, UR8, 0x2 ;  /* 0x0000000802047c11 */ /* 0x000fc6000f8210ff */
[----:B------:R-:W-:-:S05]  /*24e0*/  IMAD.IADD R3, R3, 0x1, R15 ;  /* 0x0000000103037824 */ /* 0x000fca00078e020f */
[----:B------:R-:W-:-:S05]  /*24f0*/  LEA.HI.X R5, R2, UR9, R3, 0x2, P1 ;  /* 0x0000000902057c11 */ /* 0x000fca00088f1403 */
[----:B------:R-:W2:Y:S01]  /*2500*/  @P0 LDG.E.LTC128B R17, desc[UR14][R4.64] ;  /* 0x0000000e04110981 */ /* 0x000ea2000c1e1920 */
[----:B------:R-:W-:Y:S01]  /*2510*/  ISETP.GT.AND P6, PT, R10, 0x1, PT ;  /* 0x000000010a00780c */ /* 0x000fe20003fc4270 */
[----:B------:R-:W-:Y:S01]  /*2520*/  BSSY B0, `(.L_x_22) ;  /* 0x000000d000007945 */ /* 0x000fe20003800000 */
[----:B------:R-:W-:Y:S02]  /*2530*/  LEA R2, P2, R16, UR6, 0x2 ;  /* 0x0000000610027c11 */ /* 0x000fe4000f8410ff */
[----:B------:R-:W-:Y:S02]  /*2540*/  ISETP.GT.AND P1, PT, R0, RZ, P6 ;  /* 0x000000ff0000720c */ /* 0x000fe40003724270 */
[----:B--2---:R-:W-:Y:S01]  /*2550*/  LOP3.LUT R3, R17, 0xffffe000, RZ, 0xc0, !PT ;  /* 0xffffe00011037812 */ /* 0x004fe200078ec0ff */
[----:B------:R-:W-:-:S04]  /*2560*/  IMAD.MOV.U32 R18, RZ, RZ, R17 ;  /* 0x000000ffff127224 */ /* 0x000fc800078e0011 */
[----:B------:R-:W-:-:S04]  /*2570*/  FMUL R3, R3, R14 ;  /* 0x0000000e03037220 */ /* 0x000fc80000400000 */
[----:B------:R-:W-:Y:S01]  /*2580*/  FFMA R23, R120, R11, R3 ;  /* 0x0000000b78177223 */ /* 0x000fe20000000003 */
[----:B------:R-:W-:Y:S02]  /*2590*/  P2R R3, PR, RZ, 0x40 ;  /* 0x00000040ff037803 */ /* 0x000fe40000000000 */
[----:B------:R-:W-:Y:S02]  /*25a0*/  LEA.HI.X R3, R16, UR7, R19, 0x2, P2 ;  /* 0x0000000710037c11 */ /* 0x000fe400090f1413 */
[----:B------:R-:W-:-:S05]  /*25b0*/  F2FP.TF32.F32.PACK_B R23, R23 ;  /* 0x00000017ff17723e */ /* 0x000fca00024050ff */
[----:B------:R0:W-:Y:S01]  /*25c0*/  @P0 STG.E desc[UR14][R2.64], R23 ;  /* 0x0000001702000986 */ /* 0x0001e2000c10190e */
[----:B------:R-:W-:Y:S05]  /*25d0*/  @!P1 BRA `(.L_x_23) ;  /* 0x0000000000049947 */ /* 0x000fea0003800000 */
[----:B------:R1:W5:Y:S02]  /*25e0*/  LDG.E.LTC128B R18, desc[UR14][R4.64+0x4] ;  /* 0x0000040e04127981 */ /* 0x000364000c1e1920 */
.L_x_23:
[----:B------:R-:W-:Y:S05]  /*25f0*/  BSYNC B0 ;  /* 0x0000000000007941 */ /* 0x000fea0003800000 */
.L_x_22:
[----:B------:R-:W-:Y:S01]  /*2600*/  USHF.L.U32 UR6, UR4, 0x3, URZ ;  /* 0x0000000304067899 */ /* 0x000fe2000800063f */
[----:B-----5:R-:W-:Y:S01]  /*2610*/  LOP3.LUT R19, R18, 0xffffe000, RZ, 0xc0, !PT ;  /* 0xffffe00012137812 */ /* 0x020fe200078ec0ff */
[----:B------:R-:W-:Y:S01]  /*2620*/  USHF.L.U64.HI UR7, UR4, 0x3, UR5 ;  /* 0x0000000304077899 */ /* 0x000fe20008010205 */
[----:B------:R-:W-:-:S03]  /*2630*/  ISETP.GT.AND P0, PT, R0, 0x8, P3 ;  /* 0x000000080000780c */ /* 0x000fc60001f04270 */
[----:B------:R-:W-:Y:S02]  /*2640*/  IMAD.U32 R16, RZ, RZ, UR6 ;  /* 0x00000006ff107e24 */ /* 0x000fe4000f8e00ff */
[----:B------:R-:W-:Y:S02]  /*2650*/  IMAD.U32 R17, RZ, RZ, UR7 ;  /* 0x00000007ff117e24 */ /* 0x000fe4000f8e00ff */
[----:B------:R-:W-:-:S04]  /*2660*/  IMAD.WIDE.U32 R8, R8, UR4, R16 ;  /* 0x0000000408087c25 */ /* 0x000fc8000f8e0010 */
[----:B------:R-:W-:Y:S01]  /*2670*/  FMUL R16, R19, R14 ;  /* 0x0000000e13107220 */ /* 0x000fe20000400000 */
[----:B------:R-:W-:-:S03]  /*2680*/  IADD3 R6, P2, R6, R8, RZ ;  /* 0x0000000806067210 */ /* 0x000fc60007f5e0ff */
[----:B------:R-:W-:Y:S01]  /*2690*/  FFMA R121, R121, R11, R16 ;  /* 0x0000000b79797223 */ /* 0x000fe20000000010 */
[----:B------:R-:W-:Y:S02]  /*26a0*/  IADD3.X R7, R7, R15, R9, P2, !PT ;  /* 0x0000000f07077210 */ /* 0x000fe400017fe409 */
[C---:B------:R-:W-:Y:S02]  /*26b0*/  LEA R8, P2, R6.reuse, UR8, 0x2 ;  /* 0x0000000806087c11 */ /* 0x040fe4000f8410ff */
[----:B------:R-:W-:Y:S02]  /*26c0*/  F2FP.TF32.F32.PACK_B R121, R121 ;  /* 0x00000079ff79723e */ /* 0x000fe400024050ff */
[----:B------:R-:W-:-:S03]  /*26d0*/  LEA.HI.X R9, R6, UR9, R7, 0x2, P2 ;  /* 0x0000000906097c11 */ /* 0x000fc600090f1407 */
[----:B------:R2:W-:Y:S04]  /*26e0*/  @P1 STG.E desc[UR14][R2.64+0x4], R121 ;  /* 0x0000047902001986 */ /* 0x0005e8000c10190e */
[----:B------:R-:W3:Y:S01]  /*26f0*/  @P0 LDG.E.LTC128B R18, desc[UR14][R8.64] ;  /* 0x0000000e08120981 */ /* 0x000ee2000c1e1920 */
[C---:B------:R-:W-:Y:S01]  /*2700*/  SHF.L.U64.HI R15, R13.reuse, 0x2, R12 ;  /* 0x000000020d0f7819 */ /* 0x040fe2000001020c */
[----:B------:R-:W-:Y:S01]  /*2710*/  BSSY B0, `(.L_x_24) ;  /* 0x000000b000007945 */ /* 0x000fe20003800000 */
[----:B------:R-:W-:Y:S02]  /*2720*/  LEA R6, P2, R13, R2, 0x2 ;  /* 0x000000020d067211 */ /* 0x000fe400078410ff */
[----:B------:R-:W-:Y:S02]  /*2730*/  ISETP.GT.AND P1, PT, R0, 0x8, P6 ;  /* 0x000000080000780c */ /* 0x000fe40003724270 */
[----:B---3--:R-:W-:-:S05]  /*2740*/  LOP3.LUT R7, R18, 0xffffe000, RZ, 0xc0, !PT ;  /* 0xffffe00012077812 */ /* 0x008fca00078ec0ff */
[----:B------:R-:W-:-:S04]  /*2750*/  FMUL R7, R7, R14 ;  /* 0x0000000e07077220 */ /* 0x000fc80000400000 */
[----:B------:R-:W-:Y:S01]  /*2760*/  FFMA R13, R122, R11, R7 ;  /* 0x0000000b7a0d7223 */ /* 0x000fe20000000007 */
[----:B------:R-:W-:-:S04]  /*2770*/  IMAD.X R7, R15, 0x1, R3, P2 ;  /* 0x000000010f077824 */ /* 0x000fc800010e0603 */
[----:B------:R-:W-:-:S05]  /*2780*/  F2FP.TF32.F32.PACK_B R13, R13 ;  /* 0x0000000dff0d723e */ /* 0x000fca00024050ff */
[----:B------:R2:W-:Y:S01]  /*2790*/  @P0 STG.E desc[UR14][R6.64], R13 ;  /* 0x0000000d06000986 */ /* 0x0005e2000c10190e */
[----:B------:R-:W-:Y:S05]  /*27a0*/  @!P1 BRA `(.L_x_25) ;  /* 0x0000000000049947 */ /* 0x000fea0003800000 */
[----:B------:R3:W5:Y:S02]  /*27b0*/  LDG.E.LTC128B R18, desc[UR14][R8.64+0x4] ;  /* 0x0000040e08127981 */ /* 0x000764000c1e1920 */
.L_x_25:
[----:B------:R-:W-:Y:S05]  /*27c0*/  BSYNC B0 ;  /* 0x0000000000007941 */ /* 0x000fea0003800000 */
.L_x_24:
[----:B--2--5:R-:W-:Y:S01]  /*27d0*/  LOP3.LUT R13, R18, 0xffffe000, RZ, 0xc0, !PT ;  /* 0xffffe000120d7812 */ /* 0x024fe200078ec0ff */
[----:B------:R-:W-:Y:S01]  /*27e0*/  BSSY B0, `(.L_x_26) ;  /* 0x000000a000007945 */ /* 0x000fe20003800000 */
[----:B------:R-:W-:-:S03]  /*27f0*/  ISETP.GT.AND P3, PT, R10, 0x8, PT ;  /* 0x000000080a00780c */ /* 0x000fc60003f64270 */
[----:B------:R-:W-:Y:S01]  /*2800*/  FMUL R12, R13, R14 ;  /* 0x0000000e0d0c7220 */ /* 0x000fe20000400000 */
[----:B------:R-:W-:-:S03]  /*2810*/  ISETP.GT.AND P0, PT, R0, RZ, P3 ;  /* 0x000000ff0000720c */ /* 0x000fc60001f04270 */
[----:B------:R-:W-:Y:S01]  /*2820*/  FFMA R123, R123, R11, R12 ;  /* 0x0000000b7b7b7223 */ /* 0x000fe2000000000c */
[----:B------:R-:W-:-:S04]  /*2830*/  P2R R12, PR, RZ, 0x8 ;  /* 0x00000008ff0c7803 */ /* 0x000fc80000000000 */
[----:B------:R-:W-:-:S05]  /*2840*/  F2FP.TF32.F32.PACK_B R123, R123 ;  /* 0x0000007bff7b723e */ /* 0x000fca00024050ff */
[----:B------:R2:W-:Y:S01]  /*2850*/  @P1 STG.E desc[UR14][R6.64+0x4], R123 ;  /* 0x0000047b06001986 */ /* 0x0005e2000c10190e */
[----:B------:R-:W-:Y:S05]  /*2860*/  @!P0 BRA `(.L_x_27) ;  /* 0x0000000000048947 */ /* 0x000fea0003800000 */
[----:B------:R4:W5:Y:S02]  /*2870*/  LDG.E.LTC128B R18, desc[UR14][R4.64+0x20] ;  /* 0x0000200e04127981 */ /* 0x000964000c1e1920 */
.L_x_27:
[----:B------:R-:W-:Y:S05]  /*2880*/  BSYNC B0 ;  /* 0x0000000000007941 */ /* 0x000fea0003800000 */
.L_x_26:
[----:B-----5:R-:W-:Y:S01]  /*2890*/  LOP3.LUT R13, R18, 0xffffe000, RZ, 0xc0, !PT ;  /* 0xffffe000120d7812 */ /* 0x020fe200078ec0ff */
[----:B------:R-:W-:Y:S01]  /*28a0*/  BSSY B0, `(.L_x_28) ;  /* 0x000000a000007945 */ /* 0x000fe20003800000 */
[----:B------:R-:W-:-:S03]  /*28b0*/  ISETP.GT.AND P2, PT, R10, 0x9, PT ;  /* 0x000000090a00780c */ /* 0x000fc60003f44270 */
[----:B------:R-:W-:Y:S01]  /*28c0*/  FMUL R13, R13, R14 ;  /* 0x0000000e0d0d7220 */ /* 0x000fe20000400000 */
[----:B------:R-:W-:Y:S02]  /*28d0*/  ISETP.GT.AND P1, PT, R0, RZ, P2 ;  /* 0x000000ff0000720c */ /* 0x000fe40001724270 */
[----:B------:R-:W-:Y:S01]  /*28e0*/  P2R R12, PR, RZ, 0x4 ;  /* 0x00000004ff0c7803 */ /* 0x000fe20000000000 */
[----:B------:R-:W-:-:S05]  /*28f0*/  FFMA R13, R124, R11, R13 ;  /* 0x0000000b7c0d7223 */ /* 0x000fca000000000d */
[----:B------:R-:W-:-:S05]  /*2900*/  F2FP.TF32.F32.PACK_B R13, R13 ;  /* 0x0000000dff0d723e */ /* 0x000fca00024050ff */
[----:B------:R0:W-:Y:S01]  /*2910*/  @P0 STG.E desc[UR14][R2.64+0x20], R13 ;  /* 0x0000200d02000986 */ /* 0x0001e2000c10190e */
[----:B------:R-:W-:Y:S05]  /*2920*/  @!P1 BRA `(.L_x_29) ;  /* 0x0000000000049947 */ /* 0x000fea0003800000 */
[----:B------:R0:W5:Y:S02]  /*2930*/  LDG.E.LTC128B R18, desc[UR14][R4.64+0x24] ;  /* 0x0000240e04127981 */ /* 0x000164000c1e1920 */
.L_x_29:
[----:B------:R-:W-:Y:S05]  /*2940*/  BSYNC B0 ;  /* 0x0000000000007941 */ /* 0x000fea0003800000 */
.L_x_28:
[----:B0----5:R-:W-:Y:S01]  /*2950*/  LOP3.LUT R13, R18, 0xffffe000, RZ, 0xc0, !PT ;  /* 0xffffe000120d7812 */ /* 0x021fe200078ec0ff */
[----:B------:R-:W-:Y:S01]  /*2960*/  BSSY B0, `(.L_x_30) ;  /* 0x0000008000007945 */ /* 0x000fe20003800000 */
[----:B------:R-:W-:-:S03]  /*2970*/  ISETP.GT.AND P0, PT, R0, 0x8, P3 ;  /* 0x000000080000780c */ /* 0x000fc60001f04270 */
[----:B------:R-:W-:-:S04]  /*2980*/  FMUL R12, R13, R14 ;  /* 0x0000000e0d0c7220 */ /* 0x000fc80000400000 */
[----:B------:R-:W-:-:S05]  /*2990*/  FFMA R125, R125, R11, R12 ;  /* 0x0000000b7d7d7223 */ /* 0x000fca000000000c */
[----:B------:R-:W-:-:S05]  /*29a0*/  F2FP.TF32.F32.PACK_B R125, R125 ;  /* 0x0000007dff7d723e */ /* 0x000fca00024050ff */
[----:B------:R0:W-:Y:S01]  /*29b0*/  @P1 STG.E desc[UR14][R2.64+0x24], R125 ;  /* 0x0000247d02001986 */ /* 0x0001e2000c10190e */
[----:B------:R-:W-:Y:S05]  /*29c0*/  @!P0 BRA `(.L_x_31) ;  /* 0x0000000000048947 */ /* 0x000fea0003800000 */
[----:B------:R0:W5:Y:S02]  /*29d0*/  LDG.E.LTC128B R18, desc[UR14][R8.64+0x20] ;  /* 0x0000200e08127981 */ /* 0x000164000c1e1920 */
.L_x_31:
[----:B------:R-:W-:Y:S05]  /*29e0*/  BSYNC B0 ;  /* 0x0000000000007941 */ /* 0x000fea0003800000 */
.L_x_30:
[----:B-----5:R-:W-:Y:S01]  /*29f0*/  LOP3.LUT R13, R18, 0xffffe000, RZ, 0xc0, !PT ;  /* 0xffffe000120d7812 */ /* 0x020fe200078ec0ff */
        /* <DEDUP_REMOVED lines=8> */
.L_x_33:
[----:B------:R-:W-:Y:S05]  /*2a80*/  BSYNC B0 ;  /* 0x0000000000007941 */ /* 0x000fea0003800000 */
.L_x_32:
[----:B0----5:R-:W-:Y:S01]  /*2a90*/  LOP3.LUT R13, R18, 0xffffe000, RZ, 0xc0, !PT ;  /* 0xffffe000120d7812 */ /* 0x021fe200078ec0ff */
        /* <DEDUP_REMOVED lines=10> */
.L_x_35:
[----:B------:R-:W-:Y:S05]  /*2b40*/  BSYNC B0 ;  /* 0x0000000000007941 */ /* 0x000fea0003800000 */
.L_x_34:
[----:B-----5:R-:W-:Y:S01]  /*2b50*/  LOP3.LUT R13, R18, 0xffffe000, RZ, 0xc0, !PT ;  /* 0xffffe000120d7812 */ /* 0x020fe200078ec0ff */
[----:B------:R-:W-:Y:S01]  /*2b60*/  BSSY B0, `(.L_x_36) ;  /* 0x000000a000007945 */ /* 0x000fe20003800000 */
[----:B------:R-:W-:-:S03]  /*2b70*/  ISETP.GT.AND P1, PT, R10, 0x11, PT ;  /* 0x000000110a00780c */ /* 0x000fc60003f24270 */
[----:B------:R-:W-:Y:S01]  /*2b80*/  FMUL R13, R13, R14 ;  /* 0x0000000e0d0d7220 */ /* 0x000fe20000400000 */
[----:B------:R-:W-:-:S03]  /*2b90*/  P2R R12, PR, RZ, 0x2 ;  /* 0x00000002ff0c7803 */ /* 0x000fc60000000000 */
[----:B------:R-:W-:-:S05]  /*2ba0*/  FFMA R13, R128, R11, R13 ;  /* 0x0000000b800d7223 */ /* 0x000fca000000000d */
[----:B------:R-:W-:-:S05]  /*2bb0*/  F2FP.TF32.F32.PACK_B R13, R13 ;  /* 0x0000000dff0d723e */ /* 0x000fca00024050ff */
[----:B------:R0:W-:Y:S01]  /*2bc0*/  @P0 STG.E desc[UR14][R2.64+0x40], R13 ;  /* 0x0000400d02000986 */ /* 0x0001e2000c10190e */
[----:B------:R-:W-:-:S13]  /*2bd0*/  ISETP.GT.AND P0, PT, R0, RZ, P1 ;  /* 0x000000ff0000720c */ /* 0x000fda0000f04270 */
[----:B0-----:R-:W-:Y:S05]  /*2be0*/  @!P0 BRA `(.L_x_37) ;  /* 0x0000000000048947 */ /* 0x001fea0003800000 */
[----:B------:R0:W5:Y:S02]  /*2bf0*/  LDG.E.LTC128B R18, desc[UR14][R4.64+0x44] ;  /* 0x0000440e04127981 */ /* 0x000164000c1e1920 */
.L_x_37:
[----:B------:R-:W-:Y:S05]  /*2c00*/  BSYNC B0 ;  /* 0x0000000000007941 */ /* 0x000fea0003800000 */
.L_x_36:
[----:B-----5:R-:W-:Y:S01]  /*2c10*/  LOP3.LUT R13, R18, 0xffffe000, RZ, 0xc0, !PT ;  /* 0xffffe000120d7812 */ /* 0x020fe200078ec0ff */
[----:B------:R-:W-:Y:S04]  /*2c20*/  BSSY B0, `(.L_x_38) ;  /* 0x0000008000007945 */ /* 0x000fe80003800000 */
[----:B------:R-:W-:-:S04]  /*2c30*/  FMUL R12, R13, R14 ;  /* 0x0000000e0d0c7220 */ /* 0x000fc80000400000 */
[----:B------:R-:W-:-:S05]  /*2c40*/  FFMA R129, R129, R11, R12 ;  /* 0x0000000b81817223 */ /* 0x000fca000000000c */
[----:B------:R-:W-:-:S05]  /*2c50*/  F2FP.TF32.F32.PACK_B R129, R129 ;  /* 0x00000081ff81723e */ /* 0x000fca00024050ff */
[----:B------:R0:W-:Y:S01]  /*2c60*/  @P0 STG.E desc[UR14][R2.64+0x44], R129 ;  /* 0x0000448102000986 */ /* 0x0001e2000c10190e */
[----:B------:R-:W-:-:S13]  /*2c70*/  ISETP.GT.AND P0, PT, R0, 0x8, P2 ;  /* 0x000000080000780c */ /* 0x000fda0001704270 */
[----:B0-----:R-:W-:Y:S05]  /*2c80*/  @!P0 BRA `(.L_x_39) ;  /* 0x0000000000048947 */ /* 0x001fea0003800000 */
[----:B------:R0:W5:Y:S02]  /*2c90*/  LDG.E.LTC128B R18, desc[UR14][R8.64+0x40] ;  /* 0x0000400e08127981 */ /* 0x000164000c1e1920 */
.L_x_39:
[----:B------:R-:W-:Y:S05]  /*2ca0*/  BSYNC B0 ;  /* 0x0000000000007941 */ /* 0x000fea0003800000 */
.L_x_38:
        /* <DEDUP_REMOVED lines=9> */
.L_x_41:
[----:B------:R-:W-:Y:S05]  /*2d40*/  BSYNC B0 ;  /* 0x0000000000007941 */ /* 0x000fea0003800000 */
.L_x_40:
[----:B-----5:R-:W-:Y:S01]  /*2d50*/  LOP3.LUT R13, R18, 0xffffe000, RZ, 0xc0, !PT ;  /* 0xffffe000120d7812 */ /* 0x020fe200078ec0ff */
[C---:B------:R-:W-:Y:S01]  /*2d60*/  IMAD.SHL.U32 R17, R20.reuse, 0x100, RZ ;  /* 0x0000010014117824 */ /* 0x040fe200078e00ff */
[----:B------:R-:W-:Y:S01]  /*2d70*/  SHF.L.U64.HI R21, R20, 0x8, R21 ;  /* 0x0000000814157819 */ /* 0x000fe20000010215 */
[----:B------:R-:W-:Y:S01]  /*2d80*/  BSSY B0, `(.L_x_42) ;  /* 0x000000f000007945 */ /* 0x000fe20003800000 */
[----:B------:R-:W-:Y:S01]  /*2d90*/  ISETP.GT.AND P2, PT, R10, 0x18, PT ;  /* 0x000000180a00780c */ /* 0x000fe20003f44270 */
[----:B------:R-:W-:Y:S01]  /*2da0*/  FMUL R12, R13, R14 ;  /* 0x0000000e0d0c7220 */ /* 0x000fe20000400000 */
[----:B------:R-:W-:Y:S02]  /*2db0*/  LOP3.LUT R15, R17, 0x4, RZ, 0xfc, !PT ;  /* 0x00000004110f7812 */ /* 0x000fe400078efcff */
[----:B------:R-:W-:Y:S01]  /*2dc0*/  P2R R16, PR, RZ, 0x4 ;  /* 0x00000004ff107803 */ /* 0x000fe20000000000 */
[----:B------:R-:W-:-:S05]  /*2dd0*/  FFMA R131, R131, R11, R12 ;  /* 0x0000000b83837223 */ /* 0x000fca000000000c */
[----:B------:R-:W-:-:S05]  /*2de0*/  F2FP.TF32.F32.PACK_B R131, R131 ;  /* 0x00000083ff83723e */ /* 0x000fca00024050ff */
[----:B------:R0:W-:Y:S01]  /*2df0*/  @P0 STG.E desc[UR14][R6.64+0x44], R131 ;  /* 0x0000448306000986 */ /* 0x0001e2000c10190e */
[----:B------:R-:W-:-:S05]  /*2e00*/  IADD3 R124, P0, R15, R2, RZ ;  /* 0x000000020f7c7210 */ /* 0x000fca0007f1e0ff */
[----:B------:R-:W-:Y:S01]  /*2e10*/  IMAD.X R125, R21, 0x1, R3, P0 ;  /* 0x00000001157d7824 */ /* 0x000fe200000e0603 */
[----:B------:R-:W-:-:S05]  /*2e20*/  IADD3 R12, P0, R17, R2, RZ ;  /* 0x00000002110c7210 */ /* 0x000fca0007f1e0ff */
[----:B------:R-:W-:Y:S01]  /*2e30*/  IMAD.X R13, R21, 0x1, R3, P0 ;  /* 0x00000001150d7824 */ /* 0x000fe200000e0603 */
[----:B------:R-:W-:-:S13]  /*2e40*/  ISETP.GT.AND P0, PT, R0, RZ, P2 ;  /* 0x000000ff0000720c */ /* 0x000fda0001704270 */
[----:B0-----:R-:W-:Y:S05]  /*2e50*/  @!P0 BRA `(.L_x_43) ;  /* 0x0000000000048947 */ /* 0x001fea0003800000 */
[----:B------:R0:W5:Y:S02]  /*2e60*/  LDG.E.LTC128B R18, desc[UR14][R4.64+0x60] ;  /* 0x0000600e04127981 */ /* 0x000164000c1e1920 */
.L_x_43:
[----:B------:R-:W-:Y:S05]  /*2e70*/  BSYNC B0 ;  /* 0x0000000000007941 */ /* 0x000fea0003800000 */
.L_x_42:
        /* <DEDUP_REMOVED lines=11> */
.L_x_45:
[----:B------:R-:W-:Y:S05]  /*2f30*/  BSYNC B0 ;  /* 0x0000000000007941 */ /* 0x000fea0003800000 */
.L_x_44:
        /* <DEDUP_REMOVED lines=9> */
.L_x_47:
[----:B------:R-:W-:Y:S05]  /*2fd0*/  BSYNC B0 ;  /* 0x0000000000007941 */ /* 0x000fea0003800000 */
.L_x_46:
        /* <DEDUP_REMOVED lines=9> */
.L_x_49:
[----:B------:R-:W-:Y:S05]  /*3070*/  BSYNC B0 ;  /* 0x0000000000007941 */ /* 0x000fea0003800000 */
.L_x_48:
[----:B-----5:R-:W-:Y:S01]  /*3080*/  LOP3.LUT R19, R18, 0xffffe000, RZ, 0xc0, !PT ;  /* 0xffffe00012137812 */ /* 0x020fe200078ec0ff */
[----:B------:R-:W-:Y:S01]  /*3090*/  BSSY B0, `(.L_x_50) ;  /* 0x000000a000007945 */ /* 0x000fe20003800000 */
[----:B------:R-:W-:-:S03]  /*30a0*/  ISETP.GT.AND P2, PT, R10, 0x20, PT ;  /* 0x000000200a00780c */ /* 0x000fc60003f44270 */
[----:B------:R-:W-:-:S04]  /*30b0*/  FMUL R16, R19, R14 ;  /* 0x0000000e13107220 */ /* 0x000fc80000400000 */
[----:B------:R-:W-:Y:S01]  /*30c0*/  FFMA R135, R135, R11, R16 ;  /* 0x0000000b87877223 */ /* 0x000fe20000000010 */
[----:B------:R-:W-:-:S04]  /*30d0*/  P2R R16, PR, RZ, 0x4 ;  /* 0x00000004ff107803 */ /* 0x000fc80000000000 */
[----:B------:R-:W-:-:S05]  /*30e0*/  F2FP.TF32.F32.PACK_B R135, R135 ;  /* 0x00000087ff87723e */ /* 0x000fca00024050ff */
[----:B------:R0:W-:Y:S01]  /*30f0*/  @P0 STG.E desc[UR14][R6.64+0x64], R135 ;  /* 0x0000648706000986 */ /* 0x0001e2000c10190e */
[----:B------:R-:W-:-:S13]  /*3100*/  ISETP.GT.AND P0, PT, R0, RZ, P2 ;  /* 0x000000ff0000720c */ /* 0x000fda0001704270 */
[----:B0-----:R-:W-:Y:S05]  /*3110*/  @!P0 BRA `(.L_x_51) ;  /* 0x0000000000048947 */ /* 0x001fea0003800000 */
[----:B------:R0:W5:Y:S02]  /*3120*/  LDG.E.LTC128B R18, desc[UR14][R4.64+0x80] ;  /* 0x0000800e04127981 */ /* 0x000164000c1e1920 */
.L_x_51:
[----:B------:R-:W-:Y:S05]  /*3130*/  BSYNC B0 ;  /* 0x0000000000007941 */ /* 0x000fea0003800000 */
.L_x_50:
        /* <DEDUP_REMOVED lines=11> */
.L_x_53:
[----:B------:R-:W-:Y:S05]  /*31f0*/  BSYNC B0 ;  /* 0x0000000000007941 */ /* 0x000fea0003800000 */
.L_x_52:
        /* <DEDUP_REMOVED lines=9> */
.L_x_55:
[----:B------:R-:W-:Y:S05]  /*3290*/  BSYNC B0 ;  /* 0x0000000000007941 */ /* 0x000fea0003800000 */
.L_x_54:
        /* <DEDUP_REMOVED lines=9> */
.L_x_57:
[----:B------:R-:W-:Y:S05]  /*3330*/  BSYNC B0 ;  /* 0x0000000000007941 */ /* 0x000fea0003800000 */
.L_x_56:
        /* <DEDUP_REMOVED lines=11> */
.L_x_59:
[----:B------:R-:W-:Y:S05]  /*33f0*/  BSYNC B0 ;  /* 0x0000000000007941 */ /* 0x000fea0003800000 */
.L_x_58:
[----:B-----5:R-:W-:Y:S01]  /*3400*/  LOP3.LUT R19, R18, 0xffffe000, RZ, 0xc0, !PT ;  /* 0xffffe00012137812 */ /* 0x020fe200078ec0ff */
[----:B------:R-:W-:Y:S01]  /*3410*/  BSSY B0, `(.L_x_60) ;  /* 0x0000009000007945 */ /* 0x000fe20003800000 */
[----:B------:R-:W-:-:S03]  /*3420*/  ISETP.GT.AND P4, PT, R10, 0x29, PT ;  /* 0x000000290a00780c */ /* 0x000fc60003f84270 */
[----:B------:R-:W-:-:S04]  /*3430*/  FMUL R19, R19, R14 ;  /* 0x0000000e13137220 */ /* 0x000fc80000400000 */
[----:B------:R-:W-:-:S05]  /*3440*/  FFMA R19, R140, R11, R19 ;  /* 0x0000000b8c137223 */ /* 0x000fca0000000013 */
[----:B------:R-:W-:-:S05]  /*3450*/  F2FP.TF32.F32.PACK_B R19, R19 ;  /* 0x00000013ff13723e */ /* 0x000fca00024050ff */
[----:B------:R0:W-:Y:S01]  /*3460*/  @P0 STG.E desc[UR14][R2.64+0xa0], R19 ;  /* 0x0000a01302000986 */ /* 0x0001e2000c10190e */
[----:B------:R-:W-:-:S13]  /*3470*/  ISETP.GT.AND P0, PT, R0, RZ, P4 ;  /* 0x000000ff0000720c */ /* 0x000fda0002704270 */
[----:B0-----:R-:W-:Y:S05]  /*3480*/  @!P0 BRA `(.L_x_61) ;  /* 0x0000000000048947 */ /* 0x001fea0003800000 */
[----:B------:R0:W5:Y:S02]  /*3490*/  LDG.E.LTC128B R18, desc[UR14][R4.64+0xa4] ;  /* 0x0000a40e04127981 */ /* 0x000164000c1e1920 */
.L_x_61:
[----:B------:R-:W-:Y:S05]  /*34a0*/  BSYNC B0 ;  /* 0x0000000000007941 */ /* 0x000fea0003800000 */
.L_x_60:
        /* <DEDUP_REMOVED lines=9> */
.L_x_63:
[----:B------:R-:W-:Y:S05]  /*3540*/  BSYNC B0 ;  /* 0x0000000000007941 */ /* 0x000fea0003800000 */
.L_x_62:
        /* <DEDUP_REMOVED lines=9> */
.L_x_65:
[----:B------:R-:W-:Y:S05]  /*35e0*/  BSYNC B0 ;  /* 0x0000000000007941 */ /* 0x000fea0003800000 */
.L_x_64:
        /* <DEDUP_REMOVED lines=10> */
.L_x_67:
[----:B------:R-:W-:Y:S05]  /*3690*/  BSYNC B0 ;  /* 0x0000000000007941 */ /* 0x000fea0003800000 */
.L_x_66:
        /* <DEDUP_REMOVED lines=10> */
.L_x_69:
[----:B------:R-:W-:Y:S05]  /*3740*/  BSYNC B0 ;  /* 0x0000000000007941 */ /* 0x000fea0003800000 */
.L_x_68:
        /* <DEDUP_REMOVED lines=9> */
.L_x_71:
[----:B------:R-:W-:Y:S05]  /*37e0*/  BSYNC B0 ;  /* 0x0000000000007941 */ /* 0x000fea0003800000 */
.L_x_70:
        /* <DEDUP_REMOVED lines=9> */
.L_x_73:
[----:B------:R-:W-:Y:S05]  /*3880*/  BSYNC B0 ;  /* 0x0000000000007941 */ /* 0x000fea0003800000 */
.L_x_72:
        /* <DEDUP_REMOVED lines=10> */
.L_x_75:
[----:B------:R-:W-:Y:S05]  /*3930*/  BSYNC B0 ;  /* 0x0000000000007941 */ /* 0x000fea0003800000 */
.L_x_74:
[----:B-----5:R-:W-:Y:S01]  /*3940*/  LOP3.LUT R19, R18, 0xffffe000, RZ, 0xc0, !PT ;  /* 0xffffe00012137812 */ /* 0x020fe200078ec0ff */
[----:B------:R-:W-:Y:S04]  /*3950*/  BSSY B0, `(.L_x_76) ;  /* 0x0000009000007945 */ /* 0x000fe80003800000 */
[----:B------:R-:W-:-:S04]  /*3960*/  FMUL R19, R19, R14 ;  /* 0x0000000e13137220 */ /* 0x000fc80000400000 */
[----:B------:R-:W-:-:S05]  /*3970*/  FFMA R19, R148, R11, R19 ;  /* 0x0000000b94137223 */ /* 0x000fca0000000013 */
[----:B------:R-:W-:-:S05]  /*3980*/  F2FP.TF32.F32.PACK_B R19, R19 ;  /* 0x00000013ff13723e */ /* 0x000fca00024050ff */
[----:B------:R0:W-:Y:S01]  /*3990*/  @P0 STG.E desc[UR14][R2.64+0xe0], R19 ;  /* 0x0000e01302000986 */ /* 0x0001e2000c10190e */
[----:B------:R-:W-:-:S04]  /*39a0*/  ISETP.GT.AND P0, PT, R10, 0x39, PT ;  /* 0x000000390a00780c */ /* 0x000fc80003f04270 */
[----:B------:R-:W-:-:S13]  /*39b0*/  ISETP.GT.AND P5, PT, R0, RZ, P0 ;  /* 0x000000ff0000720c */ /* 0x000fda00007a4270 */
[----:B0-----:R-:W-:Y:S05]  /*39c0*/  @!P5 BRA `(.L_x_77) ;  /* 0x000000000004d947 */ /* 0x001fea0003800000 */
[----:B------:R0:W5:Y:S02]  /*39d0*/  LDG.E.LTC128B R18, desc[UR14][R4.64+0xe4] ;  /* 0x0000e40e04127981 */ /* 0x000164000c1e1920 */
.L_x_77:
[----:B------:R-:W-:Y:S05]  /*39e0*/  BSYNC B0 ;  /* 0x0000000000007941 */ /* 0x000fea0003800000 */
.L_x_76:
        /* <DEDUP_REMOVED lines=9> */
.L_x_79:
[----:B------:R-:W-:Y:S05]  /*3a80*/  BSYNC B0 ;  /* 0x0000000000007941 */ /* 0x000fea0003800000 */
.L_x_78:
[----:B-----5:R-:W-:Y:S01]  /*3a90*/  LOP3.LUT R19, R18, 0xffffe000, RZ, 0xc0, !PT ;  /* 0xffffe00012137812 */ /* 0x020fe200078ec0ff */
[----:B------:R-:W-:Y:S01]  /*3aa0*/  BSSY B0, `(.L_x_80) ;  /* 0x0000009000007945 */ /* 0x000fe20003800000 */
[----:B------:R-:W-:-:S03]  /*3ab0*/  IMAD.MOV.U32 R16, RZ, RZ, R18 ;  /* 0x000000ffff107224 */ /* 0x000fc600078e0012 */
[----:B------:R-:W-:-:S04]  /*3ac0*/  FMUL R19, R19, R14 ;  /* 0x0000000e13137220 */ /* 0x000fc80000400000 */
[----:B------:R-:W-:-:S05]  /*3ad0*/  FFMA R19, R150, R11, R19 ;  /* 0x0000000b96137223 */ /* 0x000fca0000000013 */
[----:B------:R-:W-:-:S05]  /*3ae0*/  F2FP.TF32.F32.PACK_B R19, R19 ;  /* 0x00000013ff13723e */ /* 0x000fca00024050ff */
[----:B------:R0:W-:Y:S01]  /*3af0*/  @P5 STG.E desc[UR14][R6.64+0xe0], R19 ;  /* 0x0000e01306005986 */ /* 0x0001e2000c10190e */
[----:B------:R-:W-:-:S13]  /*3b00*/  ISETP.GT.AND P5, PT, R0, 0x8, P0 ;  /* 0x000000080000780c */ /* 0x000fda00007a4270 */
[----:B0-----:R-:W-:Y:S05]  /*3b10*/  @!P5 BRA `(.L_x_81) ;  /* 0x000000000004d947 */ /* 0x001fea0003800000 */
[----:B------:R0:W5:Y:S02]  /*3b20*/  LDG.E.LTC128B R16, desc[UR14][R8.64+0xe4] ;  /* 0x0000e40e08107981 */ /* 0x000164000c1e1920 */
.L_x_81:
[----:B------:R-:W-:Y:S05]  /*3b30*/  BSYNC B0 ;  /* 0x0000000000007941 */ /* 0x000fea0003800000 */
.L_x_80:
[----:B-----5:R-:W-:Y:S01]  /*3b40*/  LOP3.LUT R19, R16, 0xffffe000, RZ, 0xc0, !PT ;  /* 0xffffe00010137812 */ /* 0x020fe200078ec0ff */
[----:B------:R-:W-:Y:S01]  /*3b50*/  USHF.L.U32 UR22, UR4, 0x8, URZ ;  /* 0x0000000804167899 */ /* 0x000fe2000800063f */
[----:B--2---:R-:W-:Y:S01]  /*3b60*/  LOP3.LUT R123, R17, 0x20, RZ, 0xfc, !PT ;  /* 0x00000020117b7812 */ /* 0x004fe200078efcff */
[----:B------:R-:W-:Y:S02]  /*3b70*/  USHF.L.U64.HI UR4, UR4, 0x8, UR5 ;  /* 0x0000000804047899 */ /* 0x000fe40008010205 */
[----:B------:R-:W-:-:S04]  /*3b80*/  FMUL R18, R19, R14 ;  /* 0x0000000e13127220 */ /* 0x000fc80000400000 */
[----:B------:R-:W-:-:S05]  /*3b90*/  FFMA R151, R151, R11, R18 ;  /* 0x0000000b97977223 */ /* 0x000fca0000000012 */
[----:B------:R-:W-:-:S05]  /*3ba0*/  F2FP.TF32.F32.PACK_B R151, R151 ;  /* 0x00000097ff97723e */ /* 0x000fca00024050ff */
[----:B------:R-:W-:Y:S01]  /*3bb0*/  @P5 STG.E desc[UR14][R6.64+0xe4], R151 ;  /* 0x0000e49706005986 */ /* 0x000fe2000c10190e */
[----:B------:R-:W-:-:S05]  /*3bc0*/  IADD3 R126, P5, R123, R2, RZ ;  /* 0x000000027b7e7210 */ /* 0x000fca0007fbe0ff */
[----:B------:R-:W-:Y:S01]  /*3bd0*/  IMAD.X R127, R21, 0x1, R3, P5 ;  /* 0x00000001157f7824 */ /* 0x000fe200028e0603 */
[----:B------:R-:W-:-:S04]  /*3be0*/  IADD3 R18, P5, R4, UR22, RZ ;  /* 0x0000001604127c10 */ /* 0x000fc8000ffbe0ff */
[----:B------:R-:W-:Y:S02]  /*3bf0*/  IADD3.X R19, R5, UR4, RZ, P5, !PT ;  /* 0x0000000405137c10 */ /* 0x000fe4000affe4ff */
[----:B------:R-:W-:-:S04]  /*3c00*/  ISETP.GT.AND P5, PT, R10, RZ, PT ;  /* 0x000000ff0a00720c */ /* 0x000fc80003fa4270 */
[----:B------:R-:W-:-:S13]  /*3c10*/  ISETP.GT.AND P5, PT, R0, 0x40, P5 ;  /* 0x000000400000780c */ /* 0x000fda0002fa4270 */
[----:B------:R-:W2:Y:S01]  /*3c20*/  @P5 LDG.E.LTC128B R16, desc[UR14][R18.64] ;  /* 0x0000000e12105981 */ /* 0x000ea2000c1e1920 */
[----:B------:R-:W-:Y:S01]  /*3c30*/  LOP3.LUT R121, R17, 0x24, RZ, 0xfc, !PT ;  /* 0x0000002411797812 */ /* 0x000fe200078efcff */
[----:B------:R-:W-:Y:S01]  /*3c40*/  ULOP3.LUT UR21, UR22, 0x4, URZ, 0xfc, !UPT ;  /* 0x0000000416157892 */ /* 0x000fe2000f8efc3f */
[----:B--2---:R-:W-:-:S05]  /*3c50*/  LOP3.LUT R23, R16, 0xffffe000, RZ, 0xc0, !PT ;  /* 0xffffe00010177812 */ /* 0x004fca00078ec0ff */
[----:B------:R-:W-:-:S04]  /*3c60*/  FMUL R23, R23, R14 ;  /* 0x0000000e17177220 */ /* 0x000fc80000400000 */
[----:B------:R-:W-:-:S05]  /*3c70*/  FFMA R133, R88, R11, R23 ;  /* 0x0000000b58857223 */ /* 0x000fca0000000017 */
[----:B------:R-:W-:-:S05]  /*3c80*/  F2FP.TF32.F32.PACK_B R133, R133 ;  /* 0x00000085ff85723e */ /* 0x000fca00024050ff */
[----:B------:R2:W-:Y:S01]  /*3c90*/  @P5 STG.E desc[UR14][R12.64], R133 ;  /* 0x000000850c005986 */ /* 0x0005e2000c10190e */
[----:B------:R-:W-:-:S05]  /*3ca0*/  IADD3 R128, P5, R121, R2, RZ ;  /* 0x0000000279807210 */ /* 0x000fca0007fbe0ff */
[----:B------:R-:W-:Y:S01]  /*3cb0*/  IMAD.X R129, R21, 0x1, R3, P5 ;  /* 0x0000000115817824 */ /* 0x000fe200028e0603 */
[----:B------:R-:W-:-:S04]  /*3cc0*/  IADD3 R130, P5, R4, UR21, RZ ;  /* 0x0000001504827c10 */ /* 0x000fc8000ffbe0ff */
[----:B------:R-:W-:Y:S02]  /*3cd0*/  IADD3.X R131, R5, UR4, RZ, P5, !PT ;  /* 0x0000000405837c10 */ /* 0x000fe4000affe4ff */
[----:B------:R-:W-:-:S13]  /*3ce0*/  ISETP.GT.AND P5, PT, R0, 0x40, P6 ;  /* 0x000000400000780c */ /* 0x000fda00037a4270 */
[----:B------:R-:W3:Y:S01]  /*3cf0*/  @P5 LDG.E.LTC128B R16, desc[UR14][R130.64] ;  /* 0x0000000e82105981 */ /* 0x000ee2000c1e1920 */
[----:B------:R-:W-:Y:S01]  /*3d00*/  BSSY B0, `(.L_x_82) ;  /* 0x000000e000007945 */ /* 0x000fe20003800000 */
[----:B---3--:R-:W-:-:S05]  /*3d10*/  LOP3.LUT R23, R16, 0xffffe000, RZ, 0xc0, !PT ;  /* 0xffffe00010177812 */ /* 0x008fca00078ec0ff */
[----:B------:R-:W-:-:S04]  /*3d20*/  FMUL R20, R23, R14 ;  /* 0x0000000e17147220 */ /* 0x000fc80000400000 */
[----:B--2---:R-:W-:-:S05]  /*3d30*/  FFMA R133, R89, R11, R20 ;  /* 0x0000000b59857223 */ /* 0x004fca0000000014 */
[----:B------:R-:W-:-:S05]  /*3d40*/  F2FP.TF32.F32.PACK_B R133, R133 ;  /* 0x00000085ff85723e */ /* 0x000fca00024050ff */
[----:B------:R2:W-:Y:S01]  /*3d50*/  @P5 STG.E desc[UR14][R124.64], R133 ;  /* 0x000000857c005986 */ /* 0x0005e2000c10190e */
[----:B------:R-:W-:-:S05]  /*3d60*/  IADD3 R88, P5, R17, R6, RZ ;  /* 0x0000000611587210 */ /* 0x000fca0007fbe0ff */
[----:B------:R-:W-:Y:S01]  /*3d70*/  IMAD.X R89, R21, 0x1, R7, P5 ;  /* 0x0000000115597824 */ /* 0x000fe200028e0607 */
[----:B------:R-:W-:-:S04]  /*3d80*/  IADD3 R22, P5, R8, UR22, RZ ;  /* 0x0000001608167c10 */ /* 0x000fc8000ffbe0ff */
[----:B------:R-:W-:Y:S02]  /*3d90*/  IADD3.X R23, R9, UR4, RZ, P5, !PT ;  /* 0x0000000409177c10 */ /* 0x000fe4000affe4ff */
[----:B------:R-:W-:-:S04]  /*3da0*/  ISETP.GT.AND P5, PT, R10, RZ, PT ;  /* 0x000000ff0a00720c */ /* 0x000fc80003fa4270 */
[----:B------:R-:W-:-:S13]  /*3db0*/  ISETP.GT.AND P5, PT, R0, 0x48, P5 ;  /* 0x000000480000780c */ /* 0x000fda0002fa4270 */
[----:B--2---:R-:W-:Y:S05]  /*3dc0*/  @!P5 BRA `(.L_x_83) ;  /* 0x000000000004d947 */ /* 0x004fea0003800000 */
[----:B------:R2:W5:Y:S02]  /*3dd0*/  LDG.E.LTC128B R16, desc[UR14][R22.64] ;  /* 0x0000000e16107981 */ /* 0x000564000c1e1920 */
.L_x_83:
[----:B------:R-:W-:Y:S05]  /*3de0*/  BSYNC B0 ;  /* 0x0000000000007941 */ /* 0x000fea0003800000 */
.L_x_82:
[----:B-----5:R-:W-:Y:S01]  /*3df0*/  LOP3.LUT R125, R16, 0xffffe000, RZ, 0xc0, !PT ;  /* 0xffffe000107d7812 */ /* 0x020fe200078ec0ff */
[----:B------:R-:W-:Y:S04]  /*3e00*/  BSSY B0, `(.L_x_84) ;  /* 0x000000c000007945 */ /* 0x000fe80003800000 */
[----:B------:R-:W-:-:S04]  /*3e10*/  FMUL R125, R125, R14 ;  /* 0x0000000e7d7d7220 */ /* 0x000fc80000400000 */
[----:B------:R-:W-:-:S05]  /*3e20*/  FFMA R125, R90, R11, R125 ;  /* 0x0000000b5a7d7223 */ /* 0x000fca000000007d */
[----:B------:R-:W-:-:S05]  /*3e30*/  F2FP.TF32.F32.PACK_B R125, R125 ;  /* 0x0000007dff7d723e */ /* 0x000fca00024050ff */
[----:B------:R3:W-:Y:S01]  /*3e40*/  @P5 STG.E desc[UR14][R88.64], R125 ;  /* 0x0000007d58005986 */ /* 0x0007e2000c10190e */
[----:B------:R-:W-:-:S05]  /*3e50*/  IADD3 R132, P5, R15, R6, RZ ;  /* 0x000000060f847210 */ /* 0x000fca0007fbe0ff */
[----:B------:R-:W-:Y:S01]  /*3e60*/  IMAD.X R133, R21, 0x1, R7, P5 ;  /* 0x0000000115857824 */ /* 0x000fe200028e0607 */
[----:B------:R-:W-:-:S13]  /*3e70*/  ISETP.GT.AND P5, PT, R0, 0x48, P6 ;  /* 0x000000480000780c */ /* 0x000fda00037a4270 */
[----:B---3--:R-:W-:Y:S05]  /*3e80*/  @!P5 BRA `(.L_x_85) ;  /* 0x00000000000cd947 */ /* 0x008fea0003800000 */
[----:B------:R-:W-:-:S04]  /*3e90*/  IADD3 R124, P6, R8, UR21, RZ ;  /* 0x00000015087c7c10 */ /* 0x000fc8000ffde0ff */
[----:B------:R-:W-:-:S05]  /*3ea0*/  IADD3.X R125, R9, UR4, RZ, P6, !PT ;  /* 0x00000004097d7c10 */ /* 0x000fca000b7fe4ff */
[----:B------:R3:W5:Y:S04]  /*3eb0*/  LDG.E.LTC128B R16, desc[UR14][R124.64] ;  /* 0x0000000e7c107981 */ /* 0x000768000c1e1920 */
.L_x_85:
[----:B------:R-:W-:Y:S05]  /*3ec0*/  BSYNC B0 ;  /* 0x0000000000007941 */ /* 0x000fea0003800000 */
.L_x_84:
[----:B---3-5:R-:W-:Y:S01]  /*3ed0*/  LOP3.LUT R125, R16, 0xffffe000, RZ, 0xc0, !PT ;  /* 0xffffe000107d7812 */ /* 0x028fe200078ec0ff */
[----:B------:R-:W-:Y:S01]  /*3ee0*/  ULOP3.LUT UR20, UR22, 0x20, URZ, 0xfc, !UPT ;  /* 0x0000002016147892 */ /* 0x000fe2000f8efc3f */
[----:B------:R-:W-:-:S03]  /*3ef0*/  ISETP.GT.AND P6, PT, R10, 0x8, PT ;  /* 0x000000080a00780c */ /* 0x000fc60003fc4270 */
[----:B------:R-:W-:-:S04]  /*3f00*/  FMUL R20, R125, R14 ;  /* 0x0000000e7d147220 */ /* 0x000fc80000400000 */
[----:B------:R-:W-:Y:S01]  /*3f10*/  FFMA R137, R91, R11, R20 ;  /* 0x0000000b5b897223 */ /* 0x000fe20000000014 */
[----:B------:R-:W-:-:S04]  /*3f20*/  LOP3.LUT R91, R17, 0x40, RZ, 0xfc, !PT ;  /* 0x00000040115b7812 */ /* 0x000fc800078efcff */
[----:B------:R-:W-:-:S05]  /*3f30*/  F2FP.TF32.F32.PACK_B R137, R137 ;  /* 0x00000089ff89723e */ /* 0x000fca00024050ff */
[----:B------:R3:W-:Y:S01]  /*3f40*/  @P5 STG.E desc[UR14][R132.64], R137 ;  /* 0x0000008984005986 */ /* 0x0007e2000c10190e */
[----:B------:R-:W-:-:S05]  /*3f50*/  IADD3 R130, P5, R91, R2, RZ ;  /* 0x000000025b827210 */ /* 0x000fca0007fbe0ff */
[----:B------:R-:W-:Y:S01]  /*3f60*/  IMAD.X R131, R21, 0x1, R3, P5 ;  /* 0x0000000115837824 */ /* 0x000fe200028e0603 */
[----:B------:R-:W-:-:S04]  /*3f70*/  IADD3 R134, P5, R4, UR20, RZ ;  /* 0x0000001404867c10 */ /* 0x000fc8000ffbe0ff */
[----:B------:R-:W-:Y:S02]  /*3f80*/  IADD3.X R135, R5, UR4, RZ, P5, !PT ;  /* 0x0000000405877c10 */ /* 0x000fe4000affe4ff */
[----:B------:R-:W-:-:S13]  /*3f90*/  ISETP.GT.AND P5, PT, R0, 0x40, P6 ;  /* 0x000000400000780c */ /* 0x000fda00037a4270 */
[----:B------:R-:W2:Y:S01]  /*3fa0*/  @P5 LDG.E.LTC128B R16, desc[UR14][R134.64] ;  /* 0x0000000e86105981 */ /* 0x000ea2000c1e1920 */
[----:B------:R-:W-:Y:S01]  /*3fb0*/  ULOP3.LUT UR19, UR22, 0x24, URZ, 0xfc, !UPT ;  /* 0x0000002416137892 */ /* 0x000fe2000f8efc3f */
[----:B--2---:R-:W-:-:S05]  /*3fc0*/  LOP3.LUT R125, R16, 0xffffe000, RZ, 0xc0, !PT ;  /* 0xffffe000107d7812 */ /* 0x004fca00078ec0ff */
[----:B------:R-:W-:-:S04]  /*3fd0*/  FMUL R125, R125, R14 ;  /* 0x0000000e7d7d7220 */ /* 0x000fc80000400000 */
[----:B------:R-:W-:Y:S01]  /*3fe0*/  FFMA R139, R92, R11, R125 ;  /* 0x0000000b5c8b7223 */ /* 0x000fe2000000007d */
[----:B------:R-:W-:-:S04]  /*3ff0*/  LOP3.LUT R125, R17, 0x44, RZ, 0xfc, !PT ;  /* 0x00000044117d7812 */ /* 0x000fc800078efcff */
[----:B------:R-:W-:-:S05]  /*4000*/  F2FP.TF32.F32.PACK_B R139, R139 ;  /* 0x0000008bff8b723e */ /* 0x000fca00024050ff */
[----:B------:R2:W-:Y:S01]  /*4010*/  @P5 STG.E desc[UR14][R126.64], R139 ;  /* 0x0000008b7e005986 */ /* 0x0005e2000c10190e */
[----:B---3--:R-:W-:-:S05]  /*4020*/  IADD3 R132, P5, R125, R2, RZ ;  /* 0x000000027d847210 */ /* 0x008fca0007fbe0ff */
[----:B------:R-:W-:Y:S01]  /*4030*/  IMAD.X R133, R21, 0x1, R3, P5 ;  /* 0x0000000115857824 */ /* 0x000fe200028e0603 */
[----:B------:R-:W-:-:S04]  /*4040*/  IADD3 R136, P5, R4, UR19, RZ ;  /* 0x0000001304887c10 */ /* 0x000fc8000ffbe0ff */
[----:B------:R-:W-:Y:S02]  /*4050*/  IADD3.X R137, R5, UR4, RZ, P5, !PT ;  /* 0x0000000405897c10 */ /* 0x000fe4000affe4ff */
[----:B------:R-:W-:-:S04]  /*4060*/  ISETP.GT.AND P5, PT, R10, 0x9, PT ;  /* 0x000000090a00780c */ /* 0x000fc80003fa4270 */
[----:B------:R-:W-:-:S13]  /*4070*/  ISETP.GT.AND P5, PT, R0, 0x40, P5 ;  /* 0x000000400000780c */ /* 0x000fda0002fa4270 */
[----:B------:R-:W3:Y:S01]  /*4080*/  @P5 LDG.E.LTC128B R16, desc[UR14][R136.64] ;  /* 0x0000000e88105981 */ /* 0x000ee2000c1e1920 */
[----:B------:R-:W-:Y:S01]  /*4090*/  BSSY B0, `(.L_x_86) ;  /* 0x000000d000007945 */ /* 0x000fe20003800000 */
[----:B---3--:R-:W-:-:S05]  /*40a0*/  LOP3.LUT R135, R16, 0xffffe000, RZ, 0xc0, !PT ;  /* 0xffffe00010877812 */ /* 0x008fca00078ec0ff */
[----:B------:R-:W-:-:S04]  /*40b0*/  FMUL R20, R135, R14 ;  /* 0x0000000e87147220 */ /* 0x000fc80000400000 */
[----:B------:R-:W-:-:S05]  /*40c0*/  FFMA R93, R93, R11, R20 ;  /* 0x0000000b5d5d7223 */ /* 0x000fca0000000014 */
[----:B------:R-:W-:-:S05]  /*40d0*/  F2FP.TF32.F32.PACK_B R93, R93 ;  /* 0x0000005dff5d723e */ /* 0x000fca00024050ff */
[----:B------:R3:W-:Y:S01]  /*40e0*/  @P5 STG.E desc[UR14][R128.64], R93 ;  /* 0x0000005d80005986 */ /* 0x0007e2000c10190e */
[----:B--2---:R-:W-:-:S05]  /*40f0*/  IADD3 R126, P5, R123, R6, RZ ;  /* 0x000000067b7e7210 */ /* 0x004fca0007fbe0ff */
[----:B------:R-:W-:Y:S01]  /*4100*/  IMAD.X R127, R21, 0x1, R7, P5 ;  /* 0x00000001157f7824 */ /* 0x000fe200028e0607 */
[----:B------:R-:W-:-:S13]  /*4110*/  ISETP.GT.AND P5, PT, R0, 0x48, P6 ;  /* 0x000000480000780c */ /* 0x000fda00037a4270 */
[----:B---3--:R-:W-:Y:S05]  /*4120*/  @!P5 BRA `(.L_x_87) ;  /* 0x00000000000cd947 */ /* 0x008fea0003800000 */
[----:B------:R-:W-:-:S04]  /*4130*/  IADD3 R92, P6, R8, UR20, RZ ;  /* 0x00000014085c7c10 */ /* 0x000fc8000ffde0ff */
[----:B------:R-:W-:-:S05]  /*4140*/  IADD3.X R93, R9, UR4, RZ, P6, !PT ;  /* 0x00000004095d7c10 */ /* 0x000fca000b7fe4ff */
[----:B------:R2:W5:Y:S04]  /*4150*/  LDG.E.LTC128B R16, desc[UR14][R92.64] ;  /* 0x0000000e5c107981 */ /* 0x000568000c1e1920 */
.L_x_87:
[----:B------:R-:W-:Y:S05]  /*4160*/  BSYNC B0 ;  /* 0x0000000000007941 */ /* 0x000fea0003800000 */
.L_x_86:
[----:B--2--5:R-:W-:Y:S01]  /*4170*/  LOP3.LUT R93, R16, 0xffffe000, RZ, 0xc0, !PT ;  /* 0xffffe000105d7812 */ /* 0x024fe200078ec0ff */
[----:B------:R-:W-:Y:S01]  /*4180*/  BSSY B0, `(.L_x_88) ;  /* 0x000000d000007945 */ /* 0x000fe20003800000 */
[----:B------:R-:W-:-:S03]  /*4190*/  ISETP.GT.AND P6, PT, R10, 0x9, PT ;  /* 0x000000090a00780c */ /* 0x000fc60003fc4270 */
[----:B------:R-:W-:-:S04]  /*41a0*/  FMUL R93, R93, R14 ;  /* 0x0000000e5d5d7220 */ /* 0x000fc80000400000 */
[----:B------:R-:W-:-:S05]  /*41b0*/  FFMA R93, R94, R11, R93 ;  /* 0x0000000b5e5d7223 */ /* 0x000fca000000005d */
[----:B------:R-:W-:-:S05]  /*41c0*/  F2FP.TF32.F32.PACK_B R93, R93 ;  /* 0x0000005dff5d723e */ /* 0x000fca00024050ff */
[----:B------:R2:W-:Y:S01]  /*41d0*/  @P5 STG.E desc[UR14][R126.64], R93 ;  /* 0x0000005d7e005986 */ /* 0x0005e2000c10190e */
[----:B------:R-:W-:-:S05]  /*41e0*/  IADD3 R128, P5, R121, R6, RZ ;  /* 0x0000000679807210 */ /* 0x000fca0007fbe0ff */
[----:B------:R-:W-:Y:S01]  /*41f0*/  IMAD.X R129, R21, 0x1, R7, P5 ;  /* 0x0000000115817824 */ /* 0x000fe200028e0607 */
[----:B------:R-:W-:-:S13]  /*4200*/  ISETP.GT.AND P5, PT, R0, 0x48, P6 ;  /* 0x000000480000780c */ /* 0x000fda00037a4270 */
[----:B--2---:R-:W-:Y:S05]  /*4210*/  @!P5 BRA `(.L_x_89) ;  /* 0x00000000000cd947 */ /* 0x004fea0003800000 */
[----:B------:R-:W-:-:S04]  /*4220*/  IADD3 R92, P6, R8, UR19, RZ ;  /* 0x00000013085c7c10 */ /* 0x000fc8000ffde0ff */
[----:B------:R-:W-:-:S05]  /*4230*/  IADD3.X R93, R9, UR4, RZ, P6, !PT ;  /* 0x00000004095d7c10 */ /* 0x000fca000b7fe4ff */
[----:B------:R2:W5:Y:S04]  /*4240*/  LDG.E.LTC128B R16, desc[UR14][R92.64] ;  /* 0x0000000e5c107981 */ /* 0x000568000c1e1920 */
.L_x_89:
[----:B------:R-:W-:Y:S05]  /*4250*/  BSYNC B0 ;  /* 0x0000000000007941 */ /* 0x000fea0003800000 */
.L_x_88:
[----:B--2--5:R-:W-:Y:S01]  /*4260*/  LOP3.LUT R93, R16, 0xffffe000, RZ, 0xc0, !PT ;  /* 0xffffe000105d7812 */ /* 0x024fe200078ec0ff */
[----:B------:R-:W-:Y:S01]  /*4270*/  ULOP3.LUT UR18, UR22, 0x40, URZ, 0xfc, !UPT ;  /* 0x0000004016127892 */ /* 0x000fe2000f8efc3f */
[----:B------:R-:W-:-:S03]  /*4280*/  ISETP.GT.AND P6, PT, R10, 0x10, PT ;  /* 0x000000100a00780c */ /* 0x000fc60003fc4270 */
[----:B------:R-:W-:Y:S01]  /*4290*/  FMUL R20, R93, R14 ;  /* 0x0000000e5d147220 */ /* 0x000fe20000400000 */
[----:B------:R-:W-:-:S03]  /*42a0*/  LOP3.LUT R93, R17, 0x60, RZ, 0xfc, !PT ;  /* 0x00000060115d7812 */ /* 0x000fc600078efcff */
        /* <DEDUP_REMOVED lines=9> */
[----:B------:R-:W-:Y:S01]  /*4340*/  ULOP3.LUT UR17, UR22, 0x44, URZ, 0xfc, !UPT ;  /* 0x0000004416117892 */ /* 0x000fe2000f8efc3f */
[----:B---3--:R-:W-:-:S05]  /*4350*/  LOP3.LUT R95, R16, 0xffffe000, RZ, 0xc0, !PT ;  /* 0xffffe000105f7812 */ /* 0x008fca00078ec0ff */
[----:B------:R-:W-:-:S04]  /*4360*/  FMUL R95, R95, R14 ;  /* 0x0000000e5f5f7220 */ /* 0x000fc80000400000 */
[----:B------:R-:W-:Y:S01]  /*4370*/  FFMA R139, R96, R11, R95 ;  /* 0x0000000b608b7223 */ /* 0x000fe2000000005f */
[----:B------:R-:W-:-:S04]  /*4380*/  LOP3.LUT R95, R17, 0x64, RZ, 0xfc, !PT ;  /* 0x00000064115f7812 */ /* 0x000fc800078efcff */
[----:B------:R-:W-:-:S05]  /*4390*/  F2FP.TF32.F32.PACK_B R139, R139 ;  /* 0x0000008bff8b723e */ /* 0x000fca00024050ff */
[----:B------:R3:W-:Y:S01]  /*43a0*/  @P5 STG.E desc[UR14][R130.64], R139 ;  /* 0x0000008b82005986 */ /* 0x0007e2000c10190e */
[----:B--2---:R-:W-:-:S05]  /*43b0*/  IADD3 R128, P5, R95, R2, RZ ;  /* 0x000000025f807210 */ /* 0x004fca0007fbe0ff */
[----:B------:R-:W-:Y:S01]  /*43c0*/  IMAD.X R129, R21, 0x1, R3, P5 ;  /* 0x0000000115817824 */ /* 0x000fe200028e0603 */
[----:B------:R-:W-:-:S04]  /*43d0*/  IADD3 R136, P5, R4, UR17, RZ ;  /* 0x0000001104887c10 */ /* 0x000fc8000ffbe0ff */
[----:B------:R-:W-:Y:S02]  /*43e0*/  IADD3.X R137, R5, UR4, RZ, P5, !PT ;  /* 0x0000000405897c10 */ /* 0x000fe4000affe4ff */
[----:B------:R-:W-:-:S04]  /*43f0*/  ISETP.GT.AND P5, PT, R10, 0x11, PT ;  /* 0x000000110a00780c */ /* 0x000fc80003fa4270 */
[----:B------:R-:W-:-:S13]  /*4400*/  ISETP.GT.AND P5, PT, R0, 0x40, P5 ;  /* 0x000000400000780c */ /* 0x000fda0002fa4270 */
[----:B------:R-:W2:Y:S01]  /*4410*/  @P5 LDG.E.LTC128B R16, desc[UR14][R136.64] ;  /* 0x0000000e88105981 */ /* 0x000ea2000c1e1920 */
[----:B------:R-:W-:Y:S01]  /*4420*/  BSSY B0, `(.L_x_90) ;  /* 0x000000d000007945 */ /* 0x000fe20003800000 */
[----:B--2---:R-:W-:-:S05]  /*4430*/  LOP3.LUT R135, R16, 0xffffe000, RZ, 0xc0, !PT ;  /* 0xffffe00010877812 */ /* 0x004fca00078ec0ff */
[----:B------:R-:W-:-:S04]  /*4440*/  FMUL R20, R135, R14 ;  /* 0x0000000e87147220 */ /* 0x000fc80000400000 */
[----:B------:R-:W-:-:S05]  /*4450*/  FFMA R97, R97, R11, R20 ;  /* 0x0000000b61617223 */ /* 0x000fca0000000014 */
[----:B------:R-:W-:-:S05]  /*4460*/  F2FP.TF32.F32.PACK_B R97, R97 ;  /* 0x00000061ff61723e */ /* 0x000fca00024050ff */
[----:B------:R2:W-:Y:S01]  /*4470*/  @P5 STG.E desc[UR14][R132.64], R97 ;  /* 0x0000006184005986 */ /* 0x0005e2000c10190e */
[----:B---3--:R-:W-:-:S05]  /*4480*/  IADD3 R130, P5, R91, R6, RZ ;  /* 0x000000065b827210 */ /* 0x008fca0007fbe0ff */
[----:B------:R-:W-:Y:S01]  /*4490*/  IMAD.X R131, R21, 0x1, R7, P5 ;  /* 0x0000000115837824 */ /* 0x000fe200028e0607 */
[----:B------:R-:W-:-:S13]  /*44a0*/  ISETP.GT.AND P5, PT, R0, 0x48, P6 ;  /* 0x000000480000780c */ /* 0x000fda00037a4270 */
[----:B--2---:R-:W-:Y:S05]  /*44b0*/  @!P5 BRA `(.L_x_91) ;  /* 0x00000000000cd947 */ /* 0x004fea0003800000 */
[----:B------:R-:W-:-:S04]  /*44c0*/  IADD3 R96, P6, R8, UR18, RZ ;  /* 0x0000001208607c10 */ /* 0x000fc8000ffde0ff */
[----:B------:R-:W-:-:S05]  /*44d0*/  IADD3.X R97, R9, UR4, RZ, P6, !PT ;  /* 0x0000000409617c10 */ /* 0x000fca000b7fe4ff */
[----:B------:R2:W5:Y:S04]  /*44e0*/  LDG.E.LTC128B R16, desc[UR14][R96.64] ;  /* 0x0000000e60107981 */ /* 0x000568000c1e1920 */
.L_x_91:
[----:B------:R-:W-:Y:S05]  /*44f0*/  BSYNC B0 ;  /* 0x0000000000007941 */ /* 0x000fea0003800000 */
.L_x_90:
        /* <DEDUP_REMOVED lines=14> */
.L_x_93:
[----:B------:R-:W-:Y:S05]  /*45e0*/  BSYNC B0 ;  /* 0x0000000000007941 */ /* 0x000fea0003800000 */
.L_x_92:
        /* <DEDUP_REMOVED lines=41> */
.L_x_95:
[----:B------:R-:W-:Y:S05]  /*4880*/  BSYNC B0 ;  /* 0x0000000000007941 */ /* 0x000fea0003800000 */
.L_x_94:
        /* <DEDUP_REMOVED lines=14> */
.L_x_97:
[----:B------:R-:W-:Y:S05]  /*4970*/  BSYNC B0 ;  /* 0x0000000000007941 */ /* 0x000fea0003800000 */
.L_x_96:
        /* <DEDUP_REMOVED lines=41> */
.L_x_99:
[----:B------:R-:W-:Y:S05]  /*4c10*/  BSYNC B0 ;  /* 0x0000000000007941 */ /* 0x000fea0003800000 */
.L_x_98:
        /* <DEDUP_REMOVED lines=14> */
.L_x_101:
[----:B------:R-:W-:Y:S05]  /*4d00*/  BSYNC B0 ;  /* 0x0000000000007941 */ /* 0x000fea0003800000 */
.L_x_100:
        /* <DEDUP_REMOVED lines=40> */
.L_x_103:
[----:B------:R-:W-:Y:S05]  /*4f90*/  BSYNC B0 ;  /* 0x0000000000007941 */ /* 0x000fea0003800000 */
.L_x_102:
[----:B--2--5:R-:W-:Y:S01]  /*4fa0*/  LOP3.LUT R109, R16, 0xffffe000, RZ, 0xc0, !PT ;  /* 0xffffe000106d7812 */ /* 0x024fe200078ec0ff */
        /* <DEDUP_REMOVED lines=12> */
.L_x_105:
[----:B------:R-:W-:Y:S05]  /*5070*/  BSYNC B0 ;  /* 0x0000000000007941 */ /* 0x000fea0003800000 */
.L_x_104:
[----:B--2--5:R-:W-:Y:S01]  /*5080*/  LOP3.LUT R109, R16, 0xffffe000, RZ, 0xc0, !PT ;  /* 0xffffe000106d7812 */ /* 0x024fe200078ec0ff */
[----:B------:R-:W-:-:S04]  /*5090*/  ULOP3.LUT UR8, UR22, 0xc0, URZ, 0xfc, !UPT ;  /* 0x000000c016087892 */ /* 0x000fc8000f8efc3f */
        /* <DEDUP_REMOVED lines=14> */
[----:B--2---:R-:W-:Y:S01]  /*5180*/  FFMA R137, R112, R11, R111 ;  /* 0x0000000b70897223 */ /* 0x004fe2000000006f */
        /* <DEDUP_REMOVED lines=22> */
.L_x_107:
[----:B------:R-:W-:Y:S05]  /*52f0*/  BSYNC B0 ;  /* 0x0000000000007941 */ /* 0x000fea0003800000 */
.L_x_106:
        /* <DEDUP_REMOVED lines=13> */
.L_x_109:
[----:B------:R-:W-:Y:S05]  /*53d0*/  BSYNC B0 ;  /* 0x0000000000007941 */ /* 0x000fea0003800000 */
.L_x_108:
[----:B--2--5:R-:W-:Y:S01]  /*53e0*/  LOP3.LUT R3, R16, 0xffffe000, RZ, 0xc0, !PT ;  /* 0xffffe00010037812 */ /* 0x024fe200078ec0ff */
[----:B------:R-:W-:-:S04]  /*53f0*/  ULOP3.LUT UR6, UR22, 0xe0, URZ, 0xfc, !UPT ;  /* 0x000000e016067892 */ /* 0x000fc8000f8efc3f */
        /* <DEDUP_REMOVED lines=13> */
[----:B------:R-:W-:-:S05]  /*54d0*/  FFMA R115, R116, R11, R115 ;  /* 0x0000000b74737223 */ /* 0x000fca0000000073 */
[----:B------:R-:W-:-:S05]  /*54e0*/  F2FP.TF32.F32.PACK_B R115, R115 ;  /* 0x00000073ff73723e */ /* 0x000fca00024050ff */
[----:B------:R2:W-:Y:S01]  /*54f0*/  @P5 STG.E desc[UR14][R126.64], R115 ;  /* 0x000000737e005986 */ /* 0x0005e2000c10190e */
[----:B------:R-:W-:-:S05]  /*5500*/  IADD3 R6, P5, R111, R6, RZ ;  /* 0x000000066f067210 */ /* 0x000fca0007fbe0ff */
[----:B------:R-:W-:Y:S01]  /*5510*/  IMAD.X R7, R21, 0x1, R7, P5 ;  /* 0x0000000115077824 */ /* 0x000fe200028e0607 */
[----:B-1--4-:R-:W-:-:S04]  /*5520*/  IADD3 R4, P5, R4, UR5, RZ ;  /* 0x0000000504047c10 */ /* 0x012fc8000ffbe0ff */
[----:B------:R-:W-:Y:S02]  /*5530*/  IADD3.X R5, R5, UR4, RZ, P5, !PT ;  /* 0x0000000405057c10 */ /* 0x000fe4000affe4ff */
        /* <DEDUP_REMOVED lines=15> */
.L_x_111:
[----:B------:R-:W-:Y:S05]  /*5630*/  BSYNC B0 ;  /* 0x0000000000007941 */ /* 0x000fea0003800000 */
.L_x_110:
[----:B-1---5:R-:W-:Y:S01]  /*5640*/  LOP3.LUT R5, R16, 0xffffe000, RZ, 0xc0, !PT ;  /* 0xffffe00010057812 */ /* 0x022fe200078ec0ff */
[----:B------:R-:W-:Y:S04]  /*5650*/  BSSY B0, `(.L_x_112) ;  /* 0x000000c000007945 */ /* 0x000fe80003800000 */
        /* <DEDUP_REMOVED lines=9> */
[----:B-1----:R-:W-:Y:S05]  /*56f0*/  @!P5 BRA `(.L_x_113) ;  /* 0x000000000004d947 */ /* 0x002fea0003800000 */
[----:B------:R1:W5:Y:S02]  /*5700*/  LDG.E.LTC128B R16, desc[UR14][R4.64] ;  /* 0x0000000e04107981 */ /* 0x000364000c1e1920 */
.L_x_113:
[----:B------:R-:W-:Y:S05]  /*5710*/  BSYNC B0 ;  /* 0x0000000000007941 */ /* 0x000fea0003800000 */
.L_x_112:
[----:B-1---5:R-:W-:Y:S01]  /*5720*/  LOP3.LUT R5, R16, 0xffffe000, RZ, 0xc0, !PT ;  /* 0xffffe00010057812 */ /* 0x022fe200078ec0ff */
[----:B------:R-:W-:Y:S01]  /*5730*/  BSSY B0, `(.L_x_114) ;  /* 0x000000d000007945 */ /* 0x000fe20003800000 */
[----:B------:R-:W-:-:S03]  /*5740*/  ISETP.GT.AND P6, PT, R10, RZ, PT ;  /* 0x000000ff0a00720c */ /* 0x000fc60003fc4270 */
        /* <DEDUP_REMOVED lines=11> */
.L_x_115:
[----:B------:R-:W-:Y:S05]  /*5800*/  BSYNC B0 ;  /* 0x0000000000007941 */ /* 0x000fea0003800000 */
.L_x_114:
[----:B-----5:R-:W-:Y:S01]  /*5810*/  LOP3.LUT R7, R16, 0xffffe000, RZ, 0xc0, !PT ;  /* 0xffffe00010077812 */ /* 0x020fe200078ec0ff */
        /* <DEDUP_REMOVED lines=13> */
.L_x_117:
[----:B------:R-:W-:Y:S05]  /*58f0*/  BSYNC B0 ;  /* 0x0000000000007941 */ /* 0x000fea0003800000 */
.L_x_116:
[----:B--2--5:R-:W-:Y:S01]  /*5900*/  LOP3.LUT R7, R16, 0xffffe000, RZ, 0xc0, !PT ;  /* 0xffffe00010077812 */ /* 0x024fe200078ec0ff */
        /* <DEDUP_REMOVED lines=8> */
[----:B0-----:R-:W-:-:S04]  /*5990*/  IADD3 R8, P5, R22, UR22, RZ ;  /* 0x0000001616087c10 */ /* 0x001fc8000ffbe0ff */
[----:B------:R-:W-:Y:S02]  /*59a0*/  IADD3.X R9, R23, UR4, RZ, P5, !PT ;  /* 0x0000000417097c10 */ /* 0x000fe4000affe4ff */
[----:B------:R-:W-:-:S13]  /*59b0*/  ISETP.GT.AND P5, PT, R0, 0x88, P6 ;  /* 0x000000880000780c */ /* 0x000fda00037a4270 */
[----:B--2---:R-:W-:Y:S05]  /*59c0*/  @!P5 BRA `(.L_x_119) ;  /* 0x000000000004d947 */ /* 0x004fea0003800000 */
[----:B------:R0:W5:Y:S02]  /*59d0*/  LDG.E.LTC128B R16, desc[UR14][R8.64] ;  /* 0x0000000e08107981 */ /* 0x000164000c1e1920 */
.L_x_119:
[----:B------:R-:W-:Y:S05]  /*59e0*/  BSYNC B0 ;  /* 0x0000000000007941 */ /* 0x000fea0003800000 */
.L_x_118:
        /* <DEDUP_REMOVED lines=14> */
.L_x_121:
[----:B------:R-:W-:Y:S05]  /*5ad0*/  BSYNC B0 ;  /* 0x0000000000007941 */ /* 0x000fea0003800000 */
.L_x_120:
        /* <DEDUP_REMOVED lines=14> */
.L_x_123:
[----:B------:R-:W-:Y:S05]  /*5bc0*/  BSYNC B0 ;  /* 0x0000000000007941 */ /* 0x000fea0003800000 */
.L_x_122:
        /* <DEDUP_REMOVED lines=14> */
.L_x_125:
[----:B------:R-:W-:Y:S05]  /*5cb0*/  BSYNC B0 ;  /* 0x0000000000007941 */ /* 0x000fea0003800000 */
.L_x_124:
        /* <DEDUP_REMOVED lines=14> */
.L_x_127:
[----:B------:R-:W-:Y:S05]  /*5da0*/  BSYNC B0 ;  /* 0x0000000000007941 */ /* 0x000fea0003800000 */
.L_x_126:
        /* <DEDUP_REMOVED lines=14> */
.L_x_129:
[----:B------:R-:W-:Y:S05]  /*5e90*/  BSYNC B0 ;  /* 0x0000000000007941 */ /* 0x000fea0003800000 */
.L_x_128:
        /* <DEDUP_REMOVED lines=14> */
.L_x_131:
[----:B------:R-:W-:Y:S05]  /*5f80*/  BSYNC B0 ;  /* 0x0000000000007941 */ /* 0x000fea0003800000 */
.L_x_130:
        /* <DEDUP_REMOVED lines=14> */
.L_x_133:
[----:B------:R-:W-:Y:S05]  /*6070*/  BSYNC B0 ;  /* 0x0000000000007941 */ /* 0x000fea0003800000 */
.L_x_132:
        /* <DEDUP_REMOVED lines=14> */
.L_x_135:
[----:B------:R-:W-:Y:S05]  /*6160*/  BSYNC B0 ;  /* 0x0000000000007941 */ /* 0x000fea0003800000 */
.L_x_134:
        /* <DEDUP_REMOVED lines=14> */
.L_x_137:
[----:B------:R-:W-:Y:S05]  /*6250*/  BSYNC B0 ;  /* 0x0000000000007941 */ /* 0x000fea0003800000 */
.L_x_136:
        /* <DEDUP_REMOVED lines=14> */
.L_x_139:
[----:B------:R-:W-:Y:S05]  /*6340*/  BSYNC B0 ;  /* 0x0000000000007941 */ /* 0x000fea0003800000 */
.L_x_138:
        /* <DEDUP_REMOVED lines=14> */
.L_x_141:
[----:B------:R-:W-:Y:S05]  /*6430*/  BSYNC B0 ;  /* 0x0000000000007941 */ /* 0x000fea0003800000 */
.L_x_140:
        /* <DEDUP_REMOVED lines=14> */
.L_x_143:
[----:B------:R-:W-:Y:S05]  /*6520*/  BSYNC B0 ;  /* 0x0000000000007941 */ /* 0x000fea0003800000 */
.L_x_142:
        /* <DEDUP_REMOVED lines=14> */
.L_x_145:
[----:B------:R-:W-:Y:S05]  /*6610*/  BSYNC B0 ;  /* 0x0000000000007941 */ /* 0x000fea0003800000 */
.L_x_144:
        /* <DEDUP_REMOVED lines=14> */
.L_x_147:
[----:B------:R-:W-:Y:S05]  /*6700*/  BSYNC B0 ;  /* 0x0000000000007941 */ /* 0x000fea0003800000 */
.L_x_146:
        /* <DEDUP_REMOVED lines=14> */
.L_x_149:
[----:B------:R-:W-:Y:S05]  /*67f0*/  BSYNC B0 ;  /* 0x0000000000007941 */ /* 0x000fea0003800000 */
.L_x_148:
        /* <DEDUP_REMOVED lines=14> */
.L_x_151:
[----:B------:R-:W-:Y:S05]  /*68e0*/  BSYNC B0 ;  /* 0x0000000000007941 */ /* 0x000fea0003800000 */
.L_x_150:
        /* <DEDUP_REMOVED lines=14> */
.L_x_153:
[----:B------:R-:W-:Y:S05]  /*69d0*/  BSYNC B0 ;  /* 0x0000000000007941 */ /* 0x000fea0003800000 */
.L_x_152:
        /* <DEDUP_REMOVED lines=14> */
.L_x_155:
[----:B------:R-:W-:Y:S05]  /*6ac0*/  BSYNC B0 ;  /* 0x0000000000007941 */ /* 0x000fea0003800000 */
.L_x_154:
        /* <DEDUP_REMOVED lines=13> */
.L_x_157:
[----:B------:R-:W-:Y:S05]  /*6ba0*/  BSYNC B0 ;  /* 0x0000000000007941 */ /* 0x000fea0003800000 */
.L_x_156:
        /* <DEDUP_REMOVED lines=14> */
.L_x_159:
[----:B------:R-:W-:Y:S05]  /*6c90*/  BSYNC B0 ;  /* 0x0000000000007941 */ /* 0x000fea0003800000 */
.L_x_158:
        /* <DEDUP_REMOVED lines=13> */
.L_x_161:
[----:B------:R-:W-:Y:S05]  /*6d70*/  BSYNC B0 ;  /* 0x0000000000007941 */ /* 0x000fea0003800000 */
.L_x_160:
        /* <DEDUP_REMOVED lines=13> */
.L_x_163:
[----:B------:R-:W-:Y:S05]  /*6e50*/  BSYNC B0 ;  /* 0x0000000000007941 */ /* 0x000fea0003800000 */
.L_x_162:
        /* <DEDUP_REMOVED lines=13> */
.L_x_165:
[----:B------:R-:W-:Y:S05]  /*6f30*/  BSYNC B0 ;  /* 0x0000000000007941 */ /* 0x000fea0003800000 */
.L_x_164:
        /* <DEDUP_REMOVED lines=13> */
.L_x_167:
[----:B------:R-:W-:Y:S05]  /*7010*/  BSYNC B0 ;  /* 0x0000000000007941 */ /* 0x000fea0003800000 */
.L_x_166:
        /* <DEDUP_REMOVED lines=13> */
.L_x_169:
[----:B------:R-:W-:Y:S05]  /*70f0*/  BSYNC B0 ;  /* 0x0000000000007941 */ /* 0x000fea0003800000 */
.L_x_168:
        /* <DEDUP_REMOVED lines=13> */
.L_x_171:
[----:B------:R-:W-:Y:S05]  /*71d0*/  BSYNC B0 ;  /* 0x0000000000007941 */ /* 0x000fea0003800000 */
.L_x_170:
        /* <DEDUP_REMOVED lines=11> */
[----:B--2---:R-:W-:Y:S05]  /*7290*/  @!P5 BRA `(.L_x_173) ;  /* 0x000000000004d947 */ /* 0x004fea0003800000 */
[----:B------:R2:W5:Y:S02]  /*72a0*/  LDG.E.LTC128B R16, desc[UR14][R12.64] ;  /* 0x0000000e0c107981 */ /* 0x000564000c1e1920 */
.L_x_173:
[----:B------:R-:W-:Y:S05]  /*72b0*/  BSYNC B0 ;  /* 0x0000000000007941 */ /* 0x000fea0003800000 */
.L_x_172:
        /* <DEDUP_REMOVED lines=13> */
.L_x_175:
[----:B------:R-:W-:Y:S05]  /*7390*/  BSYNC B0 ;  /* 0x0000000000007941 */ /* 0x000fea0003800000 */
.L_x_174:
        /* <DEDUP_REMOVED lines=13> */
.L_x_177:
[----:B------:R-:W-:Y:S05]  /*7470*/  BSYNC B0 ;  /* 0x0000000000007941 */ /* 0x000fea0003800000 */
.L_x_176:
        /* <DEDUP_REMOVED lines=14> */
.L_x_179:
[----:B------:R-:W-:Y:S05]  /*7560*/  BSYNC B0 ;  /* 0x0000000000007941 */ /* 0x000fea0003800000 */
.L_x_178:
[----:B--2--5:R-:W-:Y:S01]  /*7570*/  LOP3.LUT R13, R16, 0xffffe000, RZ, 0xc0, !PT ;  /* 0xffffe000100d7812 */ /* 0x024fe200078ec0ff */
[----:B------:R-:W-:Y:S01]  /*7580*/  BSSY B0, `(.L_x_180) ;  /* 0x000000e000007945 */ /* 0x000fe20003800000 */
[----:B------:R-:W-:Y:S01]  /*7590*/  ISETP.GT.AND P6, PT, R10, 0x1, PT ;  /* 0x000000010a00780c */ /* 0x000fe20003fc4270 */
[----:B------:R-:W-:Y:S02]  /*75a0*/  IMAD.MOV.U32 R12, RZ, RZ, R16 ;  /* 0x000000ffff0c7224 */ /* 0x000fe400078e0010 */
        /* <DEDUP_REMOVED lines=11> */
.L_x_181:
[----:B------:R-:W-:Y:S05]  /*7660*/  BSYNC B0 ;  /* 0x0000000000007941 */ /* 0x000fea0003800000 */
.L_x_180:
        /* <DEDUP_REMOVED lines=14> */
.L_x_183:
[----:B------:R-:W-:Y:S05]  /*7750*/  BSYNC B0 ;  /* 0x0000000000007941 */ /* 0x000fea0003800000 */
.L_x_182:
        /* <DEDUP_REMOVED lines=14> */
.L_x_185:
[----:B------:R-:W-:Y:S05]  /*7840*/  BSYNC B0 ;  /* 0x0000000000007941 */ /* 0x000fea0003800000 */
.L_x_184:
        /* <DEDUP_REMOVED lines=14> */
.L_x_187:
[----:B------:R-:W-:Y:S05]  /*7930*/  BSYNC B0 ;  /* 0x0000000000007941 */ /* 0x000fea0003800000 */
.L_x_186:
        /* <DEDUP_REMOVED lines=14> */
.L_x_189:
[----:B------:R-:W-:Y:S05]  /*7a20*/  BSYNC B0 ;  /* 0x0000000000007941 */ /* 0x000fea0003800000 */
.L_x_188:
        /* <DEDUP_REMOVED lines=14> */
.L_x_191:
[----:B------:R-:W-:Y:S05]  /*7b10*/  BSYNC B0 ;  /* 0x0000000000007941 */ /* 0x000fea0003800000 */
.L_x_190:
        /* <DEDUP_REMOVED lines=14> */
.L_x_193:
[----:B------:R-:W-:Y:S05]  /*7c00*/  BSYNC B0 ;  /* 0x0000000000007941 */ /* 0x000fea0003800000 */
.L_x_192:
        /* <DEDUP_REMOVED lines=14> */
.L_x_195:
[----:B------:R-:W-:Y:S05]  /*7cf0*/  BSYNC B0 ;  /* 0x0000000000007941 */ /* 0x000fea0003800000 */
.L_x_194:
        /* <DEDUP_REMOVED lines=14> */
.L_x_197:
[----:B------:R-:W-:Y:S05]  /*7de0*/  BSYNC B0 ;  /* 0x0000000000007941 */ /* 0x000fea0003800000 */
.L_x_196:
        /* <DEDUP_REMOVED lines=14> */
.L_x_199:
[----:B------:R-:W-:Y:S05]  /*7ed0*/  BSYNC B0 ;  /* 0x0000000000007941 */ /* 0x000fea0003800000 */
.L_x_198:
        /* <DEDUP_REMOVED lines=14> */
.L_x_201:
[----:B------:R-:W-:Y:S05]  /*7fc0*/  BSYNC B0 ;  /* 0x0000000000007941 */ /* 0x000fea0003800000 */
.L_x_200:
        /* <DEDUP_REMOVED lines=14> */
.L_x_203:
[----:B------:R-:W-:Y:S05]  /*80b0*/  BSYNC B0 ;  /* 0x0000000000007941 */ /* 0x000fea0003800000 */
.L_x_202:
        /* <DEDUP_REMOVED lines=14> */
.L_x_205:
[----:B------:R-:W-:Y:S05]  /*81a0*/  BSYNC B0 ;  /* 0x0000000000007941 */ /* 0x000fea0003800000 */
.L_x_204:
        /* <DEDUP_REMOVED lines=14> */
.L_x_207:
[----:B------:R-:W-:Y:S05]  /*8290*/  BSYNC B0 ;  /* 0x0000000000007941 */ /* 0x000fea0003800000 */
.L_x_206:
        /* <DEDUP_REMOVED lines=14> */
.L_x_209:
[----:B------:R-:W-:Y:S05]  /*8380*/  BSYNC B0 ;  /* 0x0000000000007941 */ /* 0x000fea0003800000 */
.L_x_208:
        /* <DEDUP_REMOVED lines=14> */
.L_x_211:
[----:B------:R-:W-:Y:S05]  /*8470*/  BSYNC B0 ;  /* 0x0000000000007941 */ /* 0x000fea0003800000 */
.L_x_210:
        /* <DEDUP_REMOVED lines=14> */
.L_x_213:
[----:B------:R-:W-:Y:S05]  /*8560*/  BSYNC B0 ;  /* 0x0000000000007941 */ /* 0x000fea0003800000 */
.L_x_212:
[----:B--2--5:R-:W-:Y:S01]  /*8570*/  LOP3.LUT R13, R12, 0xffffe000, RZ, 0xc0, !PT ;  /* 0xffffe0000c0d7812 */ /* 0x024fe200078ec0ff */
[----:B------:R-:W-:Y:S01]  /*8580*/  BSSY B0, `(.L_x_214) ;  /* 0x000000b000007945 */ /* 0x000fe20003800000 */
[----:B------:R-:W-:-:S03]  /*8590*/  ISETP.GT.AND P6, PT, R10, 0x20, PT ;  /* 0x000000200a00780c */ /* 0x000fc60003fc4270 */
[----:B------:R-:W-:-:S04]  /*85a0*/  FMUL R20, R13, R14 ;  /* 0x0000000e0d147220 */ /* 0x000fc80000400000 */
[----:B------:R-:W-:-:S05]  /*85b0*/  FFMA R41, R41, R11, R20 ;  /* 0x0000000b29297223 */ /* 0x000fca0000000014 */
[----:B------:R-:W-:-:S05]  /*85c0*/  F2FP.TF32.F32.PACK_B R41, R41 ;  /* 0x00000029ff29723e */ /* 0x000fca00024050ff */
[----:B------:R2:W-:Y:S01]  /*85d0*/  @P5 STG.E desc[UR14][R26.64], R41 ;  /* 0x000000291a005986 */ /* 0x0005e2000c10190e */
[----:B------:R-:W-:-:S13]  /*85e0*/  ISETP.GT.AND P5, PT, R0, 0xc8, P6 ;  /* 0x000000c80000780c */ /* 0x000fda00037a4270 */
[----:B--2---:R-:W-:Y:S05]  /*85f0*/  @!P5 BRA `(.L_x_215) ;  /* 0x00000000000cd947 */ /* 0x004fea0003800000 */
[----:B------:R-:W-:-:S04]  /*8600*/  IADD3 R12, P6, R8, UR12, RZ ;  /* 0x0000000c080c7c10 */ /* 0x000fc8000ffde0ff */
[----:B------:R-:W-:-:S05]  /*8610*/  IADD3.X R13, R9, UR4, RZ, P6, !PT ;  /* 0x00000004090d7c10 */ /* 0x000fca000b7fe4ff */
[----:B------:R2:W5:Y:S04]  /*8620*/  LDG.E.LTC128B R12, desc[UR14][R12.64] ;  /* 0x0000000e0c0c7981 */ /* 0x000568000c1e1920 */
.L_x_215:
[----:B------:R-:W-:Y:S05]  /*8630*/  BSYNC B0 ;  /* 0x0000000000007941 */ /* 0x000fea0003800000 */
.L_x_214:
        /* <DEDUP_REMOVED lines=12> */
.L_x_217:
[----:B------:R-:W-:Y:S05]  /*8700*/  BSYNC B0 ;  /* 0x0000000000007941 */ /* 0x000fea0003800000 */
.L_x_216:
        /* <DEDUP_REMOVED lines=14> */
.L_x_219:
[----:B------:R-:W-:Y:S05]  /*87f0*/  BSYNC B0 ;  /* 0x0000000000007941 */ /* 0x000fea0003800000 */
.L_x_218:
        /* <DEDUP_REMOVED lines=13> */
.L_x_221:
[----:B------:R-:W-:Y:S05]  /*88d0*/  BSYNC B0 ;  /* 0x0000000000007941 */ /* 0x000fea0003800000 */
.L_x_220:
[----:B--2--5:R-:W-:Y:S01]  /*88e0*/  LOP3.LUT R13, R12, 0xffffe000, RZ, 0xc0, !PT ;  /* 0xffffe0000c0d7812 */ /* 0x024fe200078ec0ff */
[----:B------:R-:W-:Y:S01]  /*88f0*/  BSSY B0, `(.L_x_222) ;  /* 0x000000c000007945 */ /* 0x000fe20003800000 */
[----:B------:R-:W-:-:S03]  /*8900*/  ISETP.GT.AND P6, PT, R10, 0x28, PT ;  /* 0x000000280a00780c */ /* 0x000fc60003fc4270 */
[----:B------:R-:W-:Y:S01]  /*8910*/  FMUL R10, R13, R14 ;  /* 0x0000000e0d0a7220 */ /* 0x000fe20000400000 */
[----:B------:R-:W-:-:S03]  /*8920*/  ISETP.GT.AND P6, PT, R0, 0xc8, P6 ;  /* 0x000000c80000780c */ /* 0x000fc600037c4270 */
[----:B------:R-:W-:Y:S01]  /*8930*/  FFMA R45, R45, R11, R10 ;  /* 0x0000000b2d2d7223 */ /* 0x000fe2000000000a */
[----:B------:R-:W-:-:S04]  /*8940*/  IMAD.MOV.U32 R10, RZ, RZ, R12 ;  /* 0x000000ffff0a7224 */ /* 0x000fc800078e000c */
[----:B------:R-:W-:-:S05]  /*8950*/  F2FP.TF32.F32.PACK_B R45, R45 ;  /* 0x0000002dff2d723e */ /* 0x000fca00024050ff */
[----:B------:R2:W-:Y:S01]  /*8960*/  @P5 STG.E desc[UR14][R18.64], R45 ;  /* 0x0000002d12005986 */ /* 0x0005e2000c10190e */
[----:B------:R-:W-:Y:S05]  /*8970*/  @!P6 BRA `(.L_x_223) ;  /* 0x00000000000ce947 */ /* 0x000fea0003800000 */
[----:B------:R-:W-:-:S04]  /*8980*/  IADD3 R12, P5, R8, UR10, RZ ;  /* 0x0000000a080c7c10 */ /* 0x000fc8000ffbe0ff */
[----:B------:R-:W-:-:S05]  /*8990*/  IADD3.X R13, R9, UR4, RZ, P5, !PT ;  /* 0x00000004090d7c10 */ /* 0x000fca000affe4ff */
[----:B------:R3:W5:Y:S04]  /*89a0*/  LDG.E.LTC128B R10, desc[UR14][R12.64] ;  /* 0x0000000e0c0a7981 */ /* 0x000768000c1e1920 */
.L_x_223:
[----:B------:R-:W-:Y:S05]  /*89b0*/  BSYNC B0 ;  /* 0x0000000000007941 */ /* 0x000fea0003800000 */
.L_x_222:
[----:B---3-5:R-:W-:Y:S01]  /*89c0*/  LOP3.LUT R13, R10, 0xffffe000, RZ, 0xc0, !PT ;  /* 0xffffe0000a0d7812 */ /* 0x028fe200078ec0ff */
[----:B------:R-:W-:Y:S01]  /*89d0*/  BSSY B0, `(.L_x_224) ;  /* 0x000000c000007945 */ /* 0x000fe20003800000 */
[----:B------:R-:W-:Y:S02]  /*89e0*/  IADD3 R12, P5, R6, R101, RZ ;  /* 0x00000065060c7210 */ /* 0x000fe40007fbe0ff */
[----:B------:R-:W-:Y:S01]  /*89f0*/  ISETP.GT.AND P4, PT, R0, 0xc8, P4 ;  /* 0x000000c80000780c */ /* 0x000fe20002784270 */
[----:B------:R-:W-:-:S04]  /*8a00*/  FMUL R13, R13, R14 ;  /* 0x0000000e0d0d7220 */ /* 0x000fc80000400000 */
[----:B------:R-:W-:Y:S01]  /*8a10*/  FFMA R15, R46, R11, R13 ;  /* 0x0000000b2e0f7223 */ /* 0x000fe2000000000d */
[----:B------:R-:W-:-:S04]  /*8a20*/  IMAD.X R13, R7, 0x1, R21, P5 ;  /* 0x00000001070d7824 */ /* 0x000fc800028e0615 */
[----:B------:R-:W-:-:S05]  /*8a30*/  F2FP.TF32.F32.PACK_B R15, R15 ;  /* 0x0000000fff0f723e */ /* 0x000fca00024050ff */
[----:B------:R3:W-:Y:S01]  /*8a40*/  @P6 STG.E desc[UR14][R12.64], R15 ;  /* 0x0000000f0c006986 */ /* 0x0007e2000c10190e */
[----:B------:R-:W-:Y:S05]  /*8a50*/  @!P4 BRA `(.L_x_225) ;  /* 0x00000000000cc947 */ /* 0x000fea0003800000 */
[----:B---3--:R-:W-:-:S04]  /*8a60*/  IADD3 R12, P5, R8, UR9, RZ ;  /* 0x00000009080c7c10 */ /* 0x008fc8000ffbe0ff */
[----:B------:R-:W-:-:S05]  /*8a70*/  IADD3.X R13, R9, UR4, RZ, P5, !PT ;  /* 0x00000004090d7c10 */ /* 0x000fca000affe4ff */
[----:B------:R4:W5:Y:S04]  /*8a80*/  LDG.E.LTC128B R10, desc[UR14][R12.64] ;  /* 0x0000000e0c0a7981 */ /* 0x000968000c1e1920 */
.L_x_225:
[----:B------:R-:W-:Y:S05]  /*8a90*/  BSYNC B0 ;  /* 0x0000000000007941 */ /* 0x000fea0003800000 */
.L_x_224:
[----:B---345:R-:W-:Y:S01]  /*8aa0*/  LOP3.LUT R13, R10, 0xffffe000, RZ, 0xc0, !PT ;  /* 0xffffe0000a0d7812 */ /* 0x038fe200078ec0ff */
[----:B------:R-:W-:Y:S01]  /*8ab0*/  BSSY B0, `(.L_x_226) ;  /* 0x000000c000007945 */ /* 0x000fe20003800000 */
[----:B------:R-:W-:Y:S02]  /*8ac0*/  IADD3 R12, P6, R6, R103, RZ ;  /* 0x00000067060c7210 */ /* 0x000fe40007fde0ff */
[----:B------:R-:W-:Y:S01]  /*8ad0*/  ISETP.GT.AND P5, PT, R0, 0xc0, P3 ;  /* 0x000000c00000780c */ /* 0x000fe20001fa4270 */
[----:B------:R-:W-:Y:S02]  /*8ae0*/  FMUL R16, R13, R14 ;  /* 0x0000000e0d107220 */ /* 0x000fe40000400000 */
[----:B------:R-:W-:Y:S02]  /*8af0*/  IMAD.X R13, R7, 0x1, R21, P6 ;  /* 0x00000001070d7824 */ /* 0x000fe400030e0615 */
[----:B------:R-:W-:-:S05]  /*8b00*/  FFMA R47, R47, R11, R16 ;  /* 0x0000000b2f2f7223 */ /* 0x000fca0000000010 */
[----:B------:R-:W-:-:S05]  /*8b10*/  F2FP.TF32.F32.PACK_B R47, R47 ;  /* 0x0000002fff2f723e */ /* 0x000fca00024050ff */
[----:B------:R3:W-:Y:S01]  /*8b20*/  @P4 STG.E desc[UR14][R12.64], R47 ;  /* 0x0000002f0c004986 */ /* 0x0007e2000c10190e */
[----:B------:R-:W-:Y:S05]  /*8b30*/  @!P5 BRA `(.L_x_227) ;  /* 0x00000000000cd947 */ /* 0x000fea0003800000 */
[----:B---3--:R-:W-:-:S04]  /*8b40*/  IADD3 R12, P4, R4, UR8, RZ ;  /* 0x00000008040c7c10 */ /* 0x008fc8000ff9e0ff */
[----:B------:R-:W-:-:S05]  /*8b50*/  IADD3.X R13, R5, UR4, RZ, P4, !PT ;  /* 0x00000004050d7c10 */ /* 0x000fca000a7fe4ff */
[----:B------:R4:W5:Y:S04]  /*8b60*/  LDG.E.LTC128B R10, desc[UR14][R12.64] ;  /* 0x0000000e0c0a7981 */ /* 0x000968000c1e1920 */
.L_x_227:
[----:B------:R-:W-:Y:S05]  /*8b70*/  BSYNC B0 ;  /* 0x0000000000007941 */ /* 0x000fea0003800000 */
.L_x_226:
[----:B---345:R-:W-:Y:S01]  /*8b80*/  LOP3.LUT R13, R10, 0xffffe000, RZ, 0xc0, !PT ;  /* 0xffffe0000a0d7812 */ /* 0x038fe200078ec0ff */
        /* <DEDUP_REMOVED lines=12> */
.L_x_229:
[----:B------:R-:W-:Y:S05]  /*8c50*/  BSYNC B0 ;  /* 0x0000000000007941 */ /* 0x000fea0003800000 */
.L_x_228:
        /* <DEDUP_REMOVED lines=13> */
.L_x_231:
[----:B------:R-:W-:Y:S05]  /*8d30*/  BSYNC B0 ;  /* 0x0000000000007941 */ /* 0x000fea0003800000 */
.L_x_230:
        /* <DEDUP_REMOVED lines=13> */
.L_x_233:
[----:B------:R-:W-:Y:S05]  /*8e10*/  BSYNC B0 ;  /* 0x0000000000007941 */ /* 0x000fea0003800000 */
.L_x_232:
        /* <DEDUP_REMOVED lines=13> */
.L_x_235:
[----:B------:R-:W-:Y:S05]  /*8ef0*/  BSYNC B0 ;  /* 0x0000000000007941 */ /* 0x000fea0003800000 */
.L_x_234:
[----:B---345:R-:W-:Y:S01]  /*8f00*/  LOP3.LUT R13, R10, 0xffffe000, RZ, 0xc0, !PT ;  /* 0xffffe0000a0d7812 */ /* 0x038fe200078ec0ff */
[----:B------:R-:W-:Y:S01]  /*8f10*/  BSSY B0, `(.L_x_236) ;  /* 0x000000c000007945 */ /* 0x000fe20003800000 */
[----:B------:R-:W-:Y:S02]  /*8f20*/  IADD3 R12, P4, R2, R109, RZ ;  /* 0x0000006d020c7210 */ /* 0x000fe40007f9e0ff */
[----:B------:R-:W-:Y:S01]  /*8f30*/  ISETP.GT.AND P2, PT, R0, 0xc0, P0 ;  /* 0x000000c00000780c */ /* 0x000fe20000744270 */
[----:B------:R-:W-:-:S04]  /*8f40*/  FMUL R13, R13, R14 ;  /* 0x0000000e0d0d7220 */ /* 0x000fc80000400000 */
[----:B------:R-:W-:Y:S01]  /*8f50*/  FFMA R15, R52, R11, R13 ;  /* 0x0000000b340f7223 */ /* 0x000fe2000000000d */
[----:B------:R-:W-:Y:S01]  /*8f60*/  IMAD.X R13, R3, 0x1, R21, P4 ;  /* 0x00000001030d7824 */ /* 0x000fe200020e0615 */
[----:B-1----:R-:W-:-:S03]  /*8f70*/  IADD3 R4, P4, R4, UR5, RZ ;  /* 0x0000000504047c10 */ /* 0x002fc6000ff9e0ff */
[----:B------:R-:W-:Y:S02]  /*8f80*/  F2FP.TF32.F32.PACK_B R15, R15 ;  /* 0x0000000fff0f723e */ /* 0x000fe400024050ff */
[----:B------:R-:W-:-:S03]  /*8f90*/  IADD3.X R5, R5, UR4, RZ, P4, !PT ;  /* 0x0000000405057c10 */ /* 0x000fc6000a7fe4ff */
[----:B------:R1:W-:Y:S01]  /*8fa0*/  @P3 STG.E desc[UR14][R12.64], R15 ;  /* 0x0000000f0c003986 */ /* 0x0003e2000c10190e */
[----:B------:R-:W-:Y:S05]  /*8fb0*/  @!P2 BRA `(.L_x_237) ;  /* 0x000000000004a947 */ /* 0x000fea0003800000 */
[----:B------:R3:W5:Y:S02]  /*8fc0*/  LDG.E.LTC128B R10, desc[UR14][R4.64] ;  /* 0x0000000e040a7981 */ /* 0x000764000c1e1920 */
.L_x_237:
[----:B------:R-:W-:Y:S05]  /*8fd0*/  BSYNC B0 ;  /* 0x0000000000007941 */ /* 0x000fea0003800000 */
.L_x_236:
[----:B---3-5:R-:W-:Y:S01]  /*8fe0*/  LOP3.LUT R5, R10, 0xffffe000, RZ, 0xc0, !PT ;  /* 0xffffe0000a057812 */ /* 0x028fe200078ec0ff */
        /* <DEDUP_REMOVED lines=12> */
.L_x_239:
[----:B------:R-:W-:Y:S05]  /*90b0*/  BSYNC B0 ;  /* 0x0000000000007941 */ /* 0x000fea0003800000 */
.L_x_238:
[----:B---345:R-:W-:Y:S01]  /*90c0*/  LOP3.LUT R3, R10, 0xffffe000, RZ, 0xc0, !PT ;  /* 0xffffe0000a037812 */ /* 0x038fe200078ec0ff */
[----:B------:R-:W-:Y:S01]  /*90d0*/  BSSY B0, `(.L_x_240) ;  /* 0x000000c000007945 */ /* 0x000fe20003800000 */
[----:B------:R-:W-:Y:S02]  /*90e0*/  IADD3 R2, P2, R6, R109, RZ ;  /* 0x0000006d06027210 */ /* 0x000fe40007f5e0ff */
[----:B------:R-:W-:Y:S01]  /*90f0*/  ISETP.GT.AND P0, PT, R0, 0xc8, P0 ;  /* 0x000000c80000780c */ /* 0x000fe20000704270 */
[----:B------:R-:W-:-:S04]  /*9100*/  FMUL R3, R3, R14 ;  /* 0x0000000e03037220 */ /* 0x000fc80000400000 */
[----:B-1----:R-:W-:Y:S01]  /*9110*/  FFMA R13, R54, R11, R3 ;  /* 0x0000000b360d7223 */ /* 0x002fe20000000003 */
[----:B------:R-:W-:Y:S01]  /*9120*/  IMAD.X R3, R7, 0x1, R21, P2 ;  /* 0x0000000107037824 */ /* 0x000fe200010e0615 */
[----:B------:R-:W-:-:S03]  /*9130*/  IADD3 R4, P2, R8, UR5, RZ ;  /* 0x0000000508047c10 */ /* 0x000fc6000ff5e0ff */
[----:B------:R-:W-:Y:S02]  /*9140*/  F2FP.TF32.F32.PACK_B R13, R13 ;  /* 0x0000000dff0d723e */ /* 0x000fe400024050ff */
[----:B------:R-:W-:-:S03]  /*9150*/  IADD3.X R5, R9, UR4, RZ, P2, !PT ;  /* 0x0000000409057c10 */ /* 0x000fc600097fe4ff */
[----:B------:R1:W-:Y:S01]  /*9160*/  @P1 STG.E desc[UR14][R2.64], R13 ;  /* 0x0000000d02001986 */ /* 0x0003e2000c10190e */
[----:B------:R-:W-:Y:S05]  /*9170*/  @!P0 BRA `(.L_x_241) ;  /* 0x0000000000048947 */ /* 0x000fea0003800000 */
[----:B------:R3:W5:Y:S02]  /*9180*/  LDG.E.LTC128B R10, desc[UR14][R4.64] ;  /* 0x0000000e040a7981 */ /* 0x000764000c1e1920 */
.L_x_241:
[----:B------:R-:W-:Y:S05]  /*9190*/  BSYNC B0 ;  /* 0x0000000000007941 */ /* 0x000fea0003800000 */
.L_x_240:
[----:B-1---5:R-:W-:Y:S02]  /*91a0*/  LOP3.LUT R3, R10, 0xffffe000, RZ, 0xc0, !PT ;  /* 0xffffe0000a037812 */ /* 0x022fe400078ec0ff */
[----:B------:R-:W-:-:S03]  /*91b0*/  IADD3 R2, P1, R6, R111, RZ ;  /* 0x0000006f06027210 */ /* 0x000fc60007f3e0ff */
[----:B------:R-:W-:Y:S02]  /*91c0*/  FMUL R14, R3, R14 ;  /* 0x0000000e030e7220 */ /* 0x000fe40000400000 */
[----:B------:R-:W-:Y:S02]  /*91d0*/  IMAD.X R3, R7, 0x1, R21, P1 ;  /* 0x0000000107037824 */ /* 0x000fe400008e0615 */
[----:B------:R-:W-:Y:S01]  /*91e0*/  FFMA R14, R55, R11, R14 ;  /* 0x0000000b370e7223 */ /* 0x000fe2000000000e */
[----:B------:R-:W-:Y:S06]  /*91f0*/  @!P0 EXIT ;  /* 0x000000000000894d */ /* 0x000fec0003800000 */
[----:B---3--:R-:W-:-:S05]  /*9200*/  F2FP.TF32.F32.PACK_B R5, R14 ;  /* 0x0000000eff05723e */ /* 0x008fca00024050ff */
[----:B------:R-:W-:Y:S01]  /*9210*/  STG.E desc[UR14][R2.64], R5 ;  /* 0x0000000502007986 */ /* 0x000fe2000c10190e */
[----:B------:R-:W-:Y:S05]  /*9220*/  EXIT ;  /* 0x000000000000794d */ /* 0x000fea0003800000 */
.L_x_21:
[----:B------:R-:W-:Y:S01]  /*9230*/  ULDC.64 UR4, c[0x0][0x650] ;  /* 0x0001940000047ab9 */ /* 0x000fe20000000a00 */
[-C--:B------:R-:W-:Y:S01]  /*9240*/  FMUL R7, R120, R11.reuse ;  /* 0x0000000b78077220 */ /* 0x080fe20000400000 */
[----:B------:R-:W-:Y:S01]  /*9250*/  LEA R2, P2, R16, UR4, 0x2 ;  /* 0x0000000410027c11 */ /* 0x000fe2000f8410ff */
[-C--:B------:R-:W-:Y:S01]  /*9260*/  FMUL R121, R121, R11.reuse ;  /* 0x0000000b79797220 */ /* 0x080fe20000400000 */
[----:B------:R-:W-:Y:S01]  /*9270*/  ISETP.GT.AND P3, PT, R10, 0x1, PT ;  /* 0x000000010a00780c */ /* 0x000fe20003f64270 */
[-C--:B------:R-:W-:Y:S01]  /*9280*/  FMUL R9, R122, R11.reuse ;  /* 0x0000000b7a097220 */ /* 0x080fe20000400000 */
[----:B------:R-:W-:Y:S01]  /*9290*/  LEA.HI.X R3, R16, UR5, R19, 0x2, P2 ;  /* 0x0000000510037c11 */ /* 0x000fe200090f1413 */
[----:B------:R-:W-:Y:S01]  /*92a0*/  FMUL R123, R123, R11 ;  /* 0x0000000b7b7b7220 */ /* 0x000fe20000400000 */
[----:B------:R-:W-:Y:S01]  /*92b0*/  F2FP.TF32.F32.PACK_B R7, R7 ;  /* 0x00000007ff07723e */ /* 0x000fe200024050ff */
[-C--:B------:R-:W-:Y:S01]  /*92c0*/  FMUL R125, R125, R11.reuse ;  /* 0x0000000b7d7d7220 */ /* 0x080fe20000400000 */
[----:B------:R-:W-:Y:S01]  /*92d0*/  ISETP.GT.AND P4, PT, R10, RZ, PT ;  /* 0x000000ff0a00720c */ /* 0x000fe20003f84270 */
[-C--:B------:R-:W-:Y:S01]  /*92e0*/  FMUL R127, R127, R11.reuse ;  /* 0x0000000b7f7f7220 */ /* 0x080fe20000400000 */
[C---:B------:R-:W-:Y:S01]  /*92f0*/  ISETP.GT.AND P1, PT, R0.reuse, RZ, P3 ;  /* 0x000000ff0000720c */ /* 0x040fe20001f24270 */
[----:B------:R0:W-:Y:S01]  /*9300*/  @P0 STG.E desc[UR14][R2.64], R7 ;  /* 0x0000000702000986 */ /* 0x0001e2000c10190e */
[C---:B------:R-:W-:Y:S01]  /*9310*/  ISETP.GT.AND P2, PT, R0.reuse, 0x8, P4 ;  /* 0x000000080000780c */ /* 0x040fe20002744270 */
[-C--:B------:R-:W-:Y:S01]  /*9320*/  FMUL R129, R129, R11.reuse ;  /* 0x0000000b81817220 */ /* 0x080fe20000400000 */
[----:B------:R-:W-:Y:S01]  /*9330*/  ISETP.GT.AND P0, PT, R0, 0x8, P3 ;  /* 0x000000080000780c */ /* 0x000fe20001f04270 */
[-C--:B----4-:R-:W-:Y:S01]  /*9340*/  FMUL R15, R130, R11.reuse ;  /* 0x0000000b820f7220 */ /* 0x090fe20000400000 */
[----:B------:R-:W-:Y:S01]  /*9350*/  SHF.L.U64.HI R5, R13, 0x2, R12 ;  /* 0x000000020d057819 */ /* 0x000fe2000001020c */
[-C--:B------:R-:W-:Y:S01]  /*9360*/  FMUL R131, R131, R11.reuse ;  /* 0x0000000b83837220 */ /* 0x080fe20000400000 */
[-C--:B------:R-:W-:Y:S01]  /*9370*/  LEA R4, P3, R13, R2.reuse, 0x2 ;  /* 0x000000020d047211 */ /* 0x080fe200078610ff */
[----:B------:R-:W-:Y:S01]  /*9380*/  FMUL R13, R126, R11 ;  /* 0x0000000b7e0d7220 */ /* 0x000fe20000400000 */
[----:B------:R-:W-:Y:S01]  /*9390*/  F2FP.TF32.F32.PACK_B R121, R121 ;  /* 0x00000079ff79723e */ /* 0x000fe200024050ff */
[----:B------:R-:W-:Y:S01]  /*93a0*/  FMUL R17, R132, R11 ;  /* 0x0000000b84117220 */ /* 0x000fe20000400000 */
[----:B------:R-:W-:Y:S01]  /*93b0*/  F2FP.TF32.F32.PACK_B R9, R9 ;  /* 0x00000009ff09723e */ /* 0x000fe200024050ff */
[----:B------:R-:W-:Y:S01]  /*93c0*/  IMAD.X R5, R5, 0x1, R3, P3 ;  /* 0x0000000105057824 */ /* 0x000fe200018e0603 */
[----:B------:R-:W-:Y:S01]  /*93d0*/  ISETP.GT.AND P5, PT, R10, 0x8, PT ;  /* 0x000000080a00780c */ /* 0x000fe20003fa4270 */
[----:B------:R-:W-:Y:S01]  /*93e0*/  @P1 STG.E desc[UR14][R2.64+0x4], R121 ;  /* 0x0000047902001986 */ /* 0x000fe2000c10190e */
[----:B------:R-:W-:Y:S01]  /*93f0*/  F2FP.TF32.F32.PACK_B R123, R123 ;  /* 0x0000007bff7b723e */ /* 0x000fe200024050ff */
[-C--:B0-----:R-:W-:Y:S01]  /*9400*/  FMUL R7, R124, R11.reuse ;  /* 0x0000000b7c077220 */ /* 0x081fe20000400000 */
[----:B------:R-:W-:Y:S01]  /*9410*/  ISETP.GT.AND P4, PT, R10, 0x9, PT ;  /* 0x000000090a00780c */ /* 0x000fe20003f84270 */
[----:B------:R0:W-:Y:S01]  /*9420*/  @P2 STG.E desc[UR14][R4.64], R9 ;  /* 0x0000000904002986 */ /* 0x0001e2000c10190e */
[C---:B------:R-:W-:Y:S01]  /*9430*/  ISETP.GT.AND P1, PT, R0.reuse, RZ, P5 ;  /* 0x000000ff0000720c */ /* 0x040fe20002f24270 */
[-C--:B------:R-:W-:Y:S01]  /*9440*/  FMUL R133, R133, R11.reuse ;  /* 0x0000000b85857220 */ /* 0x080fe20000400000 */
[C---:B------:R-:W-:Y:S01]  /*9450*/  ISETP.GT.AND P2, PT, R0.reuse, RZ, P4 ;  /* 0x000000ff0000720c */ /* 0x040fe20002744270 */
[----:B------:R-:W-:Y:S01]  /*9460*/  @P0 STG.E desc[UR14][R4.64+0x4], R123 ;  /* 0x0000047b04000986 */ /* 0x000fe2000c10190e */
[----:B------:R-:W-:Y:S01]  /*9470*/  ISETP.GT.AND P0, PT, R0, 0x8, P5 ;  /* 0x000000080000780c */ /* 0x000fe20002f04270 */
[----:B------:R-:W-:Y:S01]  /*9480*/  FMUL R19, R134, R11 ;  /* 0x0000000b86137220 */ /* 0x000fe20000400000 */
[----:B------:R-:W-:Y:S01]  /*9490*/  F2FP.TF32.F32.PACK_B R7, R7 ;  /* 0x00000007ff07723e */ /* 0x000fe200024050ff */
[----:B------:R-:W-:Y:S01]  /*94a0*/  FMUL R135, R135, R11 ;  /* 0x0000000b87877220 */ /* 0x000fe20000400000 */
[----:B------:R-:W-:Y:S01]  /*94b0*/  F2FP.TF32.F32.PACK_B R125, R125 ;  /* 0x0000007dff7d723e */ /* 0x000fe200024050ff */
[----:B------:R-:W-:Y:S01]  /*94c0*/  FMUL R137, R137, R11 ;  /* 0x0000000b89897220 */ /* 0x000fe20000400000 */
[----:B------:R-:W-:Y:S01]  /*94d0*/  F2FP.TF32.F32.PACK_B R13, R13 ;  /* 0x0000000dff0d723e */ /* 0x000fe200024050ff */
[-C--:B0-----:R-:W-:Y:S01]  /*94e0*/  FMUL R9, R128, R11.reuse ;  /* 0x0000000b80097220 */ /* 0x081fe20000400000 */
[----:B------:R-:W-:Y:S01]  /*94f0*/  ISETP.GT.AND P3, PT, R10, 0x10, PT ;  /* 0x000000100a00780c */ /* 0x000fe20003f64270 */
[----:B------:R-:W-:Y:S01]  /*9500*/  @P1 STG.E desc[UR14][R2.64+0x20], R7 ;  /* 0x0000200702001986 */ /* 0x000fe2000c10190e */
[----:B------:R-:W-:Y:S01]  /*9510*/  ISETP.GT.AND P1, PT, R0, 0x8, P4 ;  /* 0x000000080000780c */ /* 0x000fe20002724270 */
[----:B------:R-:W-:Y:S01]  /*9520*/  FMUL R139, R139, R11 ;  /* 0x0000000b8b8b7220 */ /* 0x000fe20000400000 */
[----:B------:R-:W-:Y:S01]  /*9530*/  F2FP.TF32.F32.PACK_B R127, R127 ;  /* 0x0000007fff7f723e */ /* 0x000fe200024050ff */
[----:B------:R-:W-:Y:S01]  /*9540*/  @P2 STG.E desc[UR14][R2.64+0x24], R125 ;  /* 0x0000247d02002986 */ /* 0x000fe2000c10190e */
[----:B------:R-:W-:Y:S01]  /*9550*/  F2FP.TF32.F32.PACK_B R9, R9 ;  /* 0x00000009ff09723e */ /* 0x000fe200024050ff */
[-C--:B------:R-:W-:Y:S01]  /*9560*/  FMUL R141, R141, R11.reuse ;  /* 0x0000000b8d8d7220 */ /* 0x080fe20000400000 */
[----:B------:R-:W-:Y:S01]  /*9570*/  ISETP.GT.AND P2, PT, R10, 0x11, PT ;  /* 0x000000110a00780c */ /* 0x000fe20003f44270 */
[----:B------:R-:W-:Y:S01]  /*9580*/  @P0 STG.E desc[UR14][R4.64+0x20], R13 ;  /* 0x0000200d04000986 */ /* 0x000fe2000c10190e */
[----:B------:R-:W-:Y:S01]  /*9590*/  ISETP.GT.AND P0, PT, R0, RZ, P3 ;  /* 0x000000ff0000720c */ /* 0x000fe20001f04270 */
[----:B------:R-:W-:Y:S01]  /*95a0*/  FMUL R143, R143, R11 ;  /* 0x0000000b8f8f7220 */ /* 0x000fe20000400000 */
[----:B------:R-:W-:Y:S01]  /*95b0*/  F2FP.TF32.F32.PACK_B R129, R129 ;  /* 0x00000081ff81723e */ /* 0x000fe200024050ff */
[----:B------:R-:W-:Y:S01]  /*95c0*/  FMUL R145, R145, R11 ;  /* 0x0000000b91917220 */ /* 0x000fe20000400000 */
[----:B------:R-:W-:Y:S01]  /*95d0*/  F2FP.TF32.F32.PACK_B R15, R15 ;  /* 0x0000000fff0f723e */ /* 0x000fe200024050ff */
[----:B------:R-:W-:Y:S01]  /*95e0*/  @P1 STG.E desc[UR14][R4.64+0x24], R127 ;  /* 0x0000247f04001986 */ /* 0x000fe2000c10190e */
[----:B------:R-:W-:Y:S01]  /*95f0*/  F2FP.TF32.F32.PACK_B R131, R131 ;  /* 0x00000083ff83723e */ /* 0x000fe200024050ff */
[-C--:B------:R-:W-:Y:S01]  /*9600*/  FMUL R147, R147, R11.reuse ;  /* 0x0000000b93937220 */ /* 0x080fe20000400000 */
[----:B------:R-:W-:Y:S01]  /*9610*/  SHF.L.U64.HI R21, R20, 0x8, R21 ;  /* 0x0000000814157819 */ /* 0x000fe20000010215 */
[----:B------:R-:W-:Y:S01]  /*9620*/  FMUL R149, R149, R11 ;  /* 0x0000000b95957220 */ /* 0x000fe20000400000 */
[----:B------:R-:W-:Y:S01]  /*9630*/  F2FP.TF32.F32.PACK_B R17, R17 ;  /* 0x00000011ff11723e */ /* 0x000fe200024050ff */
[-C--:B------:R-:W-:Y:S01]  /*9640*/  FMUL R23, R150, R11.reuse ;  /* 0x0000000b96177220 */ /* 0x080fe20000400000 */
[----:B------:R-:W-:Y:S01]  /*9650*/  ISETP.GT.AND P1, PT, R10, 0x19, PT ;  /* 0x000000190a00780c */ /* 0x000fe20003f24270 */
[----:B------:R0:W-:Y:S01]  /*9660*/  @P0 STG.E desc[UR14][R2.64+0x40], R9 ;  /* 0x0000400902000986 */ /* 0x0001e2000c10190e */
[----:B------:R-:W-:Y:S01]  /*9670*/  ISETP.GT.AND P0, PT, R0, RZ, P2 ;  /* 0x000000ff0000720c */ /* 0x000fe20001704270 */
[----:B------:R-:W-:Y:S01]  /*9680*/  FMUL R151, R151, R11 ;  /* 0x0000000b97977220 */ /* 0x000fe20000400000 */
[----:B------:R-:W-:Y:S01]  /*9690*/  F2FP.TF32.F32.PACK_B R133, R133 ;  /* 0x00000085ff85723e */ /* 0x000fe200024050ff */
        /* <DEDUP_REMOVED lines=8> */
[----:B0-----:R-:W-:Y:S01]  /*9720*/  IMAD.SHL.U32 R9, R20, 0x100, RZ ;  /* 0x0000010014097824 */ /* 0x001fe200078e00ff */
[----:B------:R-:W-:Y:S01]  /*9730*/  ISETP.GT.AND P5, PT, R10, 0x28, PT ;  /* 0x000000280a00780c */ /* 0x000fe20003fa4270 */
[----:B------:R0:W-:Y:S01]  /*9740*/  @P0 STG.E desc[UR14][R2.64+0x44], R129 ;  /* 0x0000448102000986 */ /* 0x0001e2000c10190e */
[----:B------:R-:W-:Y:S01]  /*9750*/  ISETP.GT.AND P0, PT, R0, 0x8, P3 ;  /* 0x000000080000780c */ /* 0x000fe20001f04270 */
[-C--:B------:R-:W-:Y:S01]  /*9760*/  FMUL R99, R99, R11.reuse ;  /* 0x0000000b63637220 */ /* 0x080fe20000400000 */
[----:B------:R-:W-:Y:S01]  /*9770*/  LOP3.LUT R13, R9, 0x4, RZ, 0xfc, !PT ;  /* 0x00000004090d7812 */ /* 0x000fe200078efcff */
[-C--:B------:R-:W-:Y:S01]  /*9780*/  FMUL R103, R103, R11.reuse ;  /* 0x0000000b67677220 */ /* 0x080fe20000400000 */
[C---:B------:R-:W-:Y:S01]  /*9790*/  ISETP.GT.AND P4, PT, R10.reuse, 0x29, PT ;  /* 0x000000290a00780c */ /* 0x040fe20003f84270 */
[----:B------:R-:W-:Y:S01]  /*97a0*/  FMUL R107, R107, R11 ;  /* 0x0000000b6b6b7220 */ /* 0x000fe20000400000 */
[----:B------:R-:W-:Y:S01]  /*97b0*/  F2FP.TF32.F32.PACK_B R141, R141 ;  /* 0x0000008dff8d723e */ /* 0x000fe200024050ff */
[----:B------:R-:W-:Y:S01]  /*97c0*/  FMUL R111, R111, R11 ;  /* 0x0000000b6f6f7220 */ /* 0x000fe20000400000 */
[----:B------:R-:W-:Y:S01]  /*97d0*/  F2FP.TF32.F32.PACK_B R143, R143 ;  /* 0x0000008fff8f723e */ /* 0x000fe200024050ff */
[-C--:B------:R-:W-:Y:S01]  /*97e0*/  FMUL R113, R113, R11.reuse ;  /* 0x0000000b71717220 */ /* 0x080fe20000400000 */
[----:B------:R-:W-:Y:S01]  /*97f0*/  ISETP.GT.AND P3, PT, R10, 0x30, PT ;  /* 0x000000300a00780c */ /* 0x000fe20003f64270 */
[----:B0-----:R-:W-:Y:S01]  /*9800*/  FMUL R129, R90, R11 ;  /* 0x0000000b5a817220 */ /* 0x001fe20000400000 */
[----:B------:R-:W-:Y:S01]  /*9810*/  F2FP.TF32.F32.PACK_B R145, R145 ;  /* 0x00000091ff91723e */ /* 0x000fe200024050ff */
[----:B------:R0:W-:Y:S01]  /*9820*/  @P0 STG.E desc[UR14][R4.64+0x40], R15 ;  /* 0x0000400f04000986 */ /* 0x0001e2000c10190e */
[----:B------:R-:W-:Y:S01]  /*9830*/  ISETP.GT.AND P0, PT, R0, 0x8, P2 ;  /* 0x000000080000780c */ /* 0x000fe20001704270 */
[-C--:B------:R-:W-:Y:S01]  /*9840*/  FMUL R115, R115, R11.reuse ;  /* 0x0000000b73737220 */ /* 0x080fe20000400000 */
[----:B------:R-:W-:Y:S01]  /*9850*/  ISETP.GT.AND P2, PT, R10, 0x18, PT ;  /* 0x000000180a00780c */ /* 0x000fe20003f44270 */
        /* <DEDUP_REMOVED lines=10> */
[----:B------:R1:W-:Y:S01]  /*9900*/  @P0 STG.E desc[UR14][R4.64+0x44], R131 ;  /* 0x0000448304000986 */ /* 0x0003e2000c10190e */
[-C--:B------:R-:W-:Y:S01]  /*9910*/  IADD3 R6, P0, R9, R2.reuse, RZ ;  /* 0x0000000209067210 */ /* 0x080fe20007f1e0ff */
[----:B------:R-:W-:Y:S01]  /*9920*/  FMUL R69, R69, R11 ;  /* 0x0000000b45457220 */ /* 0x000fe20000400000 */
[----:B------:R-:W-:Y:S01]  /*9930*/  F2FP.TF32.F32.PACK_B R89, R89 ;  /* 0x00000059ff59723e */ /* 0x000fe200024050ff */
[----:B------:R-:W-:Y:S01]  /*9940*/  FMUL R71, R71, R11 ;  /* 0x0000000b47477220 */ /* 0x000fe20000400000 */
[----:B------:R-:W-:Y:S01]  /*9950*/  F2FP.TF32.F32.PACK_B R129, R129 ;  /* 0x00000081ff81723e */ /* 0x000fe200024050ff */
[--C-:B------:R-:W-:Y:S01]  /*9960*/  IMAD.X R7, R21, 0x1, R3.reuse, P0 ;  /* 0x0000000115077824 */ /* 0x100fe200000e0603 */
[----:B------:R-:W-:Y:S01]  /*9970*/  IADD3 R14, P0, R13, R2, RZ ;  /* 0x000000020d0e7210 */ /* 0x000fe20007f1e0ff */
[----:B------:R-:W-:Y:S01]  /*9980*/  FMUL R73, R73, R11 ;  /* 0x0000000b49497220 */ /* 0x000fe20000400000 */
[----:B------:R-:W-:Y:S01]  /*9990*/  F2FP.TF32.F32.PACK_B R91, R91 ;  /* 0x0000005bff5b723e */ /* 0x000fe200024050ff */
[----:B------:R-:W-:Y:S01]  /*99a0*/  FMUL R75, R75, R11 ;  /* 0x0000000b4b4b7220 */ /* 0x000fe20000400000 */
[----:B------:R-:W-:Y:S01]  /*99b0*/  F2FP.TF32.F32.PACK_B R95, R95 ;  /* 0x0000005fff5f723e */ /* 0x000fe200024050ff */
[----:B0-----:R-:W-:Y:S01]  /*99c0*/  IMAD.X R15, R21, 0x1, R3, P0 ;  /* 0x00000001150f7824 */ /* 0x001fe200000e0603 */
[----:B------:R-:W-:Y:S01]  /*99d0*/  ISETP.GT.AND P0, PT, R0, RZ, P2 ;  /* 0x000000ff0000720c */ /* 0x000fe20001704270 */
[----:B-1----:R-:W-:Y:S01]  /*99e0*/  FMUL R131, R92, R11 ;  /* 0x0000000b5c837220 */ /* 0x002fe20000400000 */
        /* <DEDUP_REMOVED lines=53> */
[----:B------:R-:W-:Y:S01]  /*9d40*/  @P0 STG.E desc[UR14][R4.64+0x64], R135 ;  /* 0x0000648704000986 */ /* 0x000fe2000c10190e */
[----:B------:R-:W-:Y:S01]  /*9d50*/  ISETP.GT.AND P0, PT, R0, RZ, P2 ;  /* 0x000000ff0000720c */ /* 0x000fe20001704270 */
[----:B------:R-:W-:Y:S01]  /*9d60*/  FMUL R53, R53, R11 ;  /* 0x0000000b35357220 */ /* 0x000fe20000400000 */
[----:B------:R-:W-:Y:S01]  /*9d70*/  F2FP.TF32.F32.PACK_B R19, R19 ;  /* 0x00000013ff13723e */ /* 0x000fe200024050ff */
[----:B------:R-:W-:Y:S01]  /*9d80*/  FMUL R55, R55, R11 ;  /* 0x0000000b37377220 */ /* 0x000fe20000400000 */
[----:B------:R-:W-:-:S02]  /*9d90*/  F2FP.TF32.F32.PACK_B R85, R85 ;  /* 0x00000055ff55723e */ /* 0x000fc400024050ff */
[----:B------:R-:W-:Y:S02]  /*9da0*/  F2FP.TF32.F32.PACK_B R87, R87 ;  /* 0x00000057ff57723e */ /* 0x000fe400024050ff */
[----:B------:R-:W-:Y:S02]  /*9db0*/  F2FP.TF32.F32.PACK_B R25, R25 ;  /* 0x00000019ff19723e */ /* 0x000fe400024050ff */
[----:B------:R-:W-:Y:S02]  /*9dc0*/  F2FP.TF32.F32.PACK_B R27, R27 ;  /* 0x0000001bff1b723e */ /* 0x000fe400024050ff */
[----:B------:R-:W-:Y:S01]  /*9dd0*/  F2FP.TF32.F32.PACK_B R29, R29 ;  /* 0x0000001dff1d723e */ /* 0x000fe200024050ff */
[----:B------:R0:W-:Y:S01]  /*9de0*/  @P0 STG.E desc[UR14][R2.64+0x80], R17 ;  /* 0x0000801102000986 */ /* 0x0001e2000c10190e */
[----:B------:R-:W-:Y:S02]  /*9df0*/  ISETP.GT.AND P0, PT, R0, RZ, P1 ;  /* 0x000000ff0000720c */ /* 0x000fe40000f04270 */
[----:B------:R-:W-:-:S02]  /*9e00*/  F2FP.TF32.F32.PACK_B R31, R31 ;  /* 0x0000001fff1f723e */ /* 0x000fc400024050ff */
[----:B------:R-:W-:Y:S02]  /*9e10*/  F2FP.TF32.F32.PACK_B R33, R33 ;  /* 0x00000021ff21723e */ /* 0x000fe400024050ff */
[----:B------:R-:W-:Y:S02]  /*9e20*/  F2FP.TF32.F32.PACK_B R35, R35 ;  /* 0x00000023ff23723e */ /* 0x000fe400024050ff */
[----:B------:R-:W-:Y:S02]  /*9e30*/  F2FP.TF32.F32.PACK_B R37, R37 ;  /* 0x00000025ff25723e */ /* 0x000fe400024050ff */
[----:B------:R-:W-:Y:S01]  /*9e40*/  F2FP.TF32.F32.PACK_B R39, R39 ;  /* 0x00000027ff27723e */ /* 0x000fe200024050ff */
[----:B0-----:R-:W-:Y:S01]  /*9e50*/  FMUL R17, R140, R11 ;  /* 0x0000000b8c117220 */ /* 0x001fe20000400000 */
[----:B------:R-:W-:Y:S01]  /*9e60*/  F2FP.TF32.F32.PACK_B R41, R41 ;  /* 0x00000029ff29723e */ /* 0x000fe200024050ff */
[----:B------:R-:W-:Y:S01]  /*9e70*/  @P0 STG.E desc[UR14][R2.64+0x84], R137 ;  /* 0x0000848902000986 */ /* 0x000fe2000c10190e */
[----:B------:R-:W-:-:S02]  /*9e80*/  ISETP.GT.AND P0, PT, R0, 0x8, P2 ;  /* 0x000000080000780c */ /* 0x000fc40001704270 */
[----:B------:R-:W-:Y:S02]  /*9e90*/  F2FP.TF32.F32.PACK_B R17, R17 ;  /* 0x00000011ff11723e */ /* 0x000fe400024050ff */
[----:B------:R-:W-:Y:S02]  /*9ea0*/  ISETP.GT.AND P2, PT, R10, 0x38, PT ;  /* 0x000000380a00780c */ /* 0x000fe40003f44270 */
[----:B------:R-:W-:Y:S02]  /*9eb0*/  F2FP.TF32.F32.PACK_B R43, R43 ;  /* 0x0000002bff2b723e */ /* 0x000fe400024050ff */
[----:B------:R-:W-:Y:S02]  /*9ec0*/  F2FP.TF32.F32.PACK_B R45, R45 ;  /* 0x0000002dff2d723e */ /* 0x000fe400024050ff */
[----:B------:R-:W-:Y:S02]  /*9ed0*/  F2FP.TF32.F32.PACK_B R47, R47 ;  /* 0x0000002fff2f723e */ /* 0x000fe400024050ff */
[----:B------:R-:W-:Y:S01]  /*9ee0*/  F2FP.TF32.F32.PACK_B R49, R49 ;  /* 0x00000031ff31723e */ /* 0x000fe200024050ff */
[----:B------:R0:W-:Y:S01]  /*9ef0*/  @P0 STG.E desc[UR14][R4.64+0x80], R19 ;  /* 0x0000801304000986 */ /* 0x0001e2000c10190e */
[----:B------:R-:W-:-:S02]  /*9f00*/  ISETP.GT.AND P0, PT, R0, 0x8, P1 ;  /* 0x000000080000780c */ /* 0x000fc40000f04270 */
[----:B------:R-:W-:Y:S02]  /*9f10*/  F2FP.TF32.F32.PACK_B R51, R51 ;  /* 0x00000033ff33723e */ /* 0x000fe400024050ff */
[----:B------:R-:W-:Y:S01]  /*9f20*/  F2FP.TF32.F32.PACK_B R53, R53 ;  /* 0x00000035ff35723e */ /* 0x000fe200024050ff */
[----:B0-----:R-:W-:-:S08]  /*9f30*/  FMUL R19, R142, R11 ;  /* 0x0000000b8e137220 */ /* 0x001fd00000400000 */
[----:B------:R-:W-:Y:S01]  /*9f40*/  @P0 STG.E desc[UR14][R4.64+0x84], R139 ;  /* 0x0000848b04000986 */ /* 0x000fe2000c10190e */
[----:B------:R-:W-:Y:S02]  /*9f50*/  ISETP.GT.AND P0, PT, R0, RZ, P5 ;  /* 0x000000ff0000720c */ /* 0x000fe40002f04270 */
[----:B------:R-:W-:-:S11]  /*9f60*/  F2FP.TF32.F32.PACK_B R19, R19 ;  /* 0x00000013ff13723e */ /* 0x000fd600024050ff */
[----:B------:R0:W-:Y:S01]  /*9f70*/  @P0 STG.E desc[UR14][R2.64+0xa0], R17 ;  /* 0x0000a01102000986 */ /* 0x0001e2000c10190e */
[----:B------:R-:W-:Y:S01]  /*9f80*/  ISETP.GT.AND P0, PT, R0, RZ, P4 ;  /* 0x000000ff0000720c */ /* 0x000fe20002704270 */
[----:B0-----:R-:W-:-:S12]  /*9f90*/  FMUL R17, R144, R11 ;  /* 0x0000000b90117220 */ /* 0x001fd80000400000 */
[----:B------:R-:W-:Y:S01]  /*9fa0*/  @P0 STG.E desc[UR14][R2.64+0xa4], R141 ;  /* 0x0000a48d02000986 */ /* 0x000fe2000c10190e */
[----:B------:R-:W-:Y:S02]  /*9fb0*/  ISETP.GT.AND P0, PT, R0, 0x8, P5 ;  /* 0x000000080000780c */ /* 0x000fe40002f04270 */
[----:B------:R-:W-:-:S11]  /*9fc0*/  F2FP.TF32.F32.PACK_B R17, R17 ;  /* 0x00000011ff11723e */ /* 0x000fd600024050ff */
[----:B------:R0:W-:Y:S01]  /*9fd0*/  @P0 STG.E desc[UR14][R4.64+0xa0], R19 ;  /* 0x0000a01304000986 */ /* 0x0001e2000c10190e */
[----:B------:R-:W-:Y:S01]  /*9fe0*/  ISETP.GT.AND P0, PT, R0, 0x8, P4 ;  /* 0x000000080000780c */ /* 0x000fe20002704270 */
[----:B0-----:R-:W-:-:S12]  /*9ff0*/  FMUL R19, R146, R11 ;  /* 0x0000000b92137220 */ /* 0x001fd80000400000 */
[----:B------:R-:W-:Y:S01]  /*a000*/  @P0 STG.E desc[UR14][R4.64+0xa4], R143 ;  /* 0x0000a48f04000986 */ /* 0x000fe2000c10190e */
[----:B------:R-:W-:Y:S02]  /*a010*/  ISETP.GT.AND P0, PT, R0, RZ, P3 ;  /* 0x000000ff0000720c */ /* 0x000fe40001f04270 */
[----:B------:R-:W-:-:S11]  /*a020*/  F2FP.TF32.F32.PACK_B R19, R19 ;  /* 0x00000013ff13723e */ /* 0x000fd600024050ff */
[----:B------:R0:W-:Y:S01]  /*a030*/  @P0 STG.E desc[UR14][R2.64+0xc0], R17 ;  /* 0x0000c01102000986 */ /* 0x0001e2000c10190e */
[----:B------:R-:W-:-:S04]  /*a040*/  ISETP.GT.AND P0, PT, R10, 0x31, PT ;  /* 0x000000310a00780c */ /* 0x000fc80003f04270 */
[----:B------:R-:W-:Y:S01]  /*a050*/  ISETP.GT.AND P1, PT, R0, RZ, P0 ;  /* 0x000000ff0000720c */ /* 0x000fe20000724270 */
[----:B0-----:R-:W-:-:S05]  /*a060*/  FMUL R17, R148, R11 ;  /* 0x0000000b94117220 */ /* 0x001fca0000400000 */
[----:B------:R-:W-:-:S07]  /*a070*/  F2FP.TF32.F32.PACK_B R17, R17 ;  /* 0x00000011ff11723e */ /* 0x000fce00024050ff */
[----:B------:R-:W-:Y:S01]  /*a080*/  @P1 STG.E desc[UR14][R2.64+0xc4], R145 ;  /* 0x0000c49102001986 */ /* 0x000fe2000c10190e */
[----:B------:R-:W-:-:S13]  /*a090*/  ISETP.GT.AND P1, PT, R0, 0x8, P3 ;  /* 0x000000080000780c */ /* 0x000fda0001f24270 */
[----:B------:R0:W-:Y:S01]  /*a0a0*/  @P1 STG.E desc[UR14][R4.64+0xc0], R19 ;  /* 0x0000c01304001986 */ /* 0x0001e2000c10190e */
[----:B------:R-:W-:Y:S02]  /*a0b0*/  ISETP.GT.AND P1, PT, R0, 0x8, P0 ;  /* 0x000000080000780c */ /* 0x000fe40000724270 */
[----:B0-----:R-:W-:-:S11]  /*a0c0*/  LOP3.LUT R19, R9, 0x20, RZ, 0xfc, !PT ;  /* 0x0000002009137812 */ /* 0x001fd600078efcff */
[----:B------:R-:W-:Y:S01]  /*a0d0*/  @P1 STG.E desc[UR14][R4.64+0xc4], R147 ;  /* 0x0000c49304001986 */ /* 0x000fe2000c10190e */
[----:B------:R-:W-:-:S13]  /*a0e0*/  ISETP.GT.AND P1, PT, R0, RZ, P2 ;  /* 0x000000ff0000720c */ /* 0x000fda0001724270 */
[----:B------:R-:W-:Y:S01]  /*a0f0*/  @P1 STG.E desc[UR14][R2.64+0xe0], R17 ;  /* 0x0000e01102001986 */ /* 0x000fe2000c10190e */
[----:B------:R-:W-:-:S04]  /*a100*/  ISETP.GT.AND P1, PT, R10, 0x39, PT ;  /* 0x000000390a00780c */ /* 0x000fc80003f24270 */
[----:B------:R-:W-:-:S13]  /*a110*/  ISETP.GT.AND P6, PT, R0, RZ, P1 ;  /* 0x000000ff0000720c */ /* 0x000fda0000fc4270 */
[----:B------:R-:W-:Y:S01]  /*a120*/  @P6 STG.E desc[UR14][R2.64+0xe4], R149 ;  /* 0x0000e49502006986 */ /* 0x000fe2000c10190e */
[----:B------:R-:W-:-:S13]  /*a130*/  ISETP.GT.AND P6, PT, R0, 0x8, P2 ;  /* 0x000000080000780c */ /* 0x000fda00017c4270 */
[----:B------:R0:W-:Y:S01]  /*a140*/  @P6 STG.E desc[UR14][R4.64+0xe0], R23 ;  /* 0x0000e01704006986 */ /* 0x0001e2000c10190e */
[----:B------:R-:W-:Y:S02]  /*a150*/  ISETP.GT.AND P6, PT, R0, 0x8, P1 ;  /* 0x000000080000780c */ /* 0x000fe40000fc4270 */
[----:B0-----:R-:W-:-:S11]  /*a160*/  LOP3.LUT R23, R9, 0x24, RZ, 0xfc, !PT ;  /* 0x0000002409177812 */ /* 0x001fd600078efcff */
[----:B------:R-:W-:Y:S01]  /*a170*/  @P6 STG.E desc[UR14][R4.64+0xe4], R151 ;  /* 0x0000e49704006986 */ /* 0x000fe2000c10190e */
[----:B------:R-:W-:-:S05]  /*a180*/  IADD3 R122, P6, R19, R2, RZ ;  /* 0x00000002137a7210 */ /* 0x000fca0007fde0ff */
[----:B------:R-:W-:Y:S01]  /*a190*/  IMAD.X R123, R21, 0x1, R3, P6 ;  /* 0x00000001157b7824 */ /* 0x000fe200030e0603 */
[----:B------:R-:W-:-:S04]  /*a1a0*/  ISETP.GT.AND P6, PT, R10, RZ, PT ;  /* 0x000000ff0a00720c */ /* 0x000fc80003fc4270 */
[----:B------:R-:W-:-:S13]  /*a1b0*/  ISETP.GT.AND P6, PT, R0, 0x40, P6 ;  /* 0x000000400000780c */ /* 0x000fda00037c4270 */
[----:B------:R-:W-:Y:S01]  /*a1c0*/  @P6 STG.E desc[UR14][R6.64], R121 ;  /* 0x0000007906006986 */ /* 0x000fe2000c10190e */
[----:B------:R-:W-:-:S05]  /*a1d0*/  IADD3 R124, P6, R23, R2, RZ ;  /* 0x00000002177c7210 */ /* 0x000fca0007fde0ff */
[----:B------:R-:W-:Y:S01]  /*a1e0*/  IMAD.X R125, R21, 0x1, R3, P6 ;  /* 0x00000001157d7824 */ /* 0x000fe200030e0603 */
[----:B------:R-:W-:-:S04]  /*a1f0*/  ISETP.GT.AND P6, PT, R10, 0x1, PT ;  /* 0x000000010a00780c */ /* 0x000fc80003fc4270 */
[----:B------:R-:W-:-:S13]  /*a200*/  ISETP.GT.AND P6, PT, R0, 0x40, P6 ;  /* 0x000000400000780c */ /* 0x000fda00037c4270 */
[----:B------:R0:W-:Y:S01]  /*a210*/  @P6 STG.E desc[UR14][R14.64], R89 ;  /* 0x000000590e006986 */ /* 0x0001e2000c10190e */
[----:B------:R-:W-:-:S05]  /*a220*/  IADD3 R16, P6, R9, R4, RZ ;  /* 0x0000000409107210 */ /* 0x000fca0007fde0ff */
[----:B------:R-:W-:Y:S01]  /*a230*/  IMAD.X R17, R21, 0x1, R5, P6 ;  /* 0x0000000115117824 */ /* 0x000fe200030e0605 */
[----:B------:R-:W-:-:S04]  /*a240*/  ISETP.GT.AND P6, PT, R10, RZ, PT ;  /* 0x000000ff0a00720c */ /* 0x000fc80003fc4270 */
[----:B------:R-:W-:Y:S02]  /*a250*/  ISETP.GT.AND P6, PT, R0, 0x48, P6 ;  /* 0x000000480000780c */ /* 0x000fe400037c4270 */
[C---:B0-----:R-:W-:Y:S02]  /*a260*/  LOP3.LUT R15, R9.reuse, 0x40, RZ, 0xfc, !PT ;  /* 0x00000040090f7812 */ /* 0x041fe400078efcff */
[----:B------:R-:W-:-:S09]  /*a270*/  LOP3.LUT R89, R9, 0x44, RZ, 0xfc, !PT ;  /* 0x0000004409597812 */ /* 0x000fd200078efcff */
        /* <DEDUP_REMOVED lines=8> */
[----:B------:R-:W-:-:S04]  /*a300*/  ISETP.GT.AND P6, PT, R10, 0x8, PT ;  /* 0x000000080a00780c */ /* 0x000fc80003fc4270 */
[----:B------:R-:W-:Y:S01]  /*a310*/  ISETP.GT.AND P6, PT, R0, 0x40, P6 ;  /* 0x000000400000780c */ /* 0x000fe200037c4270 */
[----:B0-----:R-:W-:-:S05]  /*a320*/  FMUL R91, R93, R11 ;  /* 0x0000000b5d5b7220 */ /* 0x001fca0000400000 */
[----:B------:R-:W-:-:S07]  /*a330*/  F2FP.TF32.F32.PACK_B R91, R91 ;  /* 0x0000005bff5b723e */ /* 0x000fce00024050ff */
        /* <DEDUP_REMOVED lines=11> */
[----:B------:R-:W-:Y:S02]  /*a3f0*/  ISETP.GT.AND P6, PT, R0, 0x48, P6 ;  /* 0x000000480000780c */ /* 0x000fe400037c4270 */
[----:B0-----:R-:W-:-:S11]  /*a400*/  LOP3.LUT R91, R9, 0x60, RZ, 0xfc, !PT ;  /* 0x00000060095b7812 */ /* 0x001fd600078efcff */
[----:B------:R0:W-:Y:S01]  /*a410*/  @P6 STG.E desc[UR14][R92.64], R133 ;  /* 0x000000855c006986 */ /* 0x0001e2000c10190e */
[----:B------:R-:W-:-:S05]  /*a420*/  IADD3 R120, P6, R23, R4, RZ ;  /* 0x0000000417787210 */ /* 0x000fca0007fde0ff */
[----:B------:R-:W-:Y:S01]  /*a430*/  IMAD.X R121, R21, 0x1, R5, P6 ;  /* 0x0000000115797824 */ /* 0x000fe200030e0605 */
[----:B------:R-:W-:-:S04]  /*a440*/  ISETP.GT.AND P6, PT, R10, 0x9, PT ;  /* 0x000000090a00780c */ /* 0x000fc80003fc4270 */
[----:B------:R-:W-:Y:S01]  /*a450*/  ISETP.GT.AND P6, PT, R0, 0x48, P6 ;  /* 0x000000480000780c */ /* 0x000fe200037c4270 */
[----:B0-----:R-:W-:Y:S01]  /*a460*/  FMUL R133, R98, R11 ;  /* 0x0000000b62857220 */ /* 0x001fe20000400000 */
[----:B------:R-:W-:-:S04]  /*a470*/  LOP3.LUT R93, R9, 0x64, RZ, 0xfc, !PT ;  /* 0x00000064095d7812 */ /* 0x000fc800078efcff */
        /* <DEDUP_REMOVED lines=88> */
[----:B------:R-:W-:Y:S01]  /*aa00*/  ISETP.GT.AND P6, PT, R0, 0x40, P5 ;  /* 0x000000400000780c */ /* 0x000fe20002fc4270 */
[----:B0-----:R-:W-:-:S05]  /*aa10*/  FMUL R107, R109, R11 ;  /* 0x0000000b6d6b7220 */ /* 0x001fca0000400000 */
        /* <DEDUP_REMOVED lines=10> */
[----:B------:R-:W-:Y:S02]  /*aac0*/  ISETP.GT.AND P6, PT, R0, 0x48, P5 ;  /* 0x000000480000780c */ /* 0x000fe40002fc4270 */
[----:B0-----:R-:W-:-:S11]  /*aad0*/  LOP3.LUT R107, R9, 0xe0, RZ, 0xfc, !PT ;  /* 0x000000e0096b7812 */ /* 0x001fd600078efcff */
        /* <DEDUP_REMOVED lines=17> */
[----:B------:R-:W-:Y:S01]  /*abf0*/  @P6 STG.E desc[UR14][R128.64], R113 ;  /* 0x0000007180006986 */ /* 0x000fe2000c10190e */
[----:B------:R-:W-:-:S05]  /*ac00*/  IADD3 R2, P6, R103, R4, RZ ;  /* 0x0000000467027210 */ /* 0x000fca0007fde0ff */
[----:B------:R-:W-:Y:S01]  /*ac10*/  IMAD.X R3, R21, 0x1, R5, P6 ;  /* 0x0000000115037824 */ /* 0x000fe200030e0605 */
[----:B------:R-:W-:-:S13]  /*ac20*/  ISETP.GT.AND P6, PT, R0, 0x48, P3 ;  /* 0x000000480000780c */ /* 0x000fda0001fc4270 */
        /* <DEDUP_REMOVED lines=29> */
[----:B------:R-:W-:-:S04]  /*ae00*/  ISETP.GT.AND P6, PT, R10, RZ, PT ;  /* 0x000000ff0a00720c */ /* 0x000fc80003fc4270 */
[----:B------:R-:W-:Y:S01]  /*ae10*/  ISETP.GT.AND P6, PT, R0, 0x80, P6 ;  /* 0x000000800000780c */ /* 0x000fe200037c4270 */
[----:B0-----:R-:W-:-:S05]  /*ae20*/  FMUL R119, R58, R11 ;  /* 0x0000000b3a777220 */ /* 0x001fca0000400000 */
[----:B------:R-:W-:-:S07]  /*ae30*/  F2FP.TF32.F32.PACK_B R119, R119 ;  /* 0x00000077ff77723e */ /* 0x000fce00024050ff */
        /* <DEDUP_REMOVED lines=55> */
[-C--:B0-----:R-:W-:Y:S01]  /*b1b0*/  FMUL R111, R67, R11.reuse ;  /* 0x0000000b436f7220 */ /* 0x081fe20000400000 */
[----:B------:R-:W-:-:S04]  /*b1c0*/  FMUL R113, R68, R11 ;  /* 0x0000000b44717220 */ /* 0x000fc80000400000 */
[----:B------:R-:W-:Y:S02]  /*b1d0*/  F2FP.TF32.F32.PACK_B R111, R111 ;  /* 0x0000006fff6f723e */ /* 0x000fe400024050ff */
[----:B------:R-:W-:-:S05]  /*b1e0*/  F2FP.TF32.F32.PACK_B R113, R113 ;  /* 0x00000071ff71723e */ /* 0x000fca00024050ff */
[----:B------:R0:W-:Y:S01]  /*b1f0*/  @P6 STG.E desc[UR14][R116.64], R65 ;  /* 0x0000004174006986 */ /* 0x0001e2000c10190e */
[----:B------:R-:W-:-:S05]  /*b200*/  IADD3 R56, P6, R15, R16, RZ ;  /* 0x000000100f387210 */ /* 0x000fca0007fde0ff */
[----:B------:R-:W-:Y:S01]  /*b210*/  IMAD.X R57, R17, 0x1, R21, P6 ;  /* 0x0000000111397824 */ /* 0x000fe200030e0615 */
[----:B------:R-:W-:-:S04]  /*b220*/  ISETP.GT.AND P6, PT, R10, 0x10, PT ;  /* 0x000000100a00780c */ /* 0x000fc80003fc4270 */
        /* <DEDUP_REMOVED lines=8> */
[----:B0-----:R-:W-:Y:S01]  /*b2b0*/  IMAD.X R65, R7, 0x1, R21, P6 ;  /* 0x0000000107417824 */ /* 0x001fe200030e0615 */
[----:B------:R-:W-:-:S04]  /*b2c0*/  ISETP.GT.AND P6, PT, R10, 0x18, PT ;  /* 0x000000180a00780c */ /* 0x000fc80003fc4270 */
[----:B------:R-:W-:Y:S01]  /*b2d0*/  ISETP.GT.AND P6, PT, R0, 0x80, P6 ;  /* 0x000000800000780c */ /* 0x000fe200037c4270 */
[----:B-1----:R-:W-:-:S05]  /*b2e0*/  FMUL R111, R70, R11 ;  /* 0x0000000b466f7220 */ /* 0x002fca0000400000 */
        /* <DEDUP_REMOVED lines=89> */
[----:B0-----:R-:W-:-:S05]  /*b880*/  IADD3 R6, P6, R109, R16, RZ ;  /* 0x000000106d067210 */ /* 0x001fca0007fde0ff */
[----:B------:R-:W-:Y:S01]  /*b890*/  IMAD.X R7, R17, 0x1, R21, P6 ;  /* 0x0000000111077824 */ /* 0x000fe200030e0615 */
[----:B------:R-:W-:Y:S01]  /*b8a0*/  ISETP.GT.AND P6, PT, R0, 0x80, P1 ;  /* 0x000000800000780c */ /* 0x000fe20000fc4270 */
[----:B-1----:R-:W-:-:S05]  /*b8b0*/  FMUL R65, R26, R11 ;  /* 0x0000000b1a417220 */ /* 0x002fca0000400000 */
        /* <DEDUP_REMOVED lines=11> */
[----:B------:R1:W-:Y:S01]  /*b970*/  @P6 STG.E desc[UR14][R6.64], R87 ;  /* 0x0000005706006986 */ /* 0x0003e2000c10190e */
[----:B------:R-:W-:-:S05]  /*b980*/  IADD3 R60, P6, R2, R19, RZ ;  /* 0x00000013023c7210 */ /* 0x000fca0007fde0ff */
[----:B------:R-:W-:Y:S01]  /*b990*/  IMAD.X R61, R3, 0x1, R21, P6 ;  /* 0x00000001033d7824 */ /* 0x000fe200030e0615 */
[----:B------:R-:W-:-:S04]  /*b9a0*/  ISETP.GT.AND P6, PT, R10, RZ, PT ;  /* 0x000000ff0a00720c */ /* 0x000fc80003fc4270 */
[----:B------:R-:W-:-:S13]  /*b9b0*/  ISETP.GT.AND P6, PT, R0, 0xc0, P6 ;  /* 0x000000c00000780c */ /* 0x000fda00037c4270 */
[----:B------:R-:W-:Y:S01]  /*b9c0*/  @P6 STG.E desc[UR14][R16.64], R63 ;  /* 0x0000003f10006986 */ /* 0x000fe2000c10190e */
[----:B0-----:R-:W-:-:S05]  /*b9d0*/  IADD3 R58, P6, R2, R23, RZ ;  /* 0x00000017023a7210 */ /* 0x001fca0007fde0ff */
[----:B------:R-:W-:Y:S01]  /*b9e0*/  IMAD.X R59, R3, 0x1, R21, P6 ;  /* 0x00000001033b7824 */ /* 0x000fe200030e0615 */
[----:B------:R-:W-:-:S04]  /*b9f0*/  ISETP.GT.AND P6, PT, R10, 0x1, PT ;  /* 0x000000010a00780c */ /* 0x000fc80003fc4270 */
[----:B------:R-:W-:-:S13]  /*ba00*/  ISETP.GT.AND P6, PT, R0, 0xc0, P6 ;  /* 0x000000c00000780c */ /* 0x000fda00037c4270 */
[----:B------:R0:W-:Y:S01]  /*ba10*/  @P6 STG.E desc[UR14][R56.64], R25 ;  /* 0x0000001938006986 */ /* 0x0001e2000c10190e */
[----:B-1----:R-:W-:-:S05]  /*ba20*/  IADD3 R6, P6, R4, R9, RZ ;  /* 0x0000000904067210 */ /* 0x002fca0007fde0ff */
        /* <DEDUP_REMOVED lines=49> */
[----:B------:R-:W-:Y:S01]  /*bd40*/  IADD3 R6, P6, R4, R15, RZ ;  /* 0x0000000f04067210 */ /* 0x000fe20007fde0ff */
[----:B------:R-:W-:-:S04]  /*bd50*/  FMUL R15, R34, R11 ;  /* 0x0000000b220f7220 */ /* 0x000fc80000400000 */
[----:B------:R-:W-:Y:S01]  /*bd60*/  IMAD.X R7, R5, 0x1, R21, P6 ;  /* 0x0000000105077824 */ /* 0x000fe200030e0615 */
[----:B------:R-:W-:Y:S02]  /*bd70*/  ISETP.GT.AND P6, PT, R10, 0x10, PT ;  /* 0x000000100a00780c */ /* 0x000fe40003fc4270 */
[----:B------:R-:W-:Y:S02]  /*bd80*/  F2FP.TF32.F32.PACK_B R15, R15 ;  /* 0x0000000fff0f723e */ /* 0x000fe400024050ff */
[----:B------:R-:W-:Y:S01]  /*bd90*/  ISETP.GT.AND P6, PT, R0, 0xc8, P6 ;  /* 0x000000c80000780c */ /* 0x000fe200037c4270 */
[----:B0-----:R-:W-:-:S05]  /*bda0*/  FMUL R17, R36, R11 ;  /* 0x0000000b24117220 */ /* 0x001fca0000400000 */
[----:B------:R-:W-:-:S07]  /*bdb0*/  F2FP.TF32.F32.PACK_B R17, R17 ;  /* 0x00000011ff11723e */ /* 0x000fce00024050ff */
        /* <DEDUP_REMOVED lines=44> */
[----:B------:R-:W-:-:S04]  /*c080*/  ISETP.GT.AND P6, PT, R10, 0x20, PT ;  /* 0x000000200a00780c */ /* 0x000fc80003fc4270 */
[----:B------:R-:W-:Y:S01]  /*c090*/  ISETP.GT.AND P6, PT, R0, 0xc8, P6 ;  /* 0x000000c80000780c */ /* 0x000fe200037c4270 */
[----:B0-----:R-:W-:-:S05]  /*c0a0*/  FMUL R15, R44, R11 ;  /* 0x0000000b2c0f7220 */ /* 0x001fca0000400000 */
[----:B------:R-:W-:-:S07]  /*c0b0*/  F2FP.TF32.F32.PACK_B R15, R15 ;  /* 0x0000000fff0f723e */ /* 0x000fce00024050ff */
[----:B------:R0:W-:Y:S01]  /*c0c0*/  @P6 STG.E desc[UR14][R16.64], R23 ;  /* 0x0000001710006986 */ /* 0x0001e2000c10190e */
[----:B------:R-:W-:-:S04]  /*c0d0*/  ISETP.GT.AND P6, PT, R10, 0x21, PT ;  /* 0x000000210a00780c */ /* 0x000fc80003fc4270 */
[----:B------:R-:W-:Y:S01]  /*c0e0*/  ISETP.GT.AND P6, PT, R0, 0xc8, P6 ;  /* 0x000000c80000780c */ /* 0x000fe200037c4270 */
[-C--:B0-----:R-:W-:Y:S01]  /*c0f0*/  FMUL R17, R46, R11.reuse ;  /* 0x0000000b2e117220 */ /* 0x081fe20000400000 */
[----:B------:R-:W-:-:S04]  /*c100*/  FMUL R23, R50, R11 ;  /* 0x0000000b32177220 */ /* 0x000fc80000400000 */
[----:B------:R-:W-:-:S07]  /*c110*/  F2FP.TF32.F32.PACK_B R17, R17 ;  /* 0x00000011ff11723e */ /* 0x000fce00024050ff */
[----:B------:R0:W-:Y:S01]  /*c120*/  @P6 STG.E desc[UR14][R6.64], R43 ;  /* 0x0000002b06006986 */ /* 0x0001e2000c10190e */
[----:B------:R-:W-:Y:S02]  /*c130*/  IADD3 R8, P6, R2, R99, RZ ;  /* 0x0000006302087210 */ /* 0x000fe40007fde0ff */
[----:B------:R-:W-:-:S03]  /*c140*/  F2FP.TF32.F32.PACK_B R23, R23 ;  /* 0x00000017ff17723e */ /* 0x000fc600024050ff */
[----:B------:R-:W-:Y:S01]  /*c150*/  IMAD.X R9, R3, 0x1, R21, P6 ;  /* 0x0000000103097824 */ /* 0x000fe200030e0615 */
[C---:B------:R-:W-:Y:S02]  /*c160*/  ISETP.GT.AND P6, PT, R0.reuse, 0xc0, P5 ;  /* 0x000000c00000780c */ /* 0x040fe40002fc4270 */
[----:B------:R-:W-:-:S11]  /*c170*/  ISETP.GT.AND P5, PT, R0, 0xc8, P5 ;  /* 0x000000c80000780c */ /* 0x000fd60002fa4270 */
[----:B------:R1:W-:Y:S01]  /*c180*/  @P6 STG.E desc[UR14][R8.64], R15 ;  /* 0x0000000f08006986 */ /* 0x0003e2000c10190e */
[----:B------:R-:W-:-:S05]  /*c190*/  IADD3 R12, P6, R2, R101, RZ ;  /* 0x00000065020c7210 */ /* 0x000fca0007fde0ff */
[----:B------:R-:W-:Y:S01]  /*c1a0*/  IMAD.X R13, R3, 0x1, R21, P6 ;  /* 0x00000001030d7824 */ /* 0x000fe200030e0615 */
[C---:B------:R-:W-:Y:S02]  /*c1b0*/  ISETP.GT.AND P6, PT, R0.reuse, 0xc0, P4 ;  /* 0x000000c00000780c */ /* 0x040fe400027c4270 */
[----:B------:R-:W-:-:S11]  /*c1c0*/  ISETP.GT.AND P4, PT, R0, 0xc8, P4 ;  /* 0x000000c80000780c */ /* 0x000fd60002784270 */
[----:B------:R2:W-:Y:S01]  /*c1d0*/  @P6 STG.E desc[UR14][R12.64], R45 ;  /* 0x0000002d0c006986 */ /* 0x0005e2000c10190e */
[----:B0-----:R-:W-:-:S05]  /*c1e0*/  IADD3 R6, P6, R4, R99, RZ ;  /* 0x0000006304067210 */ /* 0x001fca0007fde0ff */
[----:B------:R-:W-:Y:S01]  /*c1f0*/  IMAD.X R7, R5, 0x1, R21, P6 ;  /* 0x0000000105077824 */ /* 0x000fe200030e0615 */
[----:B-1----:R-:W-:-:S04]  /*c200*/  IADD3 R8, P6, R4, R101, RZ ;  /* 0x0000006504087210 */ /* 0x002fc80007fde0ff */
[----:B------:R0:W-:Y:S01]  /*c210*/  @P5 STG.E desc[UR14][R6.64], R17 ;  /* 0x0000001106005986 */ /* 0x0001e2000c10190e */
[--C-:B------:R-:W-:Y:S01]  /*c220*/  IMAD.X R9, R5, 0x1, R21.reuse, P6 ;  /* 0x0000000105097824 */ /* 0x100fe200030e0615 */
[----:B--2---:R-:W-:Y:S02]  /*c230*/  IADD3 R12, P6, R2, R103, RZ ;  /* 0x00000067020c7210 */ /* 0x004fe40007fde0ff */
[C---:B------:R-:W-:Y:S02]  /*c240*/  ISETP.GT.AND P5, PT, R0.reuse, 0xc0, P3 ;  /* 0x000000c00000780c */ /* 0x040fe40001fa4270 */
[----:B------:R1:W-:Y:S01]  /*c250*/  @P4 STG.E desc[UR14][R8.64], R47 ;  /* 0x0000002f08004986 */ /* 0x0003e2000c10190e */
[C---:B------:R-:W-:Y:S01]  /*c260*/  ISETP.GT.AND P4, PT, R0.reuse, 0xc0, P0 ;  /* 0x000000c00000780c */ /* 0x040fe20000784270 */
[----:B------:R-:W-:Y:S01]  /*c270*/  IMAD.X R13, R3, 0x1, R21, P6 ;  /* 0x00000001030d7824 */ /* 0x000fe200030e0615 */
[C---:B------:R-:W-:Y:S02]  /*c280*/  ISETP.GT.AND P3, PT, R0.reuse, 0xc8, P3 ;  /* 0x000000c80000780c */ /* 0x040fe40001f64270 */
[----:B------:R-:W-:-:S02]  /*c290*/  ISETP.GT.AND P0, PT, R0, 0xc8, P0 ;  /* 0x000000c80000780c */ /* 0x000fc40000704270 */
[----:B0-----:R-:W-:-:S04]  /*c2a0*/  IADD3 R6, P6, R2, R105, RZ ;  /* 0x0000006902067210 */ /* 0x001fc80007fde0ff */
[----:B------:R0:W-:Y:S01]  /*c2b0*/  @P5 STG.E desc[UR14][R12.64], R19 ;  /* 0x000000130c005986 */ /* 0x0001e2000c10190e */
[--C-:B------:R-:W-:Y:S01]  /*c2c0*/  IMAD.X R7, R3, 0x1, R21.reuse, P6 ;  /* 0x0000000103077824 */ /* 0x100fe200030e0615 */
[----:B------:R-:W-:Y:S02]  /*c2d0*/  IADD3 R10, P6, R4, R105, RZ ;  /* 0x00000069040a7210 */ /* 0x000fe40007fde0ff */
[----:B------:R-:W-:Y:S02]  /*c2e0*/  IADD3 R14, P5, R2, R107, RZ ;  /* 0x0000006b020e7210 */ /* 0x000fe40007fbe0ff */
[----:B------:R0:W-:Y:S01]  /*c2f0*/  @P4 STG.E desc[UR14][R6.64], R49 ;  /* 0x0000003106004986 */ /* 0x0001e2000c10190e */
[C---:B-1----:R-:W-:Y:S01]  /*c300*/  IADD3 R8, P4, R4.reuse, R103, RZ ;  /* 0x0000006704087210 */ /* 0x042fe20007f9e0ff */
[--C-:B------:R-:W-:Y:S01]  /*c310*/  IMAD.X R11, R5, 0x1, R21.reuse, P6 ;  /* 0x00000001050b7824 */ /* 0x100fe200030e0615 */
[C---:B------:R-:W-:Y:S01]  /*c320*/  IADD3 R16, P6, R4.reuse, R107, RZ ;  /* 0x0000006b04107210 */ /* 0x040fe20007fde0ff */
[--C-:B------:R-:W-:Y:S01]  /*c330*/  IMAD.X R15, R3, 0x1, R21.reuse, P5 ;  /* 0x00000001030f7824 */ /* 0x100fe200028e0615 */
[-C--:B------:R-:W-:Y:S01]  /*c340*/  IADD3 R4, P5, R4, R109.reuse, RZ ;  /* 0x0000006d04047210 */ /* 0x080fe20007fbe0ff */
[C-C-:B------:R-:W-:Y:S01]  /*c350*/  IMAD.X R9, R5.reuse, 0x1, R21.reuse, P4 ;  /* 0x0000000105097824 */ /* 0x140fe200020e0615 */
[----:B------:R-:W-:Y:S01]  /*c360*/  IADD3 R2, P4, R2, R109, RZ ;  /* 0x0000006d02027210 */ /* 0x000fe20007f9e0ff */
[C-C-:B------:R-:W-:Y:S01]  /*c370*/  IMAD.X R17, R5.reuse, 0x1, R21.reuse, P6 ;  /* 0x0000000105117824 */ /* 0x140fe200030e0615 */
[C---:B------:R-:W-:Y:S01]  /*c380*/  ISETP.GT.AND P6, PT, R0.reuse, 0xc0, P1 ;  /* 0x000000c00000780c */ /* 0x040fe20000fc4270 */
[--C-:B------:R-:W-:Y:S01]  /*c390*/  IMAD.X R5, R5, 0x1, R21.reuse, P5 ;  /* 0x0000000105057824 */ /* 0x100fe200028e0615 */
[C---:B------:R-:W-:Y:S01]  /*c3a0*/  ISETP.GT.AND P1, PT, R0.reuse, 0xc8, P1 ;  /* 0x000000c80000780c */ /* 0x040fe20000f24270 */
[----:B------:R-:W-:Y:S01]  /*c3b0*/  IMAD.X R3, R3, 0x1, R21, P4 ;  /* 0x0000000103037824 */ /* 0x000fe200020e0615 */
[C---:B------:R-:W-:Y:S01]  /*c3c0*/  ISETP.GT.AND P4, PT, R0.reuse, 0xc0, P2 ;  /* 0x000000c00000780c */ /* 0x040fe20001784270 */
[----:B------:R0:W-:Y:S01]  /*c3d0*/  @P3 STG.E desc[UR14][R8.64], R23 ;  /* 0x0000001708003986 */ /* 0x0001e2000c10190e */
[----:B------:R-:W-:-:S03]  /*c3e0*/  ISETP.GT.AND P2, PT, R0, 0xc8, P2 ;  /* 0x000000c80000780c */ /* 0x000fc60001744270 */
[----:B------:R0:W-:Y:S08]  /*c3f0*/  @P0 STG.E desc[UR14][R10.64], R51 ;  /* 0x000000330a000986 */ /* 0x0001f0000c10190e */
[----:B------:R0:W-:Y:S04]  /*c400*/  @P4 STG.E desc[UR14][R14.64], R25 ;  /* 0x000000190e004986 */ /* 0x0001e8000c10190e */
[----:B------:R0:W-:Y:S04]  /*c410*/  @P6 STG.E desc[UR14][R2.64], R53 ;  /* 0x0000003502006986 */ /* 0x0001e8000c10190e */
[----:B------:R0:W-:Y:S01]  /*c420*/  @P2 STG.E desc[UR14][R16.64], R27 ;  /* 0x0000001b10002986 */ /* 0x0001e2000c10190e */
[----:B------:R-:W-:Y:S05]  /*c430*/  @!P1 EXIT ;  /* 0x000000000000994d */ /* 0x000fea0003800000 */
[----:B------:R-:W-:-:S05]  /*c440*/  F2FP.TF32.F32.PACK_B R55, R55 ;  /* 0x00000037ff37723e */ /* 0x000fca00024050ff */
[----:B------:R-:W-:Y:S01]  /*c450*/  STG.E desc[UR14][R4.64], R55 ;  /* 0x0000003704007986 */ /* 0x000fe2000c10190e */
[----:B------:R-:W-:Y:S05]  /*c460*/  EXIT ;  /* 0x000000000000794d */ /* 0x000fea0003800000 */
.L_x_9:
[----:B------:R-:W-:-:S13]  /*c470*/  ISETP.NE.AND P0, PT, R4, RZ, PT ;  /* 0x000000ff0400720c */ /* 0x000fda0003f05270 */
[----:B------:R-:W-:Y:S05]  /*c480*/  @P0 EXIT ;  /* 0x000000000000094d */ /* 0x000fea0003800000 */
[----:B------:R-:W-:-:S04]  /*c490*/  ELECT P0, URZ, PT ;  /* 0x00000000003f782f */ /* 0x000fc80003800000 */
[----:B------:R-:W-:-:S13]  /*c4a0*/  ISETP.LT.OR P0, PT, R2, 0x1, !P0 ;  /* 0x000000010200780c */ /* 0x000fda0004701670 */
[----:B------:R-:W-:Y:S05]  /*c4b0*/  @P0 BRA `(.L_x_242) ;  /* 0x0000008c00280947 */ /* 0x000fea0003800000 */
[----:B------:R-:W-:Y:S01]  /*c4c0*/  SHF.R.S32.HI R3, RZ, 0x1f, R6 ;  /* 0x0000001fff037819 */ /* 0x000fe20000011406 */
[----:B------:R-:W-:Y:S01]  /*c4d0*/  UMOV UR5, URZ ;  /* 0x0000003f00057c82 */ /* 0x000fe20008000000 */
[----:B------:R-:W-:Y:S01]  /*c4e0*/  UMOV UR4, URZ ;  /* 0x0000003f00047c82 */ /* 0x000fe20008000000 */
[----:B------:R-:W-:Y:S01]  /*c4f0*/  LOP3.LUT R21, R0, 0x2, RZ, 0xfc, !PT ;  /* 0x0000000200157812 */ /* 0x000fe200078efcff */
[----:B------:R-:W-:Y:S01]  /*c500*/  IMAD.U32 R8, RZ, RZ, UR5 ;  /* 0x00000005ff087e24 */ /* 0x000fe2000f8e00ff */
[----:B------:R-:W-:Y:S01]  /*c510*/  LEA.HI R3, R3, R6, RZ, 0x7 ;  /* 0x0000000603037211 */ /* 0x000fe200078f38ff */
[----:B------:R-:W-:Y:S01]  /*c520*/  IMAD.U32 R9, RZ, RZ, UR4 ;  /* 0x00000004ff097e24 */ /* 0x000fe2000f8e00ff */
[----:B------:R-:W-:Y:S01]  /*c530*/  UMOV UR54, URZ ;  /* 0x0000003f00367c82 */ /* 0x000fe20008000000 */
[----:B------:R-:W-:Y:S01]  /*c540*/  IMAD.MOV.U32 R22, RZ, RZ, 0x1 ;  /* 0x00000001ff167424 */ /* 0x000fe200078e00ff */
[----:B------:R-:W-:Y:S01]  /*c550*/  LOP3.LUT R5, R3, 0xffffff80, RZ, 0xc0, !PT ;  /* 0xffffff8003057812 */ /* 0x000fe200078ec0ff */
[----:B------:R-:W-:Y:S01]  /*c560*/  IMAD.MOV.U32 R3, RZ, RZ, R2 ;  /* 0x000000ffff037224 */ /* 0x000fe200078e0002 */
[----:B------:R-:W-:Y:S01]  /*c570*/  UMOV UR53, URZ ;  /* 0x0000003f00357c82 */ /* 0x000fe20008000000 */
[----:B------:R-:W-:-:S02]  /*c580*/  UMOV UR52, URZ ;  /* 0x0000003f00347c82 */ /* 0x000fc40008000000 */
[----:B------:R-:W-:-:S07]  /*c590*/  IMAD.IADD R5, R6, 0x1, -R5 ;  /* 0x0000000106057824 */ /* 0x000fce00078e0a05 */
.L_x_246:
[----:B------:R-:W1:Y:S01]  /*c5a0*/  S2UR UR5, SR_CgaCtaId ;  /* 0x00000000000579c3 */ /* 0x000e620000008800 */
[----:B------:R-:W-:Y:S01]  /*c5b0*/  R2UR UR6, R8 ;  /* 0x00000000080672ca */ /* 0x000fe200000e0000 */
[----:B------:R-:W-:Y:S01]  /*c5c0*/  UMOV UR4, 0x400 ;  /* 0x0000040000047882 */ /* 0x000fe20000000000 */
[----:B------:R-:W-:Y:S01]  /*c5d0*/  SHF.L.U32 R4, R22, 0x1f, RZ ;  /* 0x0000001f16047819 */ /* 0x000fe200000006ff */
[----:B-1----:R-:W-:-:S10]  /*c5e0*/  ULEA UR7, UR5, UR4, 0x18 ;  /* 0x0000000405077291 */ /* 0x002fd4000f8ec03f */
[----:B------:R-:W-:Y:S02]  /*c5f0*/  ULEA UR10, UR6, UR7, 0x3 ;  /* 0x00000007060a7291 */ /* 0x000fe4000f8e183f */
[----:B------:R-:W-:-:S10]  /*c600*/  IMAD.U32 R10, RZ, RZ, UR7 ;  /* 0x00000007ff0a7e24 */ /* 0x000fd4000f8e00ff */
.L_x_243:
[----:B-1----:R-:W-:-:S04]  /*c610*/  IMAD.U32 R7, RZ, RZ, UR10 ;  /* 0x0000000aff077e24 */ /* 0x002fc8000f8e00ff */
[----:B------:R1:W2:Y:S03]  /*c620*/  SYNCS.PHASECHK.TRANS64.TRYWAIT P0, [R7+URZ+0x28010], R4 ;  /* 0x02801004070075a7 */ /* 0x0002a6000800017f */
[----:B--2---:R-:W-:Y:S05]  /*c630*/  @!P0 NANOSLEEP.SYNCS 0x989680 ;  /* 0x009896800000895d */ /* 0x004fea0003900000 */
[----:B------:R-:W2:Y:S02]  /*c640*/  @!P0 SYNCS.PHASECHK.TRANS64 P0, [R7+URZ+0x28010], R4 ;  /* 0x02801004070085a7 */ /* 0x000ea4000800007f */
[----:B--2---:R-:W-:Y:S05]  /*c650*/  @!P0 BRA `(.L_x_243) ;  /* 0xfffffffc00ec8947 */ /* 0x004fea000383ffff */
[----:B------:R-:W-:-:S13]  /*c660*/  ISETP.NE.AND P0, PT, R5, RZ, PT ;  /* 0x000000ff0500720c */ /* 0x000fda0003f05270 */
[----:B-1----:R-:W1:Y:S02]  /*c670*/  @!P0 LDC R4, c[0x0][0x580] ;  /* 0x00016000ff048b82 */ /* 0x002e640000000800 */
[----:B-1----:R1:W-:Y:S02]  /*c680*/  @!P0 SYNCS.ARRIVE.TRANS64 RZ, [UR10+0x28000], R4 ;  /* 0x02800004ffff89a7 */ /* 0x0023e4000800000a */
[----:B-1----:R-:W-:-:S04]  /*c690*/  PRMT R4, R21, 0x9910, RZ ;  /* 0x0000991015047816 */ /* 0x002fc800000000ff */
[----:B------:R-:W-:-:S13]  /*c6a0*/  ISETP.NE.AND P0, PT, R4, 0x2, PT ;  /* 0x000000020400780c */ /* 0x000fda0003f05270 */
[----:B------:R-:W-:Y:S05]  /*c6b0*/  @P0 BRA `(.L_x_244) ;  /* 0x0000000000040947 */ /* 0x000fea0003800000 */
[----:B------:R-:W-:Y:S01]  /*c6c0*/  BPT.TRAP 0x1 ;  /* 0x000000040000795c */ /* 0x000fe20000300000 */
.L_x_244:
[----:B------:R-:W-:-:S04]  /*c6d0*/  LOP3.LUT P0, RZ, R6, 0x1f, RZ, 0xc0, !PT ;  /* 0x0000001f06ff7812 */ /* 0x000fc8000780c0ff */
[----:B------:R-:W-:-:S13]  /*c6e0*/  ISETP.NE.OR P0, PT, R5, RZ, !P0 ;  /* 0x000000ff0500720c */ /* 0x000fda0004705670 */
[----:B------:R-:W-:Y:S05]  /*c6f0*/  @P0 BRA `(.L_x_245) ;  /* 0x0000000000040947 */ /* 0x000fea0003800000 */
[----:B------:R-:W-:Y:S01]  /*c700*/  BPT.TRAP 0x1 ;  /* 0x000000040000795c */ /* 0x000fe20000300000 */
.L_x_245:
[----:B------:R-:W1:Y:S01]  /*c710*/  S2UR UR28, SR_CTAID.X ;  /* 0x00000000001c79c3 */ /* 0x000e620000002500 */
[----:B------:R-:W-:Y:S01]  /*c720*/  ULDC UR15, c[0x0][0x380] ;  /* 0x0000e000000f7ab9 */ /* 0x000fe20000000800 */
[----:B------:R-:W-:Y:S01]  /*c730*/  ULDC.64 UR50, c[0x0][0x3c8] ;  /* 0x0000f20000327ab9 */ /* 0x000fe20000000a00 */
[----:B------:R-:W-:Y:S01]  /*c740*/  UISETP.NE.AND UP0, UPT, UR15, 0x1, UPT ;  /* 0x000000010f00788c */ /* 0x000fe2000bf05270 */
[----:B------:R-:W-:Y:S01]  /*c750*/  MOV R4, UR52 ;  /* 0x0000003400047c02 */ /* 0x000fe20008000f00 */
[----:B------:R-:W-:Y:S01]  /*c760*/  ULDC.64 UR6, c[0x0][0x3f8] ;  /* 0x0000fe0000067ab9 */ /* 0x000fe20000000a00 */
[----:B------:R-:W-:Y:S01]  /*c770*/  ULDC UR39, c[0x0][0x38c] ;  /* 0x0000e30000277ab9 */ /* 0x000fe20000000800 */
[----:B------:R-:W-:Y:S01]  /*c780*/  UIMAD UR51, UR52, UR51, UR6 ;  /* 0x00000033343372a4 */ /* 0x000fe2000f8e0206 */
[----:B------:R-:W-:Y:S01]  /*c790*/  R2UR UR38, R8 ;  /* 0x00000000082672ca */ /* 0x000fe200000e0000 */
[----:B------:R-:W-:Y:S01]  /*c7a0*/  UISETP.NE.AND UP3, UPT, UR39, 0x1, UPT ;  /* 0x000000012700788c */ /* 0x000fe2000bf65270 */
[----:B------:R-:W-:Y:S01]  /*c7b0*/  R2UR UR44, R10 ;  /* 0x000000000a2c72ca */ /* 0x000fe200000e0000 */
[----:B------:R-:W-:Y:S01]  /*c7c0*/  ULDC.64 UR4, c[0x0][0x3d0] ;  /* 0x0000f40000047ab9 */ /* 0x000fe20000000a00 */
[----:B------:R-:W-:Y:S01]  /*c7d0*/  ULDC UR18, c[0x0][0x400] ;  /* 0x0001000000127ab9 */ /* 0x000fe20000000800 */
[----:B------:R-:W-:Y:S01]  /*c7e0*/  UIMAD UR14, UR53, UR4, UR7 ;  /* 0x00000004350e72a4 */ /* 0x000fe2000f8e0207 */
[----:B------:R-:W-:Y:S01]  /*c7f0*/  R2UR UR42, R9 ;  /* 0x00000000092a72ca */ /* 0x000fe200000e0000 */
[----:B------:R-:W-:Y:S01]  /*c800*/  @UP0 ULDC UR6, c[0x0][0x384] ;  /* 0x0000e10000060ab9 */ /* 0x000fe20000000800 */
[----:B------:R-:W-:Y:S01]  /*c810*/  @UP0 ULDC UR8, c[0x0][0x384] ;  /* 0x0000e10000080ab9 */ /* 0x000fe20000000800 */
[----:B------:R-:W-:Y:S01]  /*c820*/  @UP0 ULDC UR4, c[0x0][0x388] ;  /* 0x0000e20000040ab9 */ /* 0x000fe20000000800 */
[----:B------:R-:W-:Y:S01]  /*c830*/  @UP0 ULDC UR11, c[0x0][0x388] ;  /* 0x0000e200000b0ab9 */ /* 0x000fe20000000800 */
[----:B------:R-:W-:Y:S01]  /*c840*/  @UP0 ULDC UR25, c[0x0][0x384] ;  /* 0x0000e10000190ab9 */ /* 0x000fe20000000800 */
[----:B------:R-:W-:-:S02]  /*c850*/  UIMAD UR18, UR54, UR5, UR18 ;  /* 0x00000005361272a4 */ /* 0x000fc4000f8e0212 */
[----:B------:R-:W-:Y:S01]  /*c860*/  MOV R7, UR54 ;  /* 0x0000003600077c02 */ /* 0x000fe20008000f00 */
[----:B------:R-:W-:Y:S01]  /*c870*/  @UP0 ULDC UR16, c[0x0][0x388] ;  /* 0x0000e20000100ab9 */ /* 0x000fe20000000800 */
[----:B------:R-:W-:Y:S01]  /*c880*/  @UP0 ULDC UR5, c[0x0][0x384] ;  /* 0x0000e10000050ab9 */ /* 0x000fe20000000800 */
[----:B-1----:R-:W-:Y:S01]  /*c890*/  USHF.L.U32 UR52, UR28, 0x8, URZ ;  /* 0x000000081c347899 */ /* 0x002fe2000800063f */
[----:B----4-:R-:W-:Y:S01]  /*c8a0*/  IMAD.U32 R15, RZ, RZ, UR53 ;  /* 0x00000035ff0f7e24 */ /* 0x010fe2000f8e00ff */
[----:B------:R-:W-:Y:S01]  /*c8b0*/  @UP0 ULEA UR24, UR28, 0x10, 0x8 ;  /* 0x000000101c180891 */ /* 0x000fe2000f8e403f */
[C---:B------:R-:W-:Y:S01]  /*c8c0*/  ISETP.GT.AND P0, PT, R3.reuse, 0x1, PT ;  /* 0x000000010300780c */ /* 0x040fe20003f04270 */
[----:B------:R-:W-:Y:S01]  /*c8d0*/  UIADD3 UR12, UR52, 0x8, URZ ;  /* 0x00000008340c7890 */ /* 0x000fe2000fffe03f */
[----:B------:R-:W-:Y:S01]  /*c8e0*/  VIADD R3, R3, 0xffffffff ;  /* 0xffffffff03037836 */ /* 0x000fe20000000000 */
[----:B------:R-:W-:Y:S02]  /*c8f0*/  UIMAD.WIDE.U32 UR6, UR52, UR6, URZ ;  /* 0x00000006340672a5 */ /* 0x000fe4000f8e003f */
[----:B------:R-:W-:Y:S01]  /*c900*/  UIMAD.WIDE.U32 UR8, UR12, UR8, URZ ;  /* 0x000000080c0872a5 */ /* 0x000fe2000f8e003f */
[----:B------:R-:W-:Y:S01]  /*c910*/  UMOV UR19, UR52 ;  /* 0x0000003400137c82 */ /* 0x000fe20008000000 */
[----:B------:R-:W-:Y:S01]  /*c920*/  @UP0 USHF.R.U32.HI UR19, URZ, UR4, UR7 ;  /* 0x000000043f130299 */ /* 0x000fe20008011607 */
[----:B------:R-:W-:Y:S01]  /*c930*/  UMOV UR20, UR12 ;  /* 0x0000000c00147c82 */ /* 0x000fe20008000000 */
[----:B------:R-:W-:Y:S01]  /*c940*/  UMOV UR31, UR52 ;  /* 0x00000034001f7c82 */ /* 0x000fe20008000000 */
[----:B------:R-:W-:Y:S01]  /*c950*/  @UP3 ULDC.64 UR6, c[0x0][0x390] ;  /* 0x0000e40000063ab9 */ /* 0x000fe20000000a00 */
[----:B------:R-:W-:-:S02]  /*c960*/  @UP0 USHF.R.U32.HI UR20, URZ, UR11, UR9 ;  /* 0x0000000b3f140299 */ /* 0x000fc40008011609 */
[----:B------:R-:W-:Y:S02]  /*c970*/  ULOP3.LUT UR29, UR31, 0x10, URZ, 0xfc, !UPT ;  /* 0x000000101f1d7892 */ /* 0x000fe4000f8efc3f */
[----:B------:R-:W-:Y:S01]  /*c980*/  UIMAD.WIDE.U32 UR12, UR19, UR6, URZ ;  /* 0x00000006130c72a5 */ /* 0x000fe2000f8e003f */
[----:B------:R-:W-:Y:S01]  /*c990*/  @UP3 ULDC.64 UR8, c[0x0][0x390] ;  /* 0x0000e40000083ab9 */ /* 0x000fe20000000a00 */
[----:B------:R-:W-:Y:S02]  /*c9a0*/  @UP0 ULEA UR4, UR28, 0x20, 0x8 ;  /* 0x000000201c040891 */ /* 0x000fe4000f8e403f */
[----:B------:R-:W-:Y:S02]  /*c9b0*/  UIMAD.WIDE.U32 UR22, UR20, UR8, URZ ;  /* 0x00000008141672a5 */ /* 0x000fe4000f8e003f */
[----:B------:R-:W-:Y:S02]  /*c9c0*/  ULOP3.LUT UR46, UR31, 0x20, URZ, 0xfc, !UPT ;  /* 0x000000201f2e7892 */ /* 0x000fe4000f8efc3f */
[----:B------:R-:W-:Y:S01]  /*c9d0*/  UIMAD.WIDE.U32 UR24, UR24, UR25, URZ ;  /* 0x00000019181872a5 */ /* 0x000fe2000f8e003f */
[----:B------:R-:W-:Y:S01]  /*c9e0*/  UMOV UR11, UR19 ;  /* 0x00000013000b7c82 */ /* 0x000fe20008000000 */
[----:B------:R-:W-:-:S02]  /*c9f0*/  @UP0 ULEA UR12, UR28, 0x18, 0x8 ;  /* 0x000000181c0c0891 */ /* 0x000fc4000f8e403f */
[----:B------:R-:W-:Y:S02]  /*ca00*/  ULOP3.LUT UR43, UR31, 0x18, URZ, 0xfc, !UPT ;  /* 0x000000181f2b7892 */ /* 0x000fe4000f8efc3f */
[----:B------:R-:W-:Y:S01]  /*ca10*/  @UP3 USHF.R.U32.HI UR11, URZ, UR7, UR13 ;  /* 0x000000073f0b3299 */ /* 0x000fe2000801160d */
[----:B------:R-:W-:Y:S01]  /*ca20*/  UMOV UR41, UR29 ;  /* 0x0000001d00297c82 */ /* 0x000fe20008000000 */
[----:B------:R-:W-:Y:S01]  /*ca30*/  UMOV UR17, UR20 ;  /* 0x0000001400117c82 */ /* 0x000fe20008000000 */
[----:B------:R-:W-:Y:S01]  /*ca40*/  @UP0 ULDC UR13, c[0x0][0x384] ;  /* 0x0000e100000d0ab9 */ /* 0x000fe20000000800 */
[----:B------:R-:W-:Y:S02]  /*ca50*/  UIMAD.WIDE.U32 UR4, UR4, UR5, URZ ;  /* 0x00000005040472a5 */ /* 0x000fe4000f8e003f */
[----:B------:R-:W-:Y:S02]  /*ca60*/  @UP0 USHF.R.U32.HI UR41, URZ, UR16, UR25 ;  /* 0x000000103f290299 */ /* 0x000fe40008011619 */
[----:B------:R-:W-:Y:S01]  /*ca70*/  @UP3 USHF.R.U32.HI UR17, URZ, UR9, UR23 ;  /* 0x000000093f113299 */ /* 0x000fe20008011617 */
[----:B------:R-:W-:-:S02]  /*ca80*/  @UP0 ULDC UR26, c[0x0][0x388] ;  /* 0x0000e200001a0ab9 */ /* 0x000fc40000000800 */
[----:B------:R-:W-:Y:S01]  /*ca90*/  @UP3 ULDC.64 UR22, c[0x0][0x390] ;  /* 0x0000e40000163ab9 */ /* 0x000fe20000000a00 */
[----:B------:R-:W-:Y:S01]  /*caa0*/  UIMAD.WIDE.U32 UR12, UR12, UR13, URZ ;  /* 0x0000000d0c0c72a5 */ /* 0x000fe2000f8e003f */
[----:B------:R-:W-:Y:S01]  /*cab0*/  UMOV UR32, UR46 ;  /* 0x0000002e00207c82 */ /* 0x000fe20008000000 */
[----:B------:R-:W-:Y:S01]  /*cac0*/  @UP0 ULDC UR21, c[0x0][0x388] ;  /* 0x0000e20000150ab9 */ /* 0x000fe20000000800 */
[----:B------:R-:W-:Y:S02]  /*cad0*/  UIMAD.WIDE.U32 UR24, UR41, UR22, URZ ;  /* 0x00000016291872a5 */ /* 0x000fe4000f8e003f */
[----:B------:R-:W-:Y:S01]  /*cae0*/  @UP0 USHF.R.U32.HI UR32, URZ, UR26, UR5 ;  /* 0x0000001a3f200299 */ /* 0x000fe20008011605 */
[----:B------:R-:W-:Y:S01]  /*caf0*/  UMOV UR30, UR43 ;  /* 0x0000002b001e7c82 */ /* 0x000fe20008000000 */
[----:B------:R-:W-:Y:S02]  /*cb00*/  @UP0 ULEA UR26, UR28, 0x28, 0x8 ;  /* 0x000000281c1a0891 */ /* 0x000fe4000f8e403f */
[----:B------:R-:W-:-:S02]  /*cb10*/  ULOP3.LUT UR55, UR31, 0x28, URZ, 0xfc, !UPT ;  /* 0x000000281f377892 */ /* 0x000fc4000f8efc3f */
[----:B------:R-:W-:Y:S01]  /*cb20*/  @UP0 USHF.R.U32.HI UR30, URZ, UR21, UR13 ;  /* 0x000000153f1e0299 */ /* 0x000fe2000801160d */
[----:B------:R-:W-:Y:S01]  /*cb30*/  @UP0 ULDC UR27, c[0x0][0x384] ;  /* 0x0000e100001b0ab9 */ /* 0x000fe20000000800 */
[----:B------:R-:W-:Y:S01]  /*cb40*/  @UP3 ULDC.64 UR8, c[0x0][0x390] ;  /* 0x0000e40000083ab9 */ /* 0x000fe20000000a00 */
[----:B------:R-:W-:Y:S01]  /*cb50*/  @UP3 ULDC.64 UR6, c[0x0][0x390] ;  /* 0x0000e40000063ab9 */ /* 0x000fe20000000a00 */
[----:B------:R-:W-:Y:S02]  /*cb60*/  UIMAD.WIDE.U32 UR26, UR26, UR27, URZ ;  /* 0x0000001b1a1a72a5 */ /* 0x000fe4000f8e003f */
[----:B------:R-:W-:Y:S02]  /*cb70*/  UIMAD.WIDE.U32 UR12, UR30, UR8, URZ ;  /* 0x000000081e0c72a5 */ /* 0x000fe4000f8e003f */
[----:B------:R-:W-:Y:S01]  /*cb80*/  UIMAD.WIDE.U32 UR4, UR32, UR6, URZ ;  /* 0x00000006200472a5 */ /* 0x000fe2000f8e003f */
[----:B------:R-:W-:Y:S01]  /*cb90*/  @UP0 ULDC UR24, c[0x0][0x388] ;  /* 0x0000e20000180ab9 */ /* 0x000fe20000000800 */
[----:B------:R-:W-:-:S02]  /*cba0*/  @UP0 ULEA UR12, UR28, 0x30, 0x8 ;  /* 0x000000301c0c0891 */ /* 0x000fc4000f8e403f */
[----:B------:R-:W-:Y:S01]  /*cbb0*/  @UP0 ULEA UR4, UR28, 0x38, 0x8 ;  /* 0x000000381c040891 */ /* 0x000fe2000f8e403f */
[----:B------:R-:W-:Y:S02]  /*cbc0*/  UMOV UR40, UR41 ;  /* 0x0000002900287c82 */ /* 0x000fe40008000000 */
[----:B------:R-:W-:Y:S01]  /*cbd0*/  UMOV UR28, UR55 ;  /* 0x00000037001c7c82 */ /* 0x000fe20008000000 */
[----:B------:R-:W-:Y:S02]  /*cbe0*/  @UP0 USHF.R.U32.HI UR28, URZ, UR24, UR27 ;  /* 0x000000183f1c0299 */ /* 0x000fe4000801161b */
[----:B------:R-:W-:Y:S01]  /*cbf0*/  @UP3 USHF.R.U32.HI UR40, URZ, UR23, UR25 ;  /* 0x000000173f283299 */ /* 0x000fe20008011619 */
[----:B------:R-:W-:Y:S02]  /*cc00*/  UMOV UR36, UR30 ;  /* 0x0000001e00247c82 */ /* 0x000fe40008000000 */
[----:B------:R-:W-:Y:S01]  /*cc10*/  @UP3 ULDC.64 UR22, c[0x0][0x390] ;  /* 0x0000e40000163ab9 */ /* 0x000fe20000000a00 */
[----:B------:R-:W-:-:S02]  /*cc20*/  ULOP3.LUT UR56, UR31, 0x30, URZ, 0xfc, !UPT ;  /* 0x000000301f387892 */ /* 0x000fc4000f8efc3f */
[----:B------:R-:W-:Y:S02]  /*cc30*/  @UP3 USHF.R.U32.HI UR36, URZ, UR9, UR13 ;  /* 0x000000093f243299 */ /* 0x000fe4000801160d */
[----:B------:R-:W-:Y:S01]  /*cc40*/  UIMAD.WIDE.U32 UR34, UR28, UR22, URZ ;  /* 0x000000161c2272a5 */ /* 0x000fe2000f8e003f */
[----:B------:R-:W-:Y:S01]  /*cc50*/  @UP0 ULDC UR13, c[0x0][0x384] ;  /* 0x0000e100000d0ab9 */ /* 0x000fe20000000800 */
[----:B------:R-:W-:Y:S01]  /*cc60*/  UMOV UR27, UR28 ;  /* 0x0000001c001b7c82 */ /* 0x000fe20008000000 */
[----:B------:R-:W-:Y:S02]  /*cc70*/  UIMAD.WIDE.U32 UR12, UR12, UR13, URZ ;  /* 0x0000000d0c0c72a5 */ /* 0x000fe4000f8e003f */
[----:B------:R-:W-:Y:S01]  /*cc80*/  @UP3 USHF.R.U32.HI UR27, URZ, UR23, UR35 ;  /* 0x000000173f1b3299 */ /* 0x000fe20008011623 */
[----:B------:R-:W-:Y:S02]  /*cc90*/  @UP0 ULDC UR21, c[0x0][0x388] ;  /* 0x0000e20000150ab9 */ /* 0x000fe40000000800 */
[----:B------:R-:W-:Y:S01]  /*cca0*/  ULDC UR23, c[0x0][0x398] ;  /* 0x0000e60000177ab9 */ /* 0x000fe20000000800 */
[----:B------:R-:W-:Y:S01]  /*ccb0*/  ULEA UR51, UR14, UR51, 0x5 ;  /* 0x000000330e337291 */ /* 0x000fe2000f8e283f */
[----:B------:R-:W-:Y:S01]  /*ccc0*/  UMOV UR25, UR56 ;  /* 0x0000003800197c82 */ /* 0x000fe20008000000 */
[----:B------:R-:W-:-:S02]  /*ccd0*/  @UP0 USHF.R.U32.HI UR25, URZ, UR21, UR13 ;  /* 0x000000153f190299 */ /* 0x000fc4000801160d */
[----:B------:R-:W-:Y:S01]  /*cce0*/  UISETP.NE.AND UP2, UPT, UR23, 0x1, UPT ;  /* 0x000000011700788c */ /* 0x000fe2000bf45270 */
[----:B------:R-:W-:Y:S01]  /*ccf0*/  @UP3 ULDC.64 UR8, c[0x0][0x390] ;  /* 0x0000e40000083ab9 */ /* 0x000fe20000000a00 */
[----:B------:R-:W-:Y:S01]  /*cd00*/  UMOV UR33, UR32 ;  /* 0x0000002000217c82 */ /* 0x000fe20008000000 */
[----:B------:R-:W-:Y:S02]  /*cd10*/  UIMAD.WIDE.U32 UR12, UR25, UR8, URZ ;  /* 0x00000008190c72a5 */ /* 0x000fe4000f8e003f */
[----:B------:R-:W-:Y:S02]  /*cd20*/  ULOP3.LUT UR61, UR31, 0x38, URZ, 0xfc, !UPT ;  /* 0x000000381f3d7892 */ /* 0x000fe4000f8efc3f */
[----:B------:R-:W-:Y:S02]  /*cd30*/  @UP3 USHF.R.U32.HI UR33, URZ, UR7, UR5 ;  /* 0x000000073f213299 */ /* 0x000fe40008011605 */
[----:B------:R-:W-:Y:S01]  /*cd40*/  ULEA UR47, UR18, UR51, 0xa ;  /* 0x00000033122f7291 */ /* 0x000fe2000f8e503f */
[----:B------:R-:W1:Y:S01]  /*cd50*/  S2UR UR51, SR_CTAID.X ;  /* 0x00000000003379c3 */ /* 0x000e620000002500 */
[----:B------:R-:W-:Y:S01]  /*cd60*/  @UP0 ULDC UR5, c[0x0][0x384] ;  /* 0x0000e10000050ab9 */ /* 0x000fe20000000800 */
[----:B------:R-:W-:Y:S01]  /*cd70*/  UMOV UR24, UR25 ;  /* 0x0000001900187c82 */ /* 0x000fe20008000000 */
[----:B------:R-:W-:Y:S01]  /*cd80*/  UIMAD.WIDE.U32 UR4, UR4, UR5, URZ ;  /* 0x00000005040472a5 */ /* 0x000fe2000f8e003f */
[----:B------:R-:W-:Y:S01]  /*cd90*/  @UP2 ULDC UR12, c[0x0][0x39c] ;  /* 0x0000e700000c2ab9 */ /* 0x000fe20000000800 */
[----:B------:R-:W-:Y:S01]  /*cda0*/  @UP3 USHF.R.U32.HI UR24, URZ, UR9, UR13 ;  /* 0x000000093f183299 */ /* 0x000fe2000801160d */
[----:B------:R-:W-:Y:S01]  /*cdb0*/  @UP0 ULDC UR16, c[0x0][0x388] ;  /* 0x0000e20000100ab9 */ /* 0x000fe20000000800 */
[----:B------:R-:W-:Y:S01]  /*cdc0*/  UIMAD.WIDE.U32 UR12, UR11, UR12, URZ ;  /* 0x0000000c0b0c72a5 */ /* 0x000fe2000f8e003f */
[----:B------:R-:W-:Y:S01]  /*cdd0*/  UMOV UR37, UR61 ;  /* 0x0000003d00257c82 */ /* 0x000fe20008000000 */
[----:B------:R-:W-:Y:S01]  /*cde0*/  @UP0 USHF.R.U32.HI UR37, URZ, UR16, UR5 ;  /* 0x000000103f250299 */ /* 0x000fe20008011605 */
[----:B------:R-:W-:Y:S01]  /*cdf0*/  @UP2 ULDC UR22, c[0x0][0x3a0] ;  /* 0x0000e80000162ab9 */ /* 0x000fe20000000800 */
[----:B------:R-:W-:Y:S01]  /*ce00*/  UMOV UR14, UR11 ;  /* 0x0000000b000e7c82 */ /* 0x000fe20008000000 */
[----:B------:R-:W-:Y:S01]  /*ce10*/  @UP3 ULDC.64 UR6, c[0x0][0x390] ;  /* 0x0000e40000063ab9 */ /* 0x000fe20000000a00 */
[----:B------:R-:W-:-:S02]  /*ce20*/  @UP2 USHF.R.U32.HI UR14, URZ, UR22, UR13 ;  /* 0x000000163f0e2299 */ /* 0x000fc4000801160d */
[----:B------:R-:W-:Y:S02]  /*ce30*/  UIMAD.WIDE.U32 UR4, UR37, UR6, URZ ;  /* 0x00000006250472a5 */ /* 0x000fe4000f8e003f */
[----:B------:R-:W-:Y:S02]  /*ce40*/  UIADD3 UR13, -UR19, URZ, URZ ;  /* 0x0000003f130d7290 */ /* 0x000fe4000fffe13f */
[----:B------:R-:W-:Y:S02]  /*ce50*/  UIADD3 UR22, -UR11, URZ, URZ ;  /* 0x0000003f0b167290 */ /* 0x000fe4000fffe13f */
[----:B------:R-:W-:Y:S01]  /*ce60*/  UIADD3 UR12, -UR14, URZ, URZ ;  /* 0x0000003f0e0c7290 */ /* 0x000fe2000fffe13f */
[----:B------:R-:W-:Y:S01]  /*ce70*/  ULDC.64 UR58, c[0x0][0x198] ;  /* 0x00006600003a7ab9 */ /* 0x000fe20000000a00 */
[----:B------:R-:W-:Y:S01]  /*ce80*/  UMOV UR26, UR37 ;  /* 0x00000025001a7c82 */ /* 0x000fe20008000000 */
[----:B------:R-:W-:Y:S02]  /*ce90*/  UIMAD UR13, UR15, UR13, UR52 ;  /* 0x0000000d0f0d72a4 */ /* 0x000fe4000f8e0234 */
[----:B------:R-:W-:-:S02]  /*cea0*/  UIMAD UR19, UR39, UR22, UR19 ;  /* 0x00000016271372a4 */ /* 0x000fc4000f8e0213 */
[----:B------:R-:W-:Y:S02]  /*ceb0*/  @UP3 USHF.R.U32.HI UR26, URZ, UR7, UR5 ;  /* 0x000000073f1a3299 */ /* 0x000fe40008011605 */
[----:B------:R-:W-:Y:S02]  /*cec0*/  UIADD3 UR48, UP1, UR58, 0xf0, URZ ;  /* 0x000000f03a307890 */ /* 0x000fe4000ff3e03f */
[----:B------:R-:W-:Y:S01]  /*ced0*/  UIMAD UR22, UR23, UR12, UR11 ;  /* 0x0000000c171672a4 */ /* 0x000fe2000f8e020b */
[----:B------:R-:W-:Y:S01]  /*cee0*/  ULDC UR54, c[0x0][0x3ec] ;  /* 0x0000fb0000367ab9 */ /* 0x000fe20000000800 */
[----:B------:R-:W-:Y:S01]  /*cef0*/  ULDC.64 UR4, c[0x0][0x3c0] ;  /* 0x0000f00000047ab9 */ /* 0x000fe20000000a00 */
[----:B------:R-:W-:Y:S01]  /*cf00*/  ULDC.64 UR6, c[0x0][0x3f0] ;  /* 0x0000fc0000067ab9 */ /* 0x000fe20000000a00 */
[----:B------:R-:W-:Y:S02]  /*cf10*/  UIADD3 UR9, UR10, 0x28000, URZ ;  /* 0x000280000a097890 */ /* 0x000fe4000fffe03f */
[----:B------:R-:W-:-:S02]  /*cf20*/  UIMAD UR11, UR13, UR4, UR54 ;  /* 0x000000040d0b72a4 */ /* 0x000fc4000f8e0236 */
[----:B------:R-:W-:Y:S02]  /*cf30*/  ULEA UR8, UR38, UR44, 0x10 ;  /* 0x0000002c26087291 */ /* 0x000fe4000f8e803f */
[----:B------:R-:W-:Y:S02]  /*cf40*/  USHF.L.U32 UR10, UR42, 0x6, URZ ;  /* 0x000000062a0a7899 */ /* 0x000fe4000800063f */
[----:B------:R-:W-:Y:S02]  /*cf50*/  UIADD3.X UR49, URZ, UR59, URZ, UP1, !UPT ;  /* 0x0000003b3f317290 */ /* 0x000fe40008ffe43f */
[----:B------:R-:W-:Y:S02]  /*cf60*/  UIMAD UR12, UR19, UR5, UR6 ;  /* 0x00000005130c72a4 */ /* 0x000fe4000f8e0206 */
[----:B------:R-:W-:Y:S02]  /*cf70*/  UIMAD UR13, UR22, UR50, UR7 ;  /* 0x00000032160d72a4 */ /* 0x000fe4000f8e0207 */
[----:B------:R-:W-:-:S02]  /*cf80*/  UPRMT UR47, UR47, 0x5410, URZ ;  /* 0x000054102f2f7896 */ /* 0x000fc4000800003f */
[----:B-1----:R-:W-:Y:S01]  /*cf90*/  @UP0 ULEA UR18, UR51, 0x40, 0x8 ;  /* 0x0000004033120891 */ /* 0x002fe2000f8e403f */
[----:B------:R-:W-:Y:S01]  /*cfa0*/  @UP0 ULDC UR19, c[0x0][0x384] ;  /* 0x0000e10000130ab9 */ /* 0x000fe20000000800 */
[----:B------:R-:W-:Y:S02]  /*cfb0*/  @UP2 ULDC UR21, c[0x0][0x39c] ;  /* 0x0000e70000152ab9 */ /* 0x000fe40000000800 */
[----:B------:R-:W-:Y:S02]  /*cfc0*/  UIMAD.WIDE.U32 UR18, UR18, UR19, URZ ;  /* 0x00000013121272a5 */ /* 0x000fe4000f8e003f */
[----:B------:R-:W-:Y:S01]  /*cfd0*/  ULOP3.LUT UR34, UR31, 0x40, URZ, 0xfc, !UPT ;  /* 0x000000401f227892 */ /* 0x000fe2000f8efc3f */
[----:B------:R1:W-:Y:S01]  /*cfe0*/  UTMALDG.5D.IM2COL [UR8], [UR48], UR47 ;  /* 0x00000008300073b4 */ /* 0x0003e2000806002f */
[----:B------:R-:W-:Y:S01]  /*cff0*/  @UP0 ULDC UR22, c[0x0][0x388] ;  /* 0x0000e20000160ab9 */ /* 0x000fe20000000800 */
[----:B------:R-:W-:Y:S02]  /*d000*/  UIADD3 UR16, UR8, 0x800, URZ ;  /* 0x0000080008107890 */ /* 0x000fe4000fffe03f */
[----:B------:R-:W-:Y:S01]  /*d010*/  @UP0 UMOV UR18, UR19 ;  /* 0x0000001300120c82 */ /* 0x000fe20008000000 */
[----:B------:R-:W-:Y:S01]  /*d020*/  ULOP3.LUT UR60, UR31, 0x48, URZ, 0xfc, !UPT ;  /* 0x000000481f3c7892 */ /* 0x000fe2000f8efc3f */
[----:B------:R-:W-:Y:S01]  /*d030*/  UMOV UR45, UR34 ;  /* 0x00000022002d7c82 */ /* 0x000fe20008000000 */
[----:B------:R-:W-:-:S02]  /*d040*/  @UP0 USHF.R.U32.HI UR45, URZ, UR22, UR18 ;  /* 0x000000163f2d0299 */ /* 0x000fc40008011612 */
[----:B------:R-:W-:Y:S02]  /*d050*/  UIADD3 UR18, -UR17, URZ, URZ ;  /* 0x0000003f11127290 */ /* 0x000fe4000fffe13f */
[----:B------:R-:W-:Y:S01]  /*d060*/  UMOV UR22, UR17 ;  /* 0x0000001100167c82 */ /* 0x000fe20008000000 */
[----:B------:R-:W-:Y:S01]  /*d070*/  UMOV UR38, UR60 ;  /* 0x0000003c00267c82 */ /* 0x000fe20008000000 */
[----:B------:R-:W-:Y:S02]  /*d080*/  UIMAD UR18, UR39, UR18, UR20 ;  /* 0x00000012271272a4 */ /* 0x000fe4000f8e0214 */
[----:B------:R-:W-:Y:S02]  /*d090*/  ULOP3.LUT UR59, UR31, 0x50, URZ, 0xfc, !UPT ;  /* 0x000000501f3b7892 */ /* 0x000fe4000f8efc3f */
[----:B------:R-:W-:Y:S02]  /*d0a0*/  ULOP3.LUT UR58, UR31, 0x58, URZ, 0xfc, !UPT ;  /* 0x000000581f3a7892 */ /* 0x000fe4000f8efc3f */
[----:B------:R-:W-:-:S02]  /*d0b0*/  ULOP3.LUT UR57, UR31, 0x60, URZ, 0xfc, !UPT ;  /* 0x000000601f397892 */ /* 0x000fc4000f8efc3f */
[----:B-1----:R-:W-:Y:S01]  /*d0c0*/  UIMAD.WIDE.U32 UR12, UR17, UR21, URZ ;  /* 0x00000015110c72a5 */ /* 0x002fe2000f8e003f */
[----:B------:R-:W-:Y:S01]  /*d0d0*/  @UP2 ULDC UR14, c[0x0][0x3a0] ;  /* 0x0000e800000e2ab9 */ /* 0x000fe20000000800 */
[----:B------:R-:W-:-:S05]  /*d0e0*/  ULOP3.LUT UR11, UR31, 0x8, URZ, 0xfc, !UPT ;  /* 0x000000081f0b7892 */ /* 0x000fca000f8efc3f */
[----:B------:R-:W-:Y:S01]  /*d0f0*/  @UP2 UMOV UR19, UR13 ;  /* 0x0000000d00132c82 */ /* 0x000fe20008000000 */
[----:B------:R-:W-:Y:S01]  /*d100*/  @UP3 ULDC.64 UR12, c[0x0][0x390] ;  /* 0x0000e400000c3ab9 */ /* 0x000fe20000000a00 */
[----:B------:R-:W-:Y:S02]  /*d110*/  @UP2 USHF.R.U32.HI UR22, URZ, UR14, UR19 ;  /* 0x0000000e3f162299 */ /* 0x000fe40008011613 */
[----:B------:R-:W-:Y:S02]  /*d120*/  UIADD3 UR14, -UR20, URZ, URZ ;  /* 0x0000003f140e7290 */ /* 0x000fe4000fffe13f */
[----:B------:R-:W-:Y:S02]  /*d130*/  UIADD3 UR19, -UR22, URZ, URZ ;  /* 0x0000003f16137290 */ /* 0x000fe4000fffe13f */
[----:B------:R-:W-:Y:S02]  /*d140*/  UIMAD UR11, UR15, UR14, UR11 ;  /* 0x0000000e0f0b72a4 */ /* 0x000fe4000f8e020b */
[----:B------:R-:W-:-:S02]  /*d150*/  UIMAD.WIDE.U32 UR34, UR45, UR12, URZ ;  /* 0x0000000c2d2272a5 */ /* 0x000fc4000f8e003f */
[----:B------:R-:W-:Y:S02]  /*d160*/  UIMAD UR21, UR23, UR19, UR17 ;  /* 0x00000013171572a4 */ /* 0x000fe4000f8e0211 */
[----:B------:R-:W-:Y:S02]  /*d170*/  UIMAD UR19, UR11, UR4, UR54 ;  /* 0x000000040b1372a4 */ /* 0x000fe4000f8e0236 */
[----:B------:R-:W-:Y:S01]  /*d180*/  @UP0 ULEA UR12, UR51, 0x48, 0x8 ;  /* 0x00000048330c0891 */ /* 0x000fe2000f8e403f */
[----:B------:R-:W-:Y:S01]  /*d190*/  UMOV UR11, UR45 ;  /* 0x0000002d000b7c82 */ /* 0x000fe20008000000 */
[----:B------:R-:W-:Y:S02]  /*d1a0*/  @UP3 USHF.R.U32.HI UR11, URZ, UR13, UR35 ;  /* 0x0000000d3f0b3299 */ /* 0x000fe40008011623 */
[----:B------:R-:W-:Y:S01]  /*d1b0*/  UIMAD UR20, UR18, UR5, UR6 ;  /* 0x00000005121472a4 */ /* 0x000fe2000f8e0206 */
[----:B------:R-:W-:Y:S01]  /*d1c0*/  @UP0 ULDC UR13, c[0x0][0x384] ;  /* 0x0000e100000d0ab9 */ /* 0x000fe20000000800 */
[----:B------:R-:W-:-:S02]  /*d1d0*/  UIMAD UR21, UR21, UR50, UR7 ;  /* 0x00000032151572a4 */ /* 0x000fc4000f8e0207 */
[----:B------:R-:W-:Y:S01]  /*d1e0*/  UIMAD.WIDE.U32 UR12, UR12, UR13, URZ ;  /* 0x0000000d0c0c72a5 */ /* 0x000fe2000f8e003f */
[----:B------:R-:W-:Y:S01]  /*d1f0*/  @UP2 ULDC UR35, c[0x0][0x39c] ;  /* 0x0000e70000232ab9 */ /* 0x000fe20000000800 */
[----:B------:R-:W-:Y:S01]  /*d200*/  UMOV UR17, UR9 ;  /* 0x0000000900117c82 */ /* 0x000fe20008000000 */
[----:B------:R-:W-:Y:S01]  /*d210*/  UMOV UR18, UR10 ;  /* 0x0000000a00127c82 */ /* 0x000fe20008000000 */
[----:B------:R-:W-:-:S03]  /*d220*/  @UP0 ULDC UR14, c[0x0][0x388] ;  /* 0x0000e200000e0ab9 */ /* 0x000fc60000000800 */
[----:B------:R-:W-:Y:S01]  /*d230*/  @UP0 UMOV UR34, UR13 ;  /* 0x0000000d00220c82 */ /* 0x000fe20008000000 */
[----:B------:R-:W-:Y:S01]  /*d240*/  UIMAD.WIDE.U32 UR12, UR40, UR35, URZ ;  /* 0x00000023280c72a5 */ /* 0x000fe2000f8e003f */
[----:B------:R1:W-:Y:S01]  /*d250*/  UTMALDG.5D.IM2COL [UR16], [UR48], UR47 ;  /* 0x00000010300073b4 */ /* 0x0003e2000806002f */
[----:B------:R-:W-:Y:S02]  /*d260*/  @UP0 USHF.R.U32.HI UR38, URZ, UR14, UR34 ;  /* 0x0000000e3f260299 */ /* 0x000fe40008011622 */
[----:B------:R-:W-:-:S04]  /*d270*/  UIADD3 UR14, -UR40, URZ, URZ ;  /* 0x0000003f280e7290 */ /* 0x000fc8000fffe13f */
[----:B------:R-:W-:Y:S01]  /*d280*/  UIMAD UR14, UR39, UR14, UR41 ;  /* 0x0000000e270e72a4 */ /* 0x000fe2000f8e0229 */
[----:B-1----:R-:W-:Y:S01]  /*d290*/  @UP2 ULDC UR17, c[0x0][0x3a0] ;  /* 0x0000e80000112ab9 */ /* 0x002fe20000000800 */
[----:B------:R-:W-:Y:S01]  /*d2a0*/  UMOV UR22, UR40 ;  /* 0x0000002800167c82 */ /* 0x000fe20008000000 */
[----:B------:R-:W-:Y:S02]  /*d2b0*/  @UP2 USHF.R.U32.HI UR22, URZ, UR17, UR13 ;  /* 0x000000113f162299 */ /* 0x000fe4000801160d */
[----:B------:R-:W-:Y:S01]  /*d2c0*/  UIADD3 UR17, -UR41, URZ, URZ ;  /* 0x0000003f29117290 */ /* 0x000fe2000fffe13f */
[----:B------:R-:W-:Y:S01]  /*d2d0*/  @UP3 ULDC.64 UR12, c[0x0][0x390] ;  /* 0x0000e400000c3ab9 */ /* 0x000fe20000000a00 */
[----:B------:R-:W-:Y:S02]  /*d2e0*/  UIADD3 UR18, -UR22, URZ, URZ ;  /* 0x0000003f16127290 */ /* 0x000fe4000fffe13f */
[----:B------:R-:W-:Y:S02]  /*d2f0*/  UIMAD.WIDE.U32 UR34, UR38, UR12, URZ ;  /* 0x0000000c262272a5 */ /* 0x000fe4000f8e003f */
[----:B------:R-:W-:-:S02]  /*d300*/  UIMAD UR17, UR15, UR17, UR29 ;  /* 0x000000110f1172a4 */ /* 0x000fc4000f8e021d */
[----:B------:R-:W-:Y:S01]  /*d310*/  UIMAD UR18, UR23, UR18, UR40 ;  /* 0x00000012171272a4 */ /* 0x000fe2000f8e0228 */
[----:B------:R-:W-:Y:S01]  /*d320*/  UMOV UR29, UR38 ;  /* 0x00000026001d7c82 */ /* 0x000fe20008000000 */
[----:B------:R-:W-:Y:S02]  /*d330*/  @UP0 ULEA UR12, UR51, 0x50, 0x8 ;  /* 0x00000050330c0891 */ /* 0x000fe4000f8e403f */
[----:B------:R-:W-:Y:S02]  /*d340*/  @UP3 USHF.R.U32.HI UR29, URZ, UR13, UR35 ;  /* 0x0000000d3f1d3299 */ /* 0x000fe40008011623 */
[----:B------:R-:W-:Y:S01]  /*d350*/  UIADD3 UR16, UR8, 0x1000, URZ ;  /* 0x0000100008107890 */ /* 0x000fe2000fffe03f */
[----:B------:R-:W-:Y:S01]  /*d360*/  @UP0 ULDC UR13, c[0x0][0x384] ;  /* 0x0000e100000d0ab9 */ /* 0x000fe20000000800 */
[----:B------:R-:W-:Y:S02]  /*d370*/  UIMAD UR19, UR17, UR4, UR54 ;  /* 0x00000004111372a4 */ /* 0x000fe4000f8e0236 */
[----:B------:R-:W-:-:S02]  /*d380*/  UIMAD UR20, UR14, UR5, UR6 ;  /* 0x000000050e1472a4 */ /* 0x000fc4000f8e0206 */
[----:B------:R-:W-:Y:S02]  /*d390*/  UIMAD UR21, UR18, UR50, UR7 ;  /* 0x00000032121572a4 */ /* 0x000fe4000f8e0207 */
[----:B------:R-:W-:Y:S01]  /*d3a0*/  UIMAD.WIDE.U32 UR12, UR12, UR13, URZ ;  /* 0x0000000d0c0c72a5 */ /* 0x000fe2000f8e003f */
[----:B------:R-:W-:Y:S01]  /*d3b0*/  @UP2 ULDC UR35, c[0x0][0x39c] ;  /* 0x0000e70000232ab9 */ /* 0x000fe20000000800 */
[----:B------:R-:W-:Y:S01]  /*d3c0*/  UMOV UR17, UR9 ;  /* 0x0000000900117c82 */ /* 0x000fe20008000000 */
[----:B------:R-:W-:Y:S01]  /*d3d0*/  UMOV UR18, UR10 ;  /* 0x0000000a00127c82 */ /* 0x000fe20008000000 */
[----:B------:R-:W-:Y:S01]  /*d3e0*/  UMOV UR40, UR42 ;  /* 0x0000002a00287c82 */ /* 0x000fe20008000000 */
[----:B------:R-:W-:Y:S02]  /*d3f0*/  @UP0 ULDC UR14, c[0x0][0x388] ;  /* 0x0000e200000e0ab9 */ /* 0x000fe40000000800 */
[----:B------:R-:W-:Y:S01]  /*d400*/  @UP0 UMOV UR34, UR13 ;  /* 0x0000000d00220c82 */ /* 0x000fe20008000000 */
[----:B------:R-:W-:Y:S01]  /*d410*/  UIMAD.WIDE.U32 UR12, UR36, UR35, URZ ;  /* 0x00000023240c72a5 */ /* 0x000fe2000f8e003f */
[----:B------:R1:W-:Y:S01]  /*d420*/  UTMALDG.5D.IM2COL [UR16], [UR48], UR47 ;  /* 0x00000010300073b4 */ /* 0x0003e2000806002f */
[----:B------:R-:W-:Y:S01]  /*d430*/  UMOV UR42, UR59 ;  /* 0x0000003b002a7c82 */ /* 0x000fe20008000000 */
[----:B------:R-:W-:-:S02]  /*d440*/  @UP0 USHF.R.U32.HI UR42, URZ, UR14, UR34 ;  /* 0x0000000e3f2a0299 */ /* 0x000fc40008011622 */
[----:B------:R-:W-:Y:S01]  /*d450*/  UIADD3 UR14, -UR36, URZ, URZ ;  /* 0x0000003f240e7290 */ /* 0x000fe2000fffe13f */
[----:B------:R-:W-:Y:S01]  /*d460*/  UMOV UR41, UR44 ;  /* 0x0000002c00297c82 */ /* 0x000fe20008000000 */
[----:B------:R-:W-:Y:S02]  /*d470*/  UMOV UR44, UR58 ;  /* 0x0000003a002c7c82 */ /* 0x000fe40008000000 */
[----:B------:R-:W-:Y:S01]  /*d480*/  UIMAD UR14, UR39, UR14, UR30 ;  /* 0x0000000e270e72a4 */ /* 0x000fe2000f8e021e */
[----:B-1----:R-:W-:Y:S01]  /*d490*/  @UP2 ULDC UR17, c[0x0][0x3a0] ;  /* 0x0000e80000112ab9 */ /* 0x002fe20000000800 */
[----:B------:R-:W-:Y:S01]  /*d4a0*/  UMOV UR22, UR36 ;  /* 0x0000002400167c82 */ /* 0x000fe20008000000 */
[----:B------:R-:W-:Y:S02]  /*d4b0*/  @UP2 USHF.R.U32.HI UR22, URZ, UR17, UR13 ;  /* 0x000000113f162299 */ /* 0x000fe4000801160d */
[----:B------:R-:W-:Y:S01]  /*d4c0*/  UIADD3 UR17, -UR30, URZ, URZ ;  /* 0x0000003f1e117290 */ /* 0x000fe2000fffe13f */
[----:B------:R-:W-:Y:S01]  /*d4d0*/  @UP3 ULDC.64 UR12, c[0x0][0x390] ;  /* 0x0000e400000c3ab9 */ /* 0x000fe20000000a00 */
[----:B------:R-:W-:-:S02]  /*d4e0*/  UIADD3 UR18, -UR22, URZ, URZ ;  /* 0x0000003f16127290 */ /* 0x000fc4000fffe13f */
[----:B------:R-:W-:Y:S02]  /*d4f0*/  UIMAD.WIDE.U32 UR34, UR42, UR12, URZ ;  /* 0x0000000c2a2272a5 */ /* 0x000fe4000f8e003f */
[----:B------:R-:W-:Y:S02]  /*d500*/  UIMAD UR17, UR15, UR17, UR43 ;  /* 0x000000110f1172a4 */ /* 0x000fe4000f8e022b */
[----:B------:R-:W-:Y:S01]  /*d510*/  UIMAD UR18, UR23, UR18, UR36 ;  /* 0x00000012171272a4 */ /* 0x000fe2000f8e0224 */
[----:B------:R-:W-:Y:S01]  /*d520*/  UMOV UR30, UR42 ;  /* 0x0000002a001e7c82 */ /* 0x000fe20008000000 */
[----:B------:R-:W-:Y:S02]  /*d530*/  @UP0 ULEA UR12, UR51, 0x58, 0x8 ;  /* 0x00000058330c0891 */ /* 0x000fe4000f8e403f */
[----:B------:R-:W-:Y:S02]  /*d540*/  @UP3 USHF.R.U32.HI UR30, URZ, UR13, UR35 ;  /* 0x0000000d3f1e3299 */ /* 0x000fe40008011623 */
[----:B------:R-:W-:Y:S01]  /*d550*/  UIADD3 UR16, UR8, 0x1800, URZ ;  /* 0x0000180008107890 */ /* 0x000fe2000fffe03f */
[----:B------:R-:W-:Y:S01]  /*d560*/  @UP0 ULDC UR13, c[0x0][0x384] ;  /* 0x0000e100000d0ab9 */ /* 0x000fe20000000800 */
[----:B------:R-:W-:-:S02]  /*d570*/  UIMAD UR19, UR17, UR4, UR54 ;  /* 0x00000004111372a4 */ /* 0x000fc4000f8e0236 */
[----:B------:R-:W-:Y:S02]  /*d580*/  UIMAD UR20, UR14, UR5, UR6 ;  /* 0x000000050e1472a4 */ /* 0x000fe4000f8e0206 */
[----:B------:R-:W-:Y:S02]  /*d590*/  UIMAD UR21, UR18, UR50, UR7 ;  /* 0x00000032121572a4 */ /* 0x000fe4000f8e0207 */
[----:B------:R-:W-:Y:S01]  /*d5a0*/  UIMAD.WIDE.U32 UR12, UR12, UR13, URZ ;  /* 0x0000000d0c0c72a5 */ /* 0x000fe2000f8e003f */
[----:B------:R-:W-:Y:S01]  /*d5b0*/  @UP2 ULDC UR35, c[0x0][0x39c] ;  /* 0x0000e70000232ab9 */ /* 0x000fe20000000800 */
[----:B------:R-:W-:Y:S01]  /*d5c0*/  UMOV UR17, UR9 ;  /* 0x0000000900117c82 */ /* 0x000fe20008000000 */
[----:B------:R-:W-:Y:S01]  /*d5d0*/  UMOV UR18, UR10 ;  /* 0x0000000a00127c82 */ /* 0x000fe20008000000 */
[----:B------:R-:W-:Y:S01]  /*d5e0*/  @UP0 ULDC UR14, c[0x0][0x388] ;  /* 0x0000e200000e0ab9 */ /* 0x000fe20000000800 */
[----:B------:R-:W-:Y:S02]  /*d5f0*/  UMOV UR43, UR57 ;  /* 0x00000039002b7c82 */ /* 0x000fe40008000000 */
[----:B------:R-:W-:Y:S01]  /*d600*/  @UP0 UMOV UR34, UR13 ;  /* 0x0000000d00220c82 */ /* 0x000fe20008000000 */
[----:B------:R-:W-:Y:S01]  /*d610*/  UIMAD.WIDE.U32 UR12, UR33, UR35, URZ ;  /* 0x00000023210c72a5 */ /* 0x000fe2000f8e003f */
[----:B------:R1:W-:Y:S01]  /*d620*/  UTMALDG.5D.IM2COL [UR16], [UR48], UR47 ;  /* 0x00000010300073b4 */ /* 0x0003e2000806002f */
[----:B------:R-:W-:-:S02]  /*d630*/  @UP0 USHF.R.U32.HI UR44, URZ, UR14, UR34 ;  /* 0x0000000e3f2c0299 */ /* 0x000fc40008011622 */
        /* <DEDUP_REMOVED lines=29> */
[----:B------:R-:W-:Y:S01]  /*d810*/  UIADD3 UR14, -UR27, URZ, URZ ;  /* 0x0000003f1b0e7290 */ /* 0x000fe2000fffe13f */
[----:B------:R-:W-:-:S03]  /*d820*/  @UP2 ULDC UR33, c[0x0][0x39c] ;  /* 0x0000e70000212ab9 */ /* 0x000fc60000000800 */
        /* <DEDUP_REMOVED lines=9> */
[----:B------:R-:W-:Y:S01]  /*d8c0*/  @UP0 ULEA UR12, UR51, 0x68, 0x8 ;  /* 0x00000068330c0891 */ /* 0x000fe2000f8e403f */
[----:B------:R-:W-:Y:S01]  /*d8d0*/  UMOV UR27, UR43 ;  /* 0x0000002b001b7c82 */ /* 0x000fe20008000000 */
[----:B------:R-:W-:Y:S02]  /*d8e0*/  @UP3 USHF.R.U32.HI UR27, URZ, UR13, UR35 ;  /* 0x0000000d3f1b3299 */ /* 0x000fe40008011623 */
[----:B------:R-:W-:Y:S01]  /*d8f0*/  UIMAD UR17, UR15, UR17, UR55 ;  /* 0x000000110f1172a4 */ /* 0x000fe2000f8e0237 */
[----:B------:R-:W-:Y:S01]  /*d900*/  @UP0 ULDC UR13, c[0x0][0x384] ;  /* 0x0000e100000d0ab9 */ /* 0x000fe20000000800 */
[----:B------:R-:W-:Y:S02]  /*d910*/  UIADD3 UR16, UR8, 0x2800, URZ ;  /* 0x0000280008107890 */ /* 0x000fe4000fffe03f */
[----:B------:R-:W-:Y:S02]  /*d920*/  UIMAD.WIDE.U32 UR12, UR12, UR13, URZ ;  /* 0x0000000d0c0c72a5 */ /* 0x000fe4000f8e003f */
[----:B------:R-:W-:-:S02]  /*d930*/  UIMAD UR19, UR17, UR4, UR54 ;  /* 0x00000004111372a4 */ /* 0x000fc4000f8e0236 */
[----:B------:R-:W-:Y:S02]  /*d940*/  UIMAD UR20, UR14, UR5, UR6 ;  /* 0x000000050e1472a4 */ /* 0x000fe4000f8e0206 */
[----:B------:R-:W-:Y:S01]  /*d950*/  UIMAD UR21, UR18, UR50, UR7 ;  /* 0x00000032121572a4 */ /* 0x000fe2000f8e0207 */
[----:B------:R-:W-:Y:S01]  /*d960*/  @UP0 UMOV UR28, UR13 ;  /* 0x0000000d001c0c82 */ /* 0x000fe20008000000 */
[----:B------:R-:W-:Y:S01]  /*d970*/  UIMAD.WIDE.U32 UR12, UR24, UR33, URZ ;  /* 0x00000021180c72a5 */ /* 0x000fe2000f8e003f */
[----:B------:R-:W1:Y:S01]  /*d980*/  S2UR UR33, SR_CTAID.X ;  /* 0x00000000002179c3 */ /* 0x000e620000002500 */
[----:B------:R-:W-:Y:S01]  /*d990*/  ULOP3.LUT UR35, UR31, 0x68, URZ, 0xfc, !UPT ;  /* 0x000000681f237892 */ /* 0x000fe2000f8efc3f */
[----:B------:R-:W-:Y:S01]  /*d9a0*/  UMOV UR17, UR9 ;  /* 0x0000000900117c82 */ /* 0x000fe20008000000 */
[----:B------:R-:W-:Y:S01]  /*d9b0*/  UMOV UR18, UR10 ;  /* 0x0000000a00127c82 */ /* 0x000fe20008000000 */
[----:B------:R-:W-:Y:S02]  /*d9c0*/  @UP0 ULDC UR14, c[0x0][0x388] ;  /* 0x0000e200000e0ab9 */ /* 0x000fe40000000800 */
[----:B------:R2:W-:Y:S01]  /*d9d0*/  UTMALDG.5D.IM2COL [UR16], [UR48], UR47 ;  /* 0x00000010300073b4 */ /* 0x0005e2000806002f */
[----:B------:R-:W-:Y:S01]  /*d9e0*/  ULOP3.LUT UR51, UR31, 0x70, URZ, 0xfc, !UPT ;  /* 0x000000701f337892 */ /* 0x000fe2000f8efc3f */
[----:B------:R-:W-:Y:S01]  /*d9f0*/  UMOV UR34, UR35 ;  /* 0x0000002300227c82 */ /* 0x000fe20008000000 */
[----:B------:R-:W-:-:S02]  /*da00*/  @UP0 USHF.R.U32.HI UR34, URZ, UR14, UR28 ;  /* 0x0000000e3f220299 */ /* 0x000fc4000801161c */
[----:B------:R-:W-:Y:S01]  /*da10*/  UIADD3 UR14, -UR24, URZ, URZ ;  /* 0x0000003f180e7290 */ /* 0x000fe2000fffe13f */
[----:B------:R-:W-:Y:S01]  /*da20*/  UMOV UR55, UR40 ;  /* 0x0000002800377c82 */ /* 0x000fe20008000000 */
[----:B------:R-:W-:Y:S02]  /*da30*/  @UP3 ULDC.64 UR40, c[0x0][0x390] ;  /* 0x0000e40000283ab9 */ /* 0x000fe40000000a00 */
[----:B------:R-:W-:Y:S02]  /*da40*/  UIMAD UR14, UR39, UR14, UR25 ;  /* 0x0000000e270e72a4 */ /* 0x000fe4000f8e0219 */
[----:B------:R-:W-:Y:S01]  /*da50*/  ULOP3.LUT UR28, UR31, 0x40, URZ, 0xfc, !UPT ;  /* 0x000000401f1c7892 */ /* 0x000fe2000f8efc3f */
[----:B--2---:R-:W-:Y:S01]  /*da60*/  @UP2 ULDC UR17, c[0x0][0x3a0] ;  /* 0x0000e80000112ab9 */ /* 0x004fe20000000800 */
[----:B------:R-:W-:Y:S01]  /*da70*/  UMOV UR22, UR24 ;  /* 0x0000001800167c82 */ /* 0x000fe20008000000 */
[----:B------:R-:W-:Y:S02]  /*da80*/  @UP2 USHF.R.U32.HI UR22, URZ, UR17, UR13 ;  /* 0x000000113f162299 */ /* 0x000fe4000801160d */
[----:B------:R-:W-:-:S02]  /*da90*/  UIADD3 UR17, -UR25, URZ, URZ ;  /* 0x0000003f19117290 */ /* 0x000fc4000fffe13f */
[----:B------:R-:W-:Y:S01]  /*daa0*/  UIADD3 UR18, -UR22, URZ, URZ ;  /* 0x0000003f16127290 */ /* 0x000fe2000fffe13f */
[----:B------:R-:W-:Y:S01]  /*dab0*/  @UP3 ULDC.64 UR12, c[0x0][0x390] ;  /* 0x0000e400000c3ab9 */ /* 0x000fe20000000a00 */
[----:B------:R-:W-:Y:S02]  /*dac0*/  UIMAD UR20, UR14, UR5, UR6 ;  /* 0x000000050e1472a4 */ /* 0x000fe4000f8e0206 */
[----:B------:R-:W-:Y:S02]  /*dad0*/  UIMAD UR18, UR23, UR18, UR24 ;  /* 0x00000012171272a4 */ /* 0x000fe4000f8e0218 */
[----:B------:R-:W-:Y:S02]  /*dae0*/  UIMAD.WIDE.U32 UR24, UR34, UR12, URZ ;  /* 0x0000000c221872a5 */ /* 0x000fe4000f8e003f */
[----:B------:R-:W-:Y:S01]  /*daf0*/  UIMAD UR17, UR15, UR17, UR56 ;  /* 0x000000110f1172a4 */ /* 0x000fe2000f8e0238 */
[----:B------:R-:W-:Y:S01]  /*db00*/  UMOV UR14, UR34 ;  /* 0x00000022000e7c82 */ /* 0x000fe20008000000 */
[----:B-1----:R-:W-:-:S02]  /*db10*/  @UP0 ULEA UR12, UR33, 0x70, 0x8 ;  /* 0x00000070210c0891 */ /* 0x002fc4000f8e403f */
[----:B------:R-:W-:Y:S02]  /*db20*/  @UP3 USHF.R.U32.HI UR14, URZ, UR13, UR25 ;  /* 0x0000000d3f0e3299 */ /* 0x000fe40008011619 */
[----:B------:R-:W-:Y:S01]  /*db30*/  UIADD3 UR16, UR8, 0x3000, URZ ;  /* 0x0000300008107890 */ /* 0x000fe2000fffe03f */
[----:B------:R-:W-:Y:S01]  /*db40*/  @UP0 ULDC UR13, c[0x0][0x384] ;  /* 0x0000e100000d0ab9 */ /* 0x000fe20000000800 */
[----:B------:R-:W-:Y:S02]  /*db50*/  UIMAD UR19, UR17, UR4, UR54 ;  /* 0x00000004111372a4 */ /* 0x000fe4000f8e0236 */
[----:B------:R-:W-:Y:S02]  /*db60*/  UIMAD UR21, UR18, UR50, UR7 ;  /* 0x00000032121572a4 */ /* 0x000fe4000f8e0207 */
[----:B------:R-:W-:Y:S01]  /*db70*/  UIMAD.WIDE.U32 UR12, UR12, UR13, URZ ;  /* 0x0000000d0c0c72a5 */ /* 0x000fe2000f8e003f */
[----:B------:R-:W-:Y:S01]  /*db80*/  @UP2 ULDC UR24, c[0x0][0x39c] ;  /* 0x0000e70000182ab9 */ /* 0x000fe20000000800 */
[----:B------:R-:W-:Y:S01]  /*db90*/  UMOV UR17, UR9 ;  /* 0x0000000900117c82 */ /* 0x000fe20008000000 */
[----:B------:R-:W-:Y:S01]  /*dba0*/  UMOV UR18, UR10 ;  /* 0x0000000a00127c82 */ /* 0x000fe20008000000 */
[----:B------:R-:W-:-:S03]  /*dbb0*/  UMOV UR56, UR46 ;  /* 0x0000002e00387c82 */ /* 0x000fc60008000000 */
[----:B------:R-:W-:Y:S01]  /*dbc0*/  @UP0 UMOV UR25, UR13 ;  /* 0x0000000d00190c82 */ /* 0x000fe20008000000 */
[----:B------:R-:W-:Y:S01]  /*dbd0*/  UIMAD.WIDE.U32 UR12, UR26, UR24, URZ ;  /* 0x000000181a0c72a5 */ /* 0x000fe2000f8e003f */
[----:B------:R1:W-:Y:S01]  /*dbe0*/  UTMALDG.5D.IM2COL [UR16], [UR48], UR47 ;  /* 0x00000010300073b4 */ /* 0x0003e2000806002f */
[----:B------:R-:W-:Y:S01]  /*dbf0*/  UIADD3 UR12, -UR37, URZ, URZ ;  /* 0x0000003f250c7290 */ /* 0x000fe2000fffe13f */
[----:B------:R-:W-:-:S03]  /*dc00*/  UMOV UR24, UR51 ;  /* 0x0000003300187c82 */ /* 0x000fc60008000000 */
[----:B------:R-:W-:Y:S02]  /*dc10*/  UIMAD UR12, UR15, UR12, UR61 ;  /* 0x0000000c0f0c72a4 */ /* 0x000fe4000f8e023d */
[----:B------:R-:W-:Y:S01]  /*dc20*/  ULOP3.LUT UR61, UR31, 0x78, URZ, 0xfc, !UPT ;  /* 0x000000781f3d7892 */ /* 0x000fe2000f8efc3f */
[----:B-1----:R-:W-:Y:S01]  /*dc30*/  @UP2 ULDC UR18, c[0x0][0x3a0] ;  /* 0x0000e80000122ab9 */ /* 0x002fe20000000800 */
[----:B------:R-:W-:Y:S01]  /*dc40*/  UMOV UR22, UR26 ;  /* 0x0000001a00167c82 */ /* 0x000fe20008000000 */
[----:B------:R-:W-:Y:S01]  /*dc50*/  @UP2 USHF.R.U32.HI UR22, URZ, UR18, UR13 ;  /* 0x000000123f162299 */ /* 0x000fe2000801160d */
[----:B------:R-:W-:Y:S01]  /*dc60*/  @UP0 ULDC UR17, c[0x0][0x388] ;  /* 0x0000e20000110ab9 */ /* 0x000fe20000000800 */
[----:B------:R-:W-:Y:S02]  /*dc70*/  UIADD3 UR16, UR8, 0x3800, URZ ;  /* 0x0000380008107890 */ /* 0x000fe4000fffe03f */
[----:B------:R-:W-:Y:S02]  /*dc80*/  @UP0 USHF.R.U32.HI UR24, URZ, UR17, UR25 ;  /* 0x000000113f180299 */ /* 0x000fe40008011619 */
[----:B------:R-:W-:-:S02]  /*dc90*/  UIADD3 UR17, -UR26, URZ, URZ ;  /* 0x0000003f1a117290 */ /* 0x000fc4000fffe13f */
[----:B------:R-:W-:Y:S02]  /*dca0*/  UIADD3 UR13, -UR22, URZ, URZ ;  /* 0x0000003f160d7290 */ /* 0x000fe4000fffe13f */
[----:B------:R-:W-:Y:S02]  /*dcb0*/  UIMAD UR17, UR39, UR17, UR37 ;  /* 0x00000011271172a4 */ /* 0x000fe4000f8e0225 */
[----:B------:R-:W-:Y:S02]  /*dcc0*/  UIMAD UR13, UR23, UR13, UR26 ;  /* 0x0000000d170d72a4 */ /* 0x000fe4000f8e021a */
[----:B------:R-:W-:Y:S02]  /*dcd0*/  UIMAD UR19, UR12, UR4, UR54 ;  /* 0x000000040c1372a4 */ /* 0x000fe4000f8e0236 */
[----:B------:R-:W-:Y:S02]  /*dce0*/  UIMAD UR20, UR17, UR5, UR6 ;  /* 0x00000005111472a4 */ /* 0x000fe4000f8e0206 */
[----:B------:R-:W-:-:S02]  /*dcf0*/  UIMAD UR21, UR13, UR50, UR7 ;  /* 0x000000320d1572a4 */ /* 0x000fc4000f8e0207 */
[----:B------:R-:W-:Y:S01]  /*dd00*/  @UP0 ULEA UR12, UR33, 0x78, 0x8 ;  /* 0x00000078210c0891 */ /* 0x000fe2000f8e403f */
[----:B------:R-:W-:Y:S01]  /*dd10*/  UMOV UR17, UR9 ;  /* 0x0000000900117c82 */ /* 0x000fe20008000000 */
[----:B------:R-:W-:Y:S01]  /*dd20*/  UMOV UR18, UR10 ;  /* 0x0000000a00127c82 */ /* 0x000fe20008000000 */
[----:B------:R-:W-:Y:S01]  /*dd30*/  @UP0 ULDC UR25, c[0x0][0x384] ;  /* 0x0000e10000190ab9 */ /* 0x000fe20000000800 */
[----:B------:R-:W-:-:S03]  /*dd40*/  UIMAD.WIDE.U32 UR36, UR24, UR40, URZ ;  /* 0x00000028182472a5 */ /* 0x000fc6000f8e003f */
[----:B------:R1:W-:Y:S01]  /*dd50*/  UTMALDG.5D.IM2COL [UR16], [UR48], UR47 ;  /* 0x00000010300073b4 */ /* 0x0003e2000806002f */
[----:B------:R-:W-:Y:S01]  /*dd60*/  UMOV UR33, UR61 ;  /* 0x0000003d00217c82 */ /* 0x000fe20008000000 */
[----:B------:R-:W-:Y:S01]  /*dd70*/  UMOV UR13, UR24 ;  /* 0x00000018000d7c82 */ /* 0x000fe20008000000 */
[----:B------:R-:W-:Y:S01]  /*dd80*/  @UP3 USHF.R.U32.HI UR13, URZ, UR41, UR37 ;  /* 0x000000293f0d3299 */ /* 0x000fe20008011625 */
[----:B------:R-:W-:Y:S02]  /*dd90*/  @UP2 ULDC UR26, c[0x0][0x39c] ;  /* 0x0000e700001a2ab9 */ /* 0x000fe40000000800 */
[----:B------:R-:W-:Y:S01]  /*dda0*/  @UP3 ULDC.64 UR36, c[0x0][0x390] ;  /* 0x0000e40000243ab9 */ /* 0x000fe20000000a00 */
[----:B-1----:R-:W-:Y:S01]  /*ddb0*/  UIMAD.WIDE.U32 UR18, UR12, UR25, URZ ;  /* 0x000000190c1272a5 */ /* 0x002fe2000f8e003f */
[----:B------:R-:W-:Y:S02]  /*ddc0*/  @UP2 ULDC UR17, c[0x0][0x3a0] ;  /* 0x0000e80000112ab9 */ /* 0x000fe40000000800 */
[----:B------:R-:W-:Y:S01]  /*ddd0*/  @UP0 ULDC UR12, c[0x0][0x388] ;  /* 0x0000e200000c0ab9 */ /* 0x000fe20000000800 */
[----:B------:R-:W-:Y:S01]  /*dde0*/  UMOV UR22, UR11 ;  /* 0x0000000b00167c82 */ /* 0x000fe20008000000 */
[----:B------:R-:W-:-:S02]  /*ddf0*/  UIADD3 UR16, UR8, 0x4000, URZ ;  /* 0x0000400008107890 */ /* 0x000fc4000fffe03f */
[----:B------:R-:W-:Y:S01]  /*de00*/  @UP0 UMOV UR25, UR19 ;  /* 0x0000001300190c82 */ /* 0x000fe20008000000 */
[----:B------:R-:W-:Y:S02]  /*de10*/  UIMAD.WIDE.U32 UR18, UR11, UR26, URZ ;  /* 0x0000001a0b1272a5 */ /* 0x000fe4000f8e003f */
[----:B------:R-:W-:Y:S02]  /*de20*/  @UP0 USHF.R.U32.HI UR33, URZ, UR12, UR25 ;  /* 0x0000000c3f210299 */ /* 0x000fe40008011619 */
[----:B------:R-:W-:Y:S02]  /*de30*/  @UP2 USHF.R.U32.HI UR22, URZ, UR17, UR19 ;  /* 0x000000113f162299 */ /* 0x000fe40008011613 */
[----:B------:R-:W-:Y:S02]  /*de40*/  UIMAD.WIDE.U32 UR40, UR33, UR36, URZ ;  /* 0x00000024212872a5 */ /* 0x000fe4000f8e003f */
[----:B------:R-:W-:Y:S02]  /*de50*/  UIADD3 UR12, -UR11, URZ, URZ ;  /* 0x0000003f0b0c7290 */ /* 0x000fe4000fffe13f */
[----:B------:R-:W-:-:S02]  /*de60*/  UIADD3 UR17, -UR45, URZ, URZ ;  /* 0x0000003f2d117290 */ /* 0x000fc4000fffe13f */
[----:B------:R-:W-:Y:S02]  /*de70*/  UIADD3 UR18, -UR22, URZ, URZ ;  /* 0x0000003f16127290 */ /* 0x000fe4000fffe13f */
[----:B------:R-:W-:Y:S02]  /*de80*/  UIMAD UR12, UR39, UR12, UR45 ;  /* 0x0000000c270c72a4 */ /* 0x000fe4000f8e022d */
[----:B------:R-:W-:Y:S01]  /*de90*/  UIMAD UR17, UR15, UR17, UR28 ;  /* 0x000000110f1172a4 */ /* 0x000fe2000f8e021c */
[----:B------:R-:W1:Y:S01]  /*dea0*/  S2UR UR40, SR_CTAID.X ;  /* 0x00000000002879c3 */ /* 0x000e620000002500 */
[----:B------:R-:W-:Y:S02]  /*deb0*/  UIMAD UR18, UR23, UR18, UR11 ;  /* 0x00000012171272a4 */ /* 0x000fe4000f8e020b */
[----:B------:R-:W-:Y:S02]  /*dec0*/  UIMAD UR19, UR17, UR4, UR54 ;  /* 0x00000004111372a4 */ /* 0x000fe4000f8e0236 */
[----:B------:R-:W-:-:S02]  /*ded0*/  UIMAD UR20, UR12, UR5, UR6 ;  /* 0x000000050c1472a4 */ /* 0x000fc4000f8e0206 */
[----:B------:R-:W-:Y:S01]  /*dee0*/  UIMAD UR21, UR18, UR50, UR7 ;  /* 0x00000032121572a4 */ /* 0x000fe2000f8e0207 */
[----:B------:R-:W-:Y:S02]  /*def0*/  UMOV UR17, UR9 ;  /* 0x0000000900117c82 */ /* 0x000fe40008000000 */
[----:B------:R-:W-:Y:S01]  /*df00*/  UMOV UR18, UR10 ;  /* 0x0000000a00127c82 */ /* 0x000fe20008000000 */
[----:B------:R-:W-:Y:S01]  /*df10*/  @UP0 ULDC UR25, c[0x0][0x384] ;  /* 0x0000e10000190ab9 */ /* 0x000fe20000000800 */
[----:B------:R-:W-:Y:S01]  /*df20*/  @UP2 ULDC UR26, c[0x0][0x39c] ;  /* 0x0000e700001a2ab9 */ /* 0x000fe20000000800 */
[----:B------:R-:W-:Y:S01]  /*df30*/  ULOP3.LUT UR28, UR31, 0x80, URZ, 0xfc, !UPT ;  /* 0x000000801f1c7892 */ /* 0x000fe2000f8efc3f */
[----:B------:R-:W-:Y:S02]  /*df40*/  UMOV UR12, UR33 ;  /* 0x00000021000c7c82 */ /* 0x000fe40008000000 */
[----:B------:R2:W-:Y:S01]  /*df50*/  UTMALDG.5D.IM2COL [UR16], [UR48], UR47 ;  /* 0x00000010300073b4 */ /* 0x0005e2000806002f */
[----:B------:R-:W-:-:S03]  /*df60*/  @UP3 USHF.R.U32.HI UR12, URZ, UR37, UR41 ;  /* 0x000000253f0c3299 */ /* 0x000fc60008011629 */
[----:B------:R-:W-:Y:S01]  /*df70*/  UMOV UR45, UR28 ;  /* 0x0000001c002d7c82 */ /* 0x000fe20008000000 */
[----:B------:R-:W-:Y:S01]  /*df80*/  @UP3 ULDC.64 UR36, c[0x0][0x390] ;  /* 0x0000e40000243ab9 */ /* 0x000fe20000000a00 */
[----:B-1----:R-:W-:-:S04]  /*df90*/  @UP0 ULEA UR11, UR40, 0x80, 0x8 ;  /* 0x00000080280b0891 */ /* 0x002fc8000f8e403f */
[----:B--2---:R-:W-:Y:S01]  /*dfa0*/  UIMAD.WIDE.U32 UR18, UR11, UR25, URZ ;  /* 0x000000190b1272a5 */ /* 0x004fe2000f8e003f */
[----:B------:R-:W-:Y:S01]  /*dfb0*/  @UP2 ULDC UR17, c[0x0][0x3a0] ;  /* 0x0000e80000112ab9 */ /* 0x000fe20000000800 */
[----:B------:R-:W-:Y:S01]  /*dfc0*/  UMOV UR22, UR29 ;  /* 0x0000001d00167c82 */ /* 0x000fe20008000000 */
[----:B------:R-:W-:Y:S01]  /*dfd0*/  @UP0 ULDC UR11, c[0x0][0x388] ;  /* 0x0000e200000b0ab9 */ /* 0x000fe20000000800 */
[----:B------:R-:W-:-:S03]  /*dfe0*/  UIADD3 UR16, UR8, 0x4800, URZ ;  /* 0x0000480008107890 */ /* 0x000fc6000fffe03f */
[----:B------:R-:W-:Y:S01]  /*dff0*/  @UP0 UMOV UR25, UR19 ;  /* 0x0000001300190c82 */ /* 0x000fe20008000000 */
[----:B------:R-:W-:Y:S02]  /*e000*/  UIMAD.WIDE.U32 UR18, UR29, UR26, URZ ;  /* 0x0000001a1d1272a5 */ /* 0x000fe4000f8e003f */
[----:B------:R-:W-:Y:S02]  /*e010*/  @UP0 USHF.R.U32.HI UR45, URZ, UR11, UR25 ;  /* 0x0000000b3f2d0299 */ /* 0x000fe40008011619 */
[----:B------:R-:W-:Y:S02]  /*e020*/  @UP2 USHF.R.U32.HI UR22, URZ, UR17, UR19 ;  /* 0x000000113f162299 */ /* 0x000fe40008011613 */
[----:B------:R-:W-:Y:S02]  /*e030*/  UIADD3 UR11, -UR29, URZ, URZ ;  /* 0x0000003f1d0b7290 */ /* 0x000fe4000fffe13f */
[----:B------:R-:W-:Y:S02]  /*e040*/  UIADD3 UR17, -UR38, URZ, URZ ;  /* 0x0000003f26117290 */ /* 0x000fe4000fffe13f */
[----:B------:R-:W-:-:S02]  /*e050*/  UIADD3 UR18, -UR22, URZ, URZ ;  /* 0x0000003f16127290 */ /* 0x000fc4000fffe13f */
[----:B------:R-:W-:Y:S02]  /*e060*/  UIMAD UR11, UR39, UR11, UR38 ;  /* 0x0000000b270b72a4 */ /* 0x000fe4000f8e0226 */
        /* <DEDUP_REMOVED lines=9> */
[----:B------:R-:W-:-:S03]  /*e100*/  ULOP3.LUT UR60, UR31, 0x88, URZ, 0xfc, !UPT ;  /* 0x000000881f3c7892 */ /* 0x000fc6000f8efc3f */
[----:B------:R1:W-:Y:S01]  /*e110*/  UTMALDG.5D.IM2COL [UR16], [UR48], UR47 ;  /* 0x00000010300073b4 */ /* 0x0003e2000806002f */
[----:B------:R-:W-:Y:S02]  /*e120*/  UIMAD.WIDE.U32 UR28, UR45, UR36, URZ ;  /* 0x000000242d1c72a5 */ /* 0x000fe4000f8e003f */
[----:B------:R-:W-:Y:S01]  /*e130*/  UMOV UR11, UR45 ;  /* 0x0000002d000b7c82 */ /* 0x000fe20008000000 */
[----:B------:R-:W-:Y:S01]  /*e140*/  UMOV UR46, UR60 ;  /* 0x0000003c002e7c82 */ /* 0x000fe20008000000 */
[----:B------:R-:W-:-:S03]  /*e150*/  @UP3 USHF.R.U32.HI UR11, URZ, UR37, UR29 ;  /* 0x000000253f0b3299 */ /* 0x000fc6000801161d */
[----:B------:R-:W-:Y:S01]  /*e160*/  @UP3 ULDC.64 UR28, c[0x0][0x390] ;  /* 0x0000e400001c3ab9 */ /* 0x000fe20000000a00 */
[----:B-1----:R-:W-:Y:S01]  /*e170*/  UIMAD.WIDE.U32 UR18, UR25, UR26, URZ ;  /* 0x0000001a191272a5 */ /* 0x002fe2000f8e003f */
[----:B------:R-:W-:Y:S02]  /*e180*/  @UP2 ULDC UR20, c[0x0][0x3a0] ;  /* 0x0000e80000142ab9 */ /* 0x000fe40000000800 */
[----:B------:R-:W-:Y:S01]  /*e190*/  @UP2 ULDC UR26, c[0x0][0x39c] ;  /* 0x0000e700001a2ab9 */ /* 0x000fe20000000800 */
[----:B------:R-:W-:Y:S01]  /*e1a0*/  UMOV UR22, UR30 ;  /* 0x0000001e00167c82 */ /* 0x000fe20008000000 */
[----:B------:R-:W-:Y:S01]  /*e1b0*/  @UP0 ULDC UR17, c[0x0][0x388] ;  /* 0x0000e20000110ab9 */ /* 0x000fe20000000800 */
[----:B------:R-:W-:Y:S01]  /*e1c0*/  UIADD3 UR16, UR8, 0x5000, URZ ;  /* 0x0000500008107890 */ /* 0x000fe2000fffe03f */
[----:B------:R-:W-:Y:S01]  /*e1d0*/  @UP0 UMOV UR25, UR19 ;  /* 0x0000001300190c82 */ /* 0x000fe20008000000 */
[----:B------:R-:W-:Y:S02]  /*e1e0*/  UIMAD.WIDE.U32 UR18, UR30, UR26, URZ ;  /* 0x0000001a1e1272a5 */ /* 0x000fe4000f8e003f */
[----:B------:R-:W-:-:S02]  /*e1f0*/  @UP0 USHF.R.U32.HI UR46, URZ, UR17, UR25 ;  /* 0x000000113f2e0299 */ /* 0x000fc40008011619 */
[----:B------:R-:W-:Y:S02]  /*e200*/  @UP2 USHF.R.U32.HI UR22, URZ, UR20, UR19 ;  /* 0x000000143f162299 */ /* 0x000fe40008011613 */
[----:B------:R-:W-:Y:S02]  /*e210*/  UIADD3 UR17, -UR30, URZ, URZ ;  /* 0x0000003f1e117290 */ /* 0x000fe4000fffe13f */
[----:B------:R-:W-:Y:S02]  /*e220*/  UIADD3 UR18, -UR42, URZ, URZ ;  /* 0x0000003f2a127290 */ /* 0x000fe4000fffe13f */
[----:B------:R-:W-:Y:S02]  /*e230*/  UIADD3 UR19, -UR22, URZ, URZ ;  /* 0x0000003f16137290 */ /* 0x000fe4000fffe13f */
[----:B------:R-:W-:Y:S02]  /*e240*/  UIMAD UR17, UR39, UR17, UR42 ;  /* 0x00000011271172a4 */ /* 0x000fe4000f8e022a */
[----:B------:R-:W-:-:S02]  /*e250*/  UIMAD UR18, UR15, UR18, UR59 ;  /* 0x000000120f1272a4 */ /* 0x000fc4000f8e023b */
[----:B------:R-:W-:Y:S02]  /*e260*/  UIMAD UR21, UR23, UR19, UR30 ;  /* 0x00000013171572a4 */ /* 0x000fe4000f8e021e */
[----:B------:R-:W-:Y:S02]  /*e270*/  UIMAD UR19, UR18, UR4, UR54 ;  /* 0x00000004121372a4 */ /* 0x000fe4000f8e0236 */
[----:B------:R-:W-:Y:S02]  /*e280*/  UIMAD UR20, UR17, UR5, UR6 ;  /* 0x00000005111472a4 */ /* 0x000fe4000f8e0206 */
[----:B------:R-:W-:Y:S02]  /*e290*/  UIMAD UR21, UR21, UR50, UR7 ;  /* 0x00000032151572a4 */ /* 0x000fe4000f8e0207 */
[----:B------:R-:W-:Y:S02]  /*e2a0*/  @UP0 ULEA UR26, UR40, 0x90, 0x8 ;  /* 0x00000090281a0891 */ /* 0x000fe4000f8e403f */
[----:B------:R-:W-:Y:S01]  /*e2b0*/  UIMAD.WIDE.U32 UR36, UR46, UR28, URZ ;  /* 0x0000001c2e2472a5 */ /* 0x000fe2000f8e003f */
[----:B------:R-:W-:Y:S01]  /*e2c0*/  UMOV UR17, UR9 ;  /* 0x0000000900117c82 */ /* 0x000fe20008000000 */
[----:B------:R-:W-:Y:S01]  /*e2d0*/  UMOV UR18, UR10 ;  /* 0x0000000a00127c82 */ /* 0x000fe20008000000 */
[----:B------:R-:W-:-:S02]  /*e2e0*/  @UP0 ULDC UR28, c[0x0][0x384] ;  /* 0x0000e100001c0ab9 */ /* 0x000fc40000000800 */
[----:B------:R1:W-:Y:S01]  /*e2f0*/  UTMALDG.5D.IM2COL [UR16], [UR48], UR47 ;  /* 0x00000010300073b4 */ /* 0x0003e2000806002f */
[----:B------:R-:W-:Y:S01]  /*e300*/  ULOP3.LUT UR59, UR31, 0x90, URZ, 0xfc, !UPT ;  /* 0x000000901f3b7892 */ /* 0x000fe2000f8efc3f */
[----:B------:R-:W-:Y:S01]  /*e310*/  UMOV UR25, UR46 ;  /* 0x0000002e00197c82 */ /* 0x000fe20008000000 */
[----:B------:R-:W-:Y:S01]  /*e320*/  @UP3 USHF.R.U32.HI UR25, URZ, UR29, UR37 ;  /* 0x0000001d3f193299 */ /* 0x000fe20008011625 */
[----:B------:R-:W-:-:S04]  /*e330*/  @UP2 ULDC UR30, c[0x0][0x39c] ;  /* 0x0000e700001e2ab9 */ /* 0x000fc80000000800 */
[----:B------:R-:W-:Y:S01]  /*e340*/  UMOV UR42, UR59 ;  /* 0x0000003b002a7c82 */ /* 0x000fe20008000000 */
        /* <DEDUP_REMOVED lines=18> */
[----:B------:R-:W-:Y:S01]  /*e470*/  UIMAD UR21, UR21, UR50, UR7 ;  /* 0x00000032151572a4 */ /* 0x000fe2000f8e0207 */
[----:B------:R-:W-:Y:S01]  /*e480*/  @UP3 ULDC.64 UR28, c[0x0][0x390] ;  /* 0x0000e400001c3ab9 */ /* 0x000fe20000000a00 */
[----:B------:R-:W-:Y:S02]  /*e490*/  @UP0 ULEA UR26, UR40, 0x98, 0x8 ;  /* 0x00000098281a0891 */ /* 0x000fe4000f8e403f */
[----:B------:R-:W-:Y:S01]  /*e4a0*/  UIMAD.WIDE.U32 UR36, UR42, UR28, URZ ;  /* 0x0000001c2a2472a5 */ /* 0x000fe2000f8e003f */
[----:B------:R-:W-:-:S02]  /*e4b0*/  UMOV UR17, UR9 ;  /* 0x0000000900117c82 */ /* 0x000fc40008000000 */
[----:B------:R-:W-:Y:S01]  /*e4c0*/  UMOV UR28, UR42 ;  /* 0x0000002a001c7c82 */ /* 0x000fe20008000000 */
[----:B------:R-:W-:Y:S01]  /*e4d0*/  @UP3 USHF.R.U32.HI UR28, URZ, UR29, UR37 ;  /* 0x0000001d3f1c3299 */ /* 0x000fe20008011625 */
[----:B------:R-:W-:Y:S02]  /*e4e0*/  UMOV UR18, UR10 ;  /* 0x0000000a00127c82 */ /* 0x000fe40008000000 */
[----:B------:R-:W-:Y:S01]  /*e4f0*/  @UP0 ULDC UR29, c[0x0][0x384] ;  /* 0x0000e100001d0ab9 */ /* 0x000fe20000000800 */
[----:B------:R1:W-:Y:S01]  /*e500*/  UTMALDG.5D.IM2COL [UR16], [UR48], UR47 ;  /* 0x00000010300073b4 */ /* 0x0003e2000806002f */
[----:B------:R-:W-:Y:S01]  /*e510*/  UMOV UR58, UR56 ;  /* 0x00000038003a7c82 */ /* 0x000fe20008000000 */
[----:B------:R-:W-:Y:S01]  /*e520*/  ULOP3.LUT UR56, UR31, 0x98, URZ, 0xfc, !UPT ;  /* 0x000000981f387892 */ /* 0x000fe2000f8efc3f */
[----:B------:R-:W-:-:S06]  /*e530*/  @UP3 ULDC.64 UR36, c[0x0][0x390] ;  /* 0x0000e40000243ab9 */ /* 0x000fcc0000000a00 */
[----:B------:R-:W-:Y:S01]  /*e540*/  UMOV UR38, UR56 ;  /* 0x0000003800267c82 */ /* 0x000fe20008000000 */
[----:B-1----:R-:W-:Y:S01]  /*e550*/  UIMAD.WIDE.U32 UR18, UR26, UR29, URZ ;  /* 0x0000001d1a1272a5 */ /* 0x002fe2000f8e003f */
[----:B------:R-:W-:Y:S02]  /*e560*/  @UP0 ULDC UR17, c[0x0][0x388] ;  /* 0x0000e20000110ab9 */ /* 0x000fe40000000800 */
[----:B------:R-:W-:Y:S01]  /*e570*/  @UP2 ULDC UR29, c[0x0][0x39c] ;  /* 0x0000e700001d2ab9 */ /* 0x000fe20000000800 */
[----:B------:R-:W-:Y:S01]  /*e580*/  @UP2 ULDC UR20, c[0x0][0x3a0] ;  /* 0x0000e80000142ab9 */ /* 0x000fe20000000800 */
[----:B------:R-:W-:Y:S01]  /*e590*/  UMOV UR22, UR27 ;  /* 0x0000001b00167c82 */ /* 0x000fe20008000000 */
[----:B------:R-:W-:Y:S01]  /*e5a0*/  UIADD3 UR16, UR8, 0x6000, URZ ;  /* 0x0000600008107890 */ /* 0x000fe2000fffe03f */
[----:B------:R-:W-:Y:S01]  /*e5b0*/  @UP0 UMOV UR26, UR19 ;  /* 0x00000013001a0c82 */ /* 0x000fe20008000000 */
[----:B------:R-:W-:Y:S02]  /*e5c0*/  UIMAD.WIDE.U32 UR18, UR27, UR29, URZ ;  /* 0x0000001d1b1272a5 */ /* 0x000fe4000f8e003f */
[----:B------:R-:W-:-:S02]  /*e5d0*/  @UP0 USHF.R.U32.HI UR38, URZ, UR17, UR26 ;  /* 0x000000113f260299 */ /* 0x000fc4000801161a */
[----:B------:R-:W-:Y:S02]  /*e5e0*/  UIADD3 UR17, -UR27, URZ, URZ ;  /* 0x0000003f1b117290 */ /* 0x000fe4000fffe13f */
[----:B------:R-:W-:Y:S02]  /*e5f0*/  UIADD3 UR18, -UR43, URZ, URZ ;  /* 0x0000003f2b127290 */ /* 0x000fe4000fffe13f */
[----:B------:R-:W-:Y:S01]  /*e600*/  UIMAD UR17, UR39, UR17, UR43 ;  /* 0x00000011271172a4 */ /* 0x000fe2000f8e022b */
[----:B------:R-:W1:Y:S01]  /*e610*/  S2UR UR43, SR_CTAID.X ;  /* 0x00000000002b79c3 */ /* 0x000e620000002500 */
[----:B------:R-:W-:Y:S02]  /*e620*/  @UP2 USHF.R.U32.HI UR22, URZ, UR20, UR19 ;  /* 0x000000143f162299 */ /* 0x000fe40008011613 */
[----:B------:R-:W-:Y:S02]  /*e630*/  UIMAD UR18, UR15, UR18, UR57 ;  /* 0x000000120f1272a4 */ /* 0x000fe4000f8e0239 */
[----:B------:R-:W-:-:S02]  /*e640*/  UIADD3 UR19, -UR22, URZ, URZ ;  /* 0x0000003f16137290 */ /* 0x000fc4000fffe13f */
[----:B------:R-:W-:Y:S02]  /*e650*/  UIMAD UR20, UR17, UR5, UR6 ;  /* 0x00000005111472a4 */ /* 0x000fe4000f8e0206 */
[----:B------:R-:W-:Y:S02]  /*e660*/  UIMAD UR21, UR23, UR19, UR27 ;  /* 0x00000013171572a4 */ /* 0x000fe4000f8e021b */
[----:B------:R-:W-:Y:S02]  /*e670*/  UIMAD UR19, UR18, UR4, UR54 ;  /* 0x00000004121372a4 */ /* 0x000fe4000f8e0236 */
[----:B------:R-:W-:Y:S01]  /*e680*/  UIMAD UR21, UR21, UR50, UR7 ;  /* 0x00000032151572a4 */ /* 0x000fe2000f8e0207 */
[----:B------:R-:W-:Y:S01]  /*e690*/  UMOV UR17, UR9 ;  /* 0x0000000900117c82 */ /* 0x000fe20008000000 */
[----:B------:R-:W-:Y:S01]  /*e6a0*/  UMOV UR18, UR10 ;  /* 0x0000000a00127c82 */ /* 0x000fe20008000000 */
[----:B------:R-:W-:Y:S01]  /*e6b0*/  @UP0 ULDC UR29, c[0x0][0x384] ;  /* 0x0000e100001d0ab9 */ /* 0x000fe20000000800 */
[----:B------:R-:W-:Y:S01]  /*e6c0*/  UMOV UR57, UR55 ;  /* 0x0000003700397c82 */ /* 0x000fe20008000000 */
[----:B------:R-:W-:-:S02]  /*e6d0*/  UIMAD.WIDE.U32 UR40, UR38, UR36, URZ ;  /* 0x00000024262872a5 */ /* 0x000fc4000f8e003f */
[----:B------:R-:W-:Y:S02]  /*e6e0*/  ULOP3.LUT UR55, UR31, 0xa0, URZ, 0xfc, !UPT ;  /* 0x000000a01f377892 */ /* 0x000fe4000f8efc3f */
[----:B------:R2:W-:Y:S01]  /*e6f0*/  UTMALDG.5D.IM2COL [UR16], [UR48], UR47 ;  /* 0x00000010300073b4 */ /* 0x0005e2000806002f */
[----:B------:R-:W-:Y:S01]  /*e700*/  UMOV UR27, UR38 ;  /* 0x00000026001b7c82 */ /* 0x000fe20008000000 */
[----:B-1----:R-:W-:Y:S02]  /*e710*/  @UP0 ULEA UR26, UR43, 0xa0, 0x8 ;  /* 0x000000a02b1a0891 */ /* 0x002fe4000f8e403f */
[----:B------:R-:W-:Y:S01]  /*e720*/  @UP3 USHF.R.U32.HI UR27, URZ, UR37, UR41 ;  /* 0x000000253f1b3299 */ /* 0x000fe20008011629 */
[----:B------:R-:W-:Y:S01]  /*e730*/  UMOV UR40, UR55 ;  /* 0x0000003700287c82 */ /* 0x000fe20008000000 */
[----:B------:R-:W-:Y:S01]  /*e740*/  ULOP3.LUT UR41, UR31, 0xa8, URZ, 0xfc, !UPT ;  /* 0x000000a81f297892 */ /* 0x000fe2000f8efc3f */
[----:B------:R-:W-:Y:S01]  /*e750*/  @UP3 ULDC.64 UR36, c[0x0][0x390] ;  /* 0x0000e40000243ab9 */ /* 0x000fe20000000a00 */
[----:B--2---:R-:W-:Y:S01]  /*e760*/  UIMAD.WIDE.U32 UR18, UR26, UR29, URZ ;  /* 0x0000001d1a1272a5 */ /* 0x004fe2000f8e003f */
[----:B------:R-:W-:-:S02]  /*e770*/  @UP2 ULDC UR20, c[0x0][0x3a0] ;  /* 0x0000e80000142ab9 */ /* 0x000fc40000000800 */
[----:B------:R-:W-:Y:S01]  /*e780*/  @UP2 ULDC UR29, c[0x0][0x39c] ;  /* 0x0000e700001d2ab9 */ /* 0x000fe20000000800 */
[----:B------:R-:W-:Y:S01]  /*e790*/  UMOV UR22, UR14 ;  /* 0x0000000e00167c82 */ /* 0x000fe20008000000 */
[----:B------:R-:W-:Y:S01]  /*e7a0*/  @UP0 ULDC UR17, c[0x0][0x388] ;  /* 0x0000e20000110ab9 */ /* 0x000fe20000000800 */
[----:B------:R-:W-:Y:S01]  /*e7b0*/  UIADD3 UR16, UR8, 0x6800, URZ ;  /* 0x0000680008107890 */ /* 0x000fe2000fffe03f */
[----:B------:R-:W-:Y:S01]  /*e7c0*/  @UP0 UMOV UR26, UR19 ;  /* 0x00000013001a0c82 */ /* 0x000fe20008000000 */
[----:B------:R-:W-:Y:S02]  /*e7d0*/  UIMAD.WIDE.U32 UR18, UR14, UR29, URZ ;  /* 0x0000001d0e1272a5 */ /* 0x000fe4000f8e003f */
[----:B------:R-:W-:Y:S02]  /*e7e0*/  @UP0 USHF.R.U32.HI UR40, URZ, UR17, UR26 ;  /* 0x000000113f280299 */ /* 0x000fe4000801161a */
[----:B------:R-:W-:Y:S02]  /*e7f0*/  @UP2 USHF.R.U32.HI UR22, URZ, UR20, UR19 ;  /* 0x000000143f162299 */ /* 0x000fe40008011613 */
[----:B------:R-:W-:-:S02]  /*e800*/  UIADD3 UR17, -UR14, URZ, URZ ;  /* 0x0000003f0e117290 */ /* 0x000fc4000fffe13f */
[----:B------:R-:W-:Y:S02]  /*e810*/  UIADD3 UR18, -UR34, URZ, URZ ;  /* 0x0000003f22127290 */ /* 0x000fe4000fffe13f */
[----:B------:R-:W-:Y:S02]  /*e820*/  UIADD3 UR19, -UR22, URZ, URZ ;  /* 0x0000003f16137290 */ /* 0x000fe4000fffe13f */
[----:B------:R-:W-:Y:S02]  /*e830*/  UIMAD UR17, UR39, UR17, UR34 ;  /* 0x00000011271172a4 */ /* 0x000fe4000f8e0222 */
[----:B------:R-:W-:Y:S02]  /*e840*/  UIMAD UR18, UR15, UR18, UR35 ;  /* 0x000000120f1272a4 */ /* 0x000fe4000f8e0223 */
[----:B------:R-:W-:Y:S02]  /*e850*/  UIMAD UR21, UR23, UR19, UR14 ;  /* 0x00000013171572a4 */ /* 0x000fe4000f8e020e */
[----:B------:R-:W-:-:S02]  /*e860*/  UIMAD UR19, UR18, UR4, UR54 ;  /* 0x00000004121372a4 */ /* 0x000fc4000f8e0236 */
[----:B------:R-:W-:Y:S02]  /*e870*/  UIMAD UR20, UR17, UR5, UR6 ;  /* 0x00000005111472a4 */ /* 0x000fe4000f8e0206 */
[----:B------:R-:W-:Y:S02]  /*e880*/  UIMAD UR21, UR21, UR50, UR7 ;  /* 0x00000032151572a4 */ /* 0x000fe4000f8e0207 */
[----:B------:R-:W-:Y:S01]  /*e890*/  @UP0 ULEA UR14, UR43, 0xa8, 0x8 ;  /* 0x000000a82b0e0891 */ /* 0x000fe2000f8e403f */
[----:B------:R-:W-:Y:S01]  /*e8a0*/  UMOV UR17, UR9 ;  /* 0x0000000900117c82 */ /* 0x000fe20008000000 */
[----:B------:R-:W-:Y:S01]  /*e8b0*/  UMOV UR18, UR10 ;  /* 0x0000000a00127c82 */ /* 0x000fe20008000000 */
[----:B------:R-:W-:Y:S01]  /*e8c0*/  @UP0 ULDC UR29, c[0x0][0x384] ;  /* 0x0000e100001d0ab9 */ /* 0x000fe20000000800 */
[----:B------:R-:W-:-:S03]  /*e8d0*/  UIMAD.WIDE.U32 UR34, UR40, UR36, URZ ;  /* 0x00000024282272a5 */ /* 0x000fc6000f8e003f */
[----:B------:R1:W-:Y:S01]  /*e8e0*/  UTMALDG.5D.IM2COL [UR16], [UR48], UR47 ;  /* 0x00000010300073b4 */ /* 0x0003e2000806002f */
[----:B------:R-:W-:Y:S01]  /*e8f0*/  UMOV UR26, UR40 ;  /* 0x00000028001a7c82 */ /* 0x000fe20008000000 */
[----:B------:R-:W-:-:S03]  /*e900*/  @UP3 USHF.R.U32.HI UR26, URZ, UR37, UR35 ;  /* 0x000000253f1a3299 */ /* 0x000fc60008011623 */
[----:B------:R-:W-:Y:S01]  /*e910*/  @UP3 ULDC.64 UR34, c[0x0][0x390] ;  /* 0x0000e40000223ab9 */ /* 0x000fe20000000a00 */
[----:B-1----:R-:W-:Y:S01]  /*e920*/  UIMAD.WIDE.U32 UR18, UR14, UR29, URZ ;  /* 0x0000001d0e1272a5 */ /* 0x002fe2000f8e003f */
[----:B------:R-:W-:Y:S01]  /*e930*/  @UP2 ULDC UR17, c[0x0][0x3a0] ;  /* 0x0000e80000112ab9 */ /* 0x000fe20000000800 */
[----:B------:R-:W-:Y:S01]  /*e940*/  UMOV UR22, UR13 ;  /* 0x0000000d00167c82 */ /* 0x000fe20008000000 */
[----:B------:R-:W-:Y:S01]  /*e950*/  @UP0 ULDC UR14, c[0x0][0x388] ;  /* 0x0000e200000e0ab9 */ /* 0x000fe20000000800 */
[----:B------:R-:W-:-:S03]  /*e960*/  UIADD3 UR16, UR8, 0x7000, URZ ;  /* 0x0000700008107890 */ /* 0x000fc6000fffe03f */
[----:B------:R-:W-:Y:S01]  /*e970*/  @UP0 UMOV UR29, UR19 ;  /* 0x00000013001d0c82 */ /* 0x000fe20008000000 */
[----:B------:R-:W-:-:S03]  /*e980*/  UIMAD.WIDE.U32 UR18, UR13, UR30, URZ ;  /* 0x0000001e0d1272a5 */ /* 0x000fc6000f8e003f */
[----:B------:R-:W-:Y:S01]  /*e990*/  UMOV UR30, UR41 ;  /* 0x00000029001e7c82 */ /* 0x000fe20008000000 */
[----:B------:R-:W-:Y:S02]  /*e9a0*/  @UP2 USHF.R.U32.HI UR22, URZ, UR17, UR19 ;  /* 0x000000113f162299 */ /* 0x000fe40008011613 */
[----:B------:R-:W-:Y:S02]  /*e9b0*/  @UP0 USHF.R.U32.HI UR30, URZ, UR14, UR29 ;  /* 0x0000000e3f1e0299 */ /* 0x000fe4000801161d */
[----:B------:R-:W-:Y:S02]  /*e9c0*/  UIADD3 UR14, -UR13, URZ, URZ ;  /* 0x0000003f0d0e7290 */ /* 0x000fe4000fffe13f */
[----:B------:R-:W-:Y:S02]  /*e9d0*/  UIADD3 UR17, -UR24, URZ, URZ ;  /* 0x0000003f18117290 */ /* 0x000fe4000fffe13f */
[----:B------:R-:W-:Y:S02]  /*e9e0*/  UIADD3 UR18, -UR22, URZ, URZ ;  /* 0x0000003f16127290 */ /* 0x000fe4000fffe13f */
[----:B------:R-:W-:-:S02]  /*e9f0*/  UIMAD UR14, UR39, UR14, UR24 ;  /* 0x0000000e270e72a4 */ /* 0x000fc4000f8e0218 */
[----:B------:R-:W-:Y:S02]  /*ea00*/  UIMAD UR17, UR15, UR17, UR51 ;  /* 0x000000110f1172a4 */ /* 0x000fe4000f8e0233 */
[----:B------:R-:W-:Y:S02]  /*ea10*/  UIMAD UR18, UR23, UR18, UR13 ;  /* 0x00000012171272a4 */ /* 0x000fe4000f8e020d */
[----:B------:R-:W-:Y:S02]  /*ea20*/  UIMAD UR19, UR17, UR4, UR54 ;  /* 0x00000004111372a4 */ /* 0x000fe4000f8e0236 */
        /* <DEDUP_REMOVED lines=8> */
[----:B------:R-:W-:Y:S01]  /*eab0*/  ULOP3.LUT UR36, UR31, 0xb0, URZ, 0xfc, !UPT ;  /* 0x000000b01f247892 */ /* 0x000fe2000f8efc3f */
[----:B------:R-:W-:Y:S01]  /*eac0*/  @UP2 ULDC UR29, c[0x0][0x39c] ;  /* 0x0000e700001d2ab9 */ /* 0x000fe20000000800 */
[----:B------:R-:W-:Y:S01]  /*ead0*/  UMOV UR24, UR30 ;  /* 0x0000001e00187c82 */ /* 0x000fe20008000000 */
[----:B------:R-:W-:Y:S02]  /*eae0*/  @UP3 USHF.R.U32.HI UR24, URZ, UR35, UR37 ;  /* 0x000000233f183299 */ /* 0x000fe40008011625 */
[----:B------:R-:W-:Y:S01]  /*eaf0*/  ULOP3.LUT UR51, UR31, 0xb8, URZ, 0xfc, !UPT ;  /* 0x000000b81f337892 */ /* 0x000fe2000f8efc3f */
[----:B------:R-:W-:Y:S01]  /*eb00*/  @UP3 ULDC.64 UR34, c[0x0][0x390] ;  /* 0x0000e40000223ab9 */ /* 0x000fe20000000a00 */
[----:B------:R-:W-:-:S05]  /*eb10*/  ULOP3.LUT UR37, UR31, 0x80, URZ, 0xfc, !UPT ;  /* 0x000000801f257892 */ /* 0x000fca000f8efc3f */
[----:B------:R-:W-:Y:S01]  /*eb20*/  UMOV UR44, UR51 ;  /* 0x00000033002c7c82 */ /* 0x000fe20008000000 */
[----:B-1----:R-:W-:Y:S01]  /*eb30*/  UIMAD.WIDE.U32 UR18, UR13, UR14, URZ ;  /* 0x0000000e0d1272a5 */ /* 0x002fe2000f8e003f */
[----:B------:R-:W-:Y:S02]  /*eb40*/  UMOV UR22, UR12 ;  /* 0x0000000c00167c82 */ /* 0x000fe40008000000 */
[----:B------:R-:W-:Y:S01]  /*eb50*/  @UP0 ULDC UR13, c[0x0][0x388] ;  /* 0x0000e200000d0ab9 */ /* 0x000fe20000000800 */
[----:B------:R-:W-:Y:S01]  /*eb60*/  @UP2 ULDC UR14, c[0x0][0x3a0] ;  /* 0x0000e800000e2ab9 */ /* 0x000fe20000000800 */
[----:B------:R-:W-:Y:S02]  /*eb70*/  UIADD3 UR16, UR8, 0x7800, URZ ;  /* 0x0000780008107890 */ /* 0x000fe4000fffe03f */
[----:B------:R-:W-:Y:S01]  /*eb80*/  @UP0 UMOV UR32, UR19 ;  /* 0x0000001300200c82 */ /* 0x000fe20008000000 */
[----:B------:R-:W-:-:S03]  /*eb90*/  UIMAD.WIDE.U32 UR18, UR12, UR29, URZ ;  /* 0x0000001d0c1272a5 */ /* 0x000fc6000f8e003f */
[----:B------:R-:W-:Y:S01]  /*eba0*/  UMOV UR29, UR36 ;  /* 0x00000024001d7c82 */ /* 0x000fe20008000000 */
[----:B------:R-:W-:Y:S02]  /*ebb0*/  @UP0 USHF.R.U32.HI UR29, URZ, UR13, UR32 ;  /* 0x0000000d3f1d0299 */ /* 0x000fe40008011620 */
[----:B------:R-:W-:Y:S02]  /*ebc0*/  UIADD3 UR13, -UR12, URZ, URZ ;  /* 0x0000003f0c0d7290 */ /* 0x000fe4000fffe13f */
[----:B------:R-:W-:Y:S02]  /*ebd0*/  @UP2 USHF.R.U32.HI UR22, URZ, UR14, UR19 ;  /* 0x0000000e3f162299 */ /* 0x000fe40008011613 */
[----:B------:R-:W-:Y:S02]  /*ebe0*/  UIADD3 UR14, -UR33, URZ, URZ ;  /* 0x0000003f210e7290 */ /* 0x000fe4000fffe13f */
[----:B------:R-:W-:Y:S02]  /*ebf0*/  UIMAD UR20, UR39, UR13, UR33 ;  /* 0x0000000d271472a4 */ /* 0x000fe4000f8e0221 */
[----:B------:R-:W-:-:S02]  /*ec00*/  UIADD3 UR13, -UR22, URZ, URZ ;  /* 0x0000003f160d7290 */ /* 0x000fc4000fffe13f */
[----:B------:R-:W-:Y:S02]  /*ec10*/  UIMAD UR14, UR15, UR14, UR61 ;  /* 0x0000000e0f0e72a4 */ /* 0x000fe4000f8e023d */
[----:B------:R-:W-:Y:S02]  /*ec20*/  UIMAD UR21, UR23, UR13, UR12 ;  /* 0x0000000d171572a4 */ /* 0x000fe4000f8e020c */
[----:B------:R-:W-:Y:S02]  /*ec30*/  UIMAD.WIDE.U32 UR12, UR29, UR34, URZ ;  /* 0x000000221d0c72a5 */ /* 0x000fe4000f8e003f */
[----:B------:R-:W-:Y:S02]  /*ec40*/  UIMAD UR19, UR14, UR4, UR54 ;  /* 0x000000040e1372a4 */ /* 0x000fe4000f8e0236 */
[----:B------:R-:W-:Y:S01]  /*ec50*/  @UP0 ULEA UR12, UR43, 0xb8, 0x8 ;  /* 0x000000b82b0c0891 */ /* 0x000fe2000f8e403f */
[----:B------:R-:W-:Y:S01]  /*ec60*/  UMOV UR14, UR29 ;  /* 0x0000001d000e7c82 */ /* 0x000fe20008000000 */
[----:B------:R-:W-:-:S02]  /*ec70*/  @UP3 USHF.R.U32.HI UR14, URZ, UR35, UR13 ;  /* 0x000000233f0e3299 */ /* 0x000fc4000801160d */
[----:B------:R-:W-:Y:S01]  /*ec80*/  UIMAD UR20, UR20, UR5, UR6 ;  /* 0x00000005141472a4 */ /* 0x000fe2000f8e0206 */
[----:B------:R-:W-:Y:S01]  /*ec90*/  @UP0 ULDC UR13, c[0x0][0x384] ;  /* 0x0000e100000d0ab9 */ /* 0x000fe20000000800 */
[----:B------:R-:W-:Y:S02]  /*eca0*/  UIMAD UR21, UR21, UR50, UR7 ;  /* 0x00000032151572a4 */ /* 0x000fe4000f8e0207 */
[----:B------:R-:W-:Y:S01]  /*ecb0*/  UIMAD.WIDE.U32 UR12, UR12, UR13, URZ ;  /* 0x0000000d0c0c72a5 */ /* 0x000fe2000f8e003f */
[----:B------:R-:W-:Y:S01]  /*ecc0*/  @UP2 ULDC UR33, c[0x0][0x39c] ;  /* 0x0000e70000212ab9 */ /* 0x000fe20000000800 */
[----:B------:R-:W-:Y:S01]  /*ecd0*/  UMOV UR18, UR10 ;  /* 0x0000000a00127c82 */ /* 0x000fe20008000000 */
[----:B------:R-:W-:-:S04]  /*ece0*/  ULOP3.LUT UR61, UR31, 0xc0, URZ, 0xfc, !UPT ;  /* 0x000000c01f3d7892 */ /* 0x000fc8000f8efc3f */
[----:B------:R-:W-:Y:S01]  /*ecf0*/  @UP0 UMOV UR32, UR13 ;  /* 0x0000000d00200c82 */ /* 0x000fe20008000000 */
[----:B------:R-:W-:Y:S01]  /*ed00*/  UIMAD.WIDE.U32 UR12, UR11, UR33, URZ ;  /* 0x000000210b0c72a5 */ /* 0x000fe2000f8e003f */
[----:B------:R1:W-:Y:S02]  /*ed10*/  UTMALDG.5D.IM2COL [UR16], [UR48], UR47 ;  /* 0x00000010300073b4 */ /* 0x0003e4000806002f */
[----:B-1----:R-:W-:Y:S01]  /*ed20*/  @UP2 ULDC UR18, c[0x0][0x3a0] ;  /* 0x0000e80000122ab9 */ /* 0x002fe20000000800 */
[----:B------:R-:W-:Y:S01]  /*ed30*/  UMOV UR22, UR11 ;  /* 0x0000000b00167c82 */ /* 0x000fe20008000000 */
[----:B------:R-:W-:Y:S01]  /*ed40*/  @UP2 USHF.R.U32.HI UR22, URZ, UR18, UR13 ;  /* 0x000000123f162299 */ /* 0x000fe2000801160d */
[----:B------:R-:W-:Y:S01]  /*ed50*/  @UP0 ULDC UR17, c[0x0][0x388] ;  /* 0x0000e20000110ab9 */ /* 0x000fe20000000800 */
[----:B------:R-:W-:Y:S02]  /*ed60*/  UIADD3 UR18, -UR45, URZ, URZ ;  /* 0x0000003f2d127290 */ /* 0x000fe4000fffe13f */
[----:B------:R-:W-:-:S02]  /*ed70*/  @UP0 USHF.R.U32.HI UR44, URZ, UR17, UR32 ;  /* 0x000000113f2c0299 */ /* 0x000fc40008011620 */
[----:B------:R-:W-:Y:S02]  /*ed80*/  UIADD3 UR17, -UR11, URZ, URZ ;  /* 0x0000003f0b117290 */ /* 0x000fe4000fffe13f */
[----:B------:R-:W-:Y:S01]  /*ed90*/  UIADD3 UR19, -UR22, URZ, URZ ;  /* 0x0000003f16137290 */ /* 0x000fe2000fffe13f */
[----:B------:R-:W-:Y:S01]  /*eda0*/  @UP3 ULDC.64 UR12, c[0x0][0x390] ;  /* 0x0000e400000c3ab9 */ /* 0x000fe20000000a00 */
[----:B------:R-:W-:Y:S02]  /*edb0*/  UIMAD UR17, UR39, UR17, UR45 ;  /* 0x00000011271172a4 */ /* 0x000fe4000f8e022d */
[----:B------:R-:W-:Y:S02]  /*edc0*/  UIMAD UR18, UR15, UR18, UR37 ;  /* 0x000000120f1272a4 */ /* 0x000fe4000f8e0225 */
[----:B------:R-:W-:Y:S02]  /*edd0*/  UIMAD UR21, UR23, UR19, UR11 ;  /* 0x00000013171572a4 */ /* 0x000fe4000f8e020b */
[----:B------:R-:W-:-:S02]  /*ede0*/  UIMAD.WIDE.U32 UR32, UR44, UR12, URZ ;  /* 0x0000000c2c2072a5 */ /* 0x000fc4000f8e003f */
[----:B------:R-:W-:Y:S01]  /*edf0*/  UMOV UR11, UR44 ;  /* 0x0000002c000b7c82 */ /* 0x000fe20008000000 */
[----:B------:R-:W-:Y:S02]  /*ee00*/  @UP0 ULEA UR12, UR43, 0xc0, 0x8 ;  /* 0x000000c02b0c0891 */ /* 0x000fe4000f8e403f */
[----:B------:R-:W-:Y:S02]  /*ee10*/  UIADD3 UR16, UR8, 0x8000, URZ ;  /* 0x0000800008107890 */ /* 0x000fe4000fffe03f */
[----:B------:R-:W-:Y:S02]  /*ee20*/  UIMAD UR19, UR18, UR4, UR54 ;  /* 0x00000004121372a4 */ /* 0x000fe4000f8e0236 */
[----:B------:R-:W-:Y:S02]  /*ee30*/  UIMAD UR20, UR17, UR5, UR6 ;  /* 0x00000005111472a4 */ /* 0x000fe4000f8e0206 */
[----:B------:R-:W-:Y:S02]  /*ee40*/  UIMAD UR21, UR21, UR50, UR7 ;  /* 0x00000032151572a4 */ /* 0x000fe4000f8e0207 */
[----:B------:R-:W-:Y:S01]  /*ee50*/  @UP3 USHF.R.U32.HI UR11, URZ, UR13, UR33 ;  /* 0x0000000d3f0b3299 */ /* 0x000fe20008011621 */
[----:B------:R-:W-:-:S02]  /*ee60*/  UMOV UR17, UR9 ;  /* 0x0000000900117c82 */ /* 0x000fc40008000000 */
[----:B------:R-:W-:Y:S01]  /*ee70*/  @UP0 ULDC UR13, c[0x0][0x384] ;  /* 0x0000e100000d0ab9 */ /* 0x000fe20000000800 */
[----:B------:R-:W-:Y:S01]  /*ee80*/  UMOV UR18, UR10 ;  /* 0x0000000a00127c82 */ /* 0x000fe20008000000 */
[----:B------:R-:W-:Y:S02]  /*ee90*/  UIMAD.WIDE.U32 UR12, UR12, UR13, URZ ;  /* 0x0000000d0c0c72a5 */ /* 0x000fe4000f8e003f */
[----:B------:R1:W-:Y:S01]  /*eea0*/  UTMALDG.5D.IM2COL [UR16], [UR48], UR47 ;  /* 0x00000010300073b4 */ /* 0x0003e2000806002f */
[----:B------:R-:W-:Y:S01]  /*eeb0*/  UMOV UR45, UR61 ;  /* 0x0000003d002d7c82 */ /* 0x000fe20008000000 */
[----:B------:R-:W-:-:S03]  /*eec0*/  @UP2 ULDC UR33, c[0x0][0x39c] ;  /* 0x0000e70000212ab9 */ /* 0x000fc60000000800 */
[----:B------:R-:W-:Y:S01]  /*eed0*/  @UP0 UMOV UR32, UR13 ;  /* 0x0000000d00200c82 */ /* 0x000fe20008000000 */
[----:B------:R-:W-:Y:S02]  /*eee0*/  UIMAD.WIDE.U32 UR12, UR25, UR33, URZ ;  /* 0x00000021190c72a5 */ /* 0x000fe4000f8e003f */
[----:B------:R-:W-:-:S04]  /*eef0*/  UIADD3 UR12, -UR46, URZ, URZ ;  /* 0x0000003f2e0c7290 */ /* 0x000fc8000fffe13f */
[----:B------:R-:W-:Y:S02]  /*ef00*/  UIMAD UR12, UR15, UR12, UR60 ;  /* 0x0000000c0f0c72a4 */ /* 0x000fe4000f8e023c */
[----:B------:R-:W-:Y:S01]  /*ef10*/  ULOP3.LUT UR60, UR31, 0xc8, URZ, 0xfc, !UPT ;  /* 0x000000c81f3c7892 */ /* 0x000fe2000f8efc3f */
[----:B-1----:R-:W-:Y:S01]  /*ef20*/  @UP0 ULDC UR17, c[0x0][0x388] ;  /* 0x0000e20000110ab9 */ /* 0x002fe20000000800 */
[----:B------:R-:W-:Y:S01]  /*ef30*/  @UP2 ULDC UR18, c[0x0][0x3a0] ;  /* 0x0000e80000122ab9 */ /* 0x000fe20000000800 */
[----:B------:R-:W-:Y:S02]  /*ef40*/  @UP0 USHF.R.U32.HI UR45, URZ, UR17, UR32 ;  /* 0x000000113f2d0299 */ /* 0x000fe40008011620 */
[----:B------:R-:W-:Y:S02]  /*ef50*/  UIADD3 UR17, -UR25, URZ, URZ ;  /* 0x0000003f19117290 */ /* 0x000fe4000fffe13f */
[----:B------:R-:W-:Y:S01]  /*ef60*/  UMOV UR22, UR25 ;  /* 0x0000001900167c82 */ /* 0x000fe20008000000 */
[----:B------:R-:W-:-:S02]  /*ef70*/  @UP2 USHF.R.U32.HI UR22, URZ, UR18, UR13 ;  /* 0x000000123f162299 */ /* 0x000fc4000801160d */
[----:B------:R-:W-:Y:S01]  /*ef80*/  UIMAD UR17, UR39, UR17, UR46 ;  /* 0x00000011271172a4 */ /* 0x000fe2000f8e022e */
[----:B------:R-:W1:Y:S01]  /*ef90*/  S2UR UR46, SR_CTAID.X ;  /* 0x00000000002e79c3 */ /* 0x000e620000002500 */
[----:B------:R-:W-:Y:S02]  /*efa0*/  UIADD3 UR13, -UR22, URZ, URZ ;  /* 0x0000003f160d7290 */ /* 0x000fe4000fffe13f */
[----:B------:R-:W-:Y:S02]  /*efb0*/  UIADD3 UR16, UR8, 0x8800, URZ ;  /* 0x0000880008107890 */ /* 0x000fe4000fffe03f */
[----:B------:R-:W-:Y:S02]  /*efc0*/  UIMAD UR13, UR23, UR13, UR25 ;  /* 0x0000000d170d72a4 */ /* 0x000fe4000f8e0219 */
[----:B------:R-:W-:Y:S02]  /*efd0*/  UIMAD UR19, UR12, UR4, UR54 ;  /* 0x000000040c1372a4 */ /* 0x000fe4000f8e0236 */
[----:B------:R-:W-:-:S02]  /*efe0*/  UIMAD UR20, UR17, UR5, UR6 ;  /* 0x00000005111472a4 */ /* 0x000fc4000f8e0206 */
[----:B------:R-:W-:Y:S01]  /*eff0*/  UIMAD UR21, UR13, UR50, UR7 ;  /* 0x000000320d1572a4 */ /* 0x000fe2000f8e0207 */
[----:B------:R-:W-:Y:S01]  /*f000*/  UMOV UR17, UR9 ;  /* 0x0000000900117c82 */ /* 0x000fe20008000000 */
[----:B------:R-:W-:Y:S01]  /*f010*/  UMOV UR18, UR10 ;  /* 0x0000000a00127c82 */ /* 0x000fe20008000000 */
[----:B------:R-:W-:Y:S01]  /*f020*/  @UP0 ULDC UR25, c[0x0][0x384] ;  /* 0x0000e10000190ab9 */ /* 0x000fe20000000800 */
[----:B------:R-:W-:Y:S01]  /*f030*/  @UP3 ULDC.64 UR32, c[0x0][0x390] ;  /* 0x0000e40000203ab9 */ /* 0x000fe20000000a00 */
[----:B------:R-:W-:Y:S01]  /*f040*/  UMOV UR13, UR45 ;  /* 0x0000002d000d7c82 */ /* 0x000fe20008000000 */
[----:B------:R-:W-:-:S03]  /*f050*/  UIMAD.WIDE.U32 UR34, UR45, UR32, URZ ;  /* 0x000000202d2272a5 */ /* 0x000fc6000f8e003f */
[----:B------:R2:W-:Y:S01]  /*f060*/  UTMALDG.5D.IM2COL [UR16], [UR48], UR47 ;  /* 0x00000010300073b4 */ /* 0x0005e2000806002f */
[----:B------:R-:W-:Y:S02]  /*f070*/  @UP3 USHF.R.U32.HI UR13, URZ, UR33, UR35 ;  /* 0x000000213f0d3299 */ /* 0x000fe40008011623 */
[----:B-1----:R-:W-:-:S04]  /*f080*/  @UP0 ULEA UR12, UR46, 0xc8, 0x8 ;  /* 0x000000c82e0c0891 */ /* 0x002fc8000f8e403f */
[----:B--2---:R-:W-:Y:S01]  /*f090*/  UIMAD.WIDE.U32 UR18, UR12, UR25, URZ ;  /* 0x000000190c1272a5 */ /* 0x004fe2000f8e003f */
[----:B------:R-:W-:Y:S02]  /*f0a0*/  @UP2 ULDC UR17, c[0x0][0x3a0] ;  /* 0x0000e80000112ab9 */ /* 0x000fe40000000800 */
[----:B------:R-:W-:Y:S01]  /*f0b0*/  @UP2 ULDC UR25, c[0x0][0x39c] ;  /* 0x0000e70000192ab9 */ /* 0x000fe20000000800 */
[----:B------:R-:W-:Y:S01]  /*f0c0*/  UMOV UR22, UR28 ;  /* 0x0000001c00167c82 */ /* 0x000fe20008000000 */
[----:B------:R-:W-:Y:S01]  /*f0d0*/  @UP0 ULDC UR12, c[0x0][0x388] ;  /* 0x0000e200000c0ab9 */ /* 0x000fe20000000800 */
[----:B------:R-:W-:Y:S01]  /*f0e0*/  UIADD3 UR16, UR8, 0x9000, URZ ;  /* 0x0000900008107890 */ /* 0x000fe2000fffe03f */
        /* <DEDUP_REMOVED lines=13> */
[----:B------:R-:W-:Y:S01]  /*f1c0*/  UIMAD UR21, UR18, UR50, UR7 ;  /* 0x00000032121572a4 */ /* 0x000fe2000f8e0207 */
[----:B------:R-:W-:Y:S01]  /*f1d0*/  @UP3 ULDC.64 UR32, c[0x0][0x390] ;  /* 0x0000e40000203ab9 */ /* 0x000fe20000000a00 */
[----:B------:R-:W-:-:S02]  /*f1e0*/  @UP0 ULEA UR28, UR46, 0xd0, 0x8 ;  /* 0x000000d02e1c0891 */ /* 0x000fc4000f8e403f */
[----:B------:R-:W-:Y:S01]  /*f1f0*/  UIMAD.WIDE.U32 UR34, UR25, UR32, URZ ;  /* 0x00000020192272a5 */ /* 0x000fe2000f8e003f */
[----:B------:R-:W-:Y:S01]  /*f200*/  UMOV UR17, UR9 ;  /* 0x0000000900117c82 */ /* 0x000fe20008000000 */
[----:B------:R-:W-:Y:S01]  /*f210*/  UMOV UR18, UR10 ;  /* 0x0000000a00127c82 */ /* 0x000fe20008000000 */
[----:B------:R-:W-:Y:S02]  /*f220*/  @UP0 ULDC UR32, c[0x0][0x384] ;  /* 0x0000e10000200ab9 */ /* 0x000fe40000000800 */
[----:B------:R1:W-:Y:S01]  /*f230*/  UTMALDG.5D.IM2COL [UR16], [UR48], UR47 ;  /* 0x00000010300073b4 */ /* 0x0003e2000806002f */
[----:B------:R-:W-:Y:S01]  /*f240*/  ULOP3.LUT UR59, UR31, 0xd0, URZ, 0xfc, !UPT ;  /* 0x000000d01f3b7892 */ /* 0x000fe2000f8efc3f */
[----:B------:R-:W-:Y:S01]  /*f250*/  UMOV UR12, UR25 ;  /* 0x00000019000c7c82 */ /* 0x000fe20008000000 */
[----:B------:R-:W-:-:S05]  /*f260*/  @UP3 USHF.R.U32.HI UR12, URZ, UR33, UR35 ;  /* 0x000000213f0c3299 */ /* 0x000fca0008011623 */
        /* <DEDUP_REMOVED lines=24> */
[----:B------:R-:W-:Y:S01]  /*f3f0*/  UMOV UR46, UR58 ;  /* 0x0000003a002e7c82 */ /* 0x000fe20008000000 */
[----:B------:R-:W-:-:S02]  /*f400*/  ULOP3.LUT UR58, UR31, 0xd8, URZ, 0xfc, !UPT ;  /* 0x000000d81f3a7892 */ /* 0x000fc4000f8efc3f */
[----:B------:R1:W-:Y:S01]  /*f410*/  UTMALDG.5D.IM2COL [UR16], [UR48], UR47 ;  /* 0x00000010300073b4 */ /* 0x0003e2000806002f */
[----:B------:R-:W-:Y:S01]  /*f420*/  @UP3 ULDC.64 UR32, c[0x0][0x390] ;  /* 0x0000e40000203ab9 */ /* 0x000fe20000000a00 */
[----:B------:R-:W-:Y:S01]  /*f430*/  UMOV UR37, UR43 ;  /* 0x0000002b00257c82 */ /* 0x000fe20008000000 */
[----:B------:R-:W-:Y:S02]  /*f440*/  UIMAD.WIDE.U32 UR34, UR43, UR32, URZ ;  /* 0x000000202b2272a5 */ /* 0x000fe4000f8e003f */
[----:B------:R-:W-:Y:S01]  /*f450*/  ULOP3.LUT UR56, UR31, 0xe8, URZ, 0xfc, !UPT ;  /* 0x000000e81f387892 */ /* 0x000fe2000f8efc3f */
        /* <DEDUP_REMOVED lines=11> */
[----:B------:R-:W-:-:S02]  /*f510*/  UIADD3 UR18, -UR40, URZ, URZ ;  /* 0x0000003f28127290 */ /* 0x000fc4000fffe13f */
[----:B------:R-:W-:Y:S02]  /*f520*/  @UP2 USHF.R.U32.HI UR22, URZ, UR20, UR19 ;  /* 0x000000143f162299 */ /* 0x000fe40008011613 */
[----:B------:R-:W-:Y:S01]  /*f530*/  UIMAD UR18, UR15, UR18, UR55 ;  /* 0x000000120f1272a4 */ /* 0x000fe2000f8e0237 */
[----:B------:R-:W1:Y:S01]  /*f540*/  S2UR UR55, SR_CTAID.X ;  /* 0x00000000003779c3 */ /* 0x000e620000002500 */
[----:B------:R-:W-:Y:S02]  /*f550*/  @UP0 USHF.R.U32.HI UR42, URZ, UR17, UR27 ;  /* 0x000000113f2a0299 */ /* 0x000fe4000801161b */
[----:B------:R-:W-:Y:S02]  /*f560*/  UIADD3 UR17, -UR26, URZ, URZ ;  /* 0x0000003f1a117290 */ /* 0x000fe4000fffe13f */
[----:B------:R-:W-:Y:S02]  /*f570*/  UIADD3 UR19, -UR22, URZ, URZ ;  /* 0x0000003f16137290 */ /* 0x000fe4000fffe13f */
[----:B------:R-:W-:-:S02]  /*f580*/  UIMAD UR17, UR39, UR17, UR40 ;  /* 0x00000011271172a4 */ /* 0x000fc4000f8e0228 */
[----:B------:R-:W-:Y:S02]  /*f590*/  UIMAD UR21, UR23, UR19, UR26 ;  /* 0x00000013171572a4 */ /* 0x000fe4000f8e021a */
[----:B------:R-:W-:Y:S02]  /*f5a0*/  UIMAD UR19, UR18, UR4, UR54 ;  /* 0x00000004121372a4 */ /* 0x000fe4000f8e0236 */
[----:B------:R-:W-:Y:S02]  /*f5b0*/  UIMAD UR20, UR17, UR5, UR6 ;  /* 0x00000005111472a4 */ /* 0x000fe4000f8e0206 */
[----:B------:R-:W-:Y:S02]  /*f5c0*/  UIMAD UR21, UR21, UR50, UR7 ;  /* 0x00000032151572a4 */ /* 0x000fe4000f8e0207 */
[----:B------:R-:W-:Y:S02]  /*f5d0*/  UIMAD.WIDE.U32 UR26, UR42, UR32, URZ ;  /* 0x000000202a1a72a5 */ /* 0x000fe4000f8e003f */
[----:B------:R-:W-:Y:S01]  /*f5e0*/  UMOV UR35, UR42 ;  /* 0x0000002a00237c82 */ /* 0x000fe20008000000 */
[----:B------:R-:W-:Y:S01]  /*f5f0*/  UMOV UR17, UR9 ;  /* 0x0000000900117c82 */ /* 0x000fe20008000000 */
[----:B------:R-:W-:Y:S01]  /*f600*/  @UP3 USHF.R.U32.HI UR35, URZ, UR33, UR27 ;  /* 0x000000213f233299 */ /* 0x000fe2000801161b */
[----:B------:R-:W-:Y:S01]  /*f610*/  UMOV UR18, UR10 ;  /* 0x0000000a00127c82 */ /* 0x000fe20008000000 */
[----:B-1----:R-:W-:Y:S01]  /*f620*/  @UP0 ULEA UR26, UR55, 0xe0, 0x8 ;  /* 0x000000e0371a0891 */ /* 0x002fe2000f8e403f */
[----:B------:R1:W-:Y:S01]  /*f630*/  UTMALDG.5D.IM2COL [UR16], [UR48], UR47 ;  /* 0x00000010300073b4 */ /* 0x0003e2000806002f */
[----:B------:R-:W-:Y:S01]  /*f640*/  @UP0 ULDC UR27, c[0x0][0x384] ;  /* 0x0000e100001b0ab9 */ /* 0x000fe20000000800 */
[----:B------:R-:W-:Y:S01]  /*f650*/  UMOV UR32, UR57 ;  /* 0x0000003900207c82 */ /* 0x000fe20008000000 */
[----:B------:R-:W-:-:S07]  /*f660*/  ULOP3.LUT UR57, UR31, 0xe0, URZ, 0xfc, !UPT ;  /* 0x000000e01f397892 */ /* 0x000fce000f8efc3f */
        /* <DEDUP_REMOVED lines=23> */
[----:B------:R-:W-:Y:S01]  /*f7e0*/  UMOV UR17, UR9 ;  /* 0x0000000900117c82 */ /* 0x000fe20008000000 */
[----:B------:R-:W-:Y:S01]  /*f7f0*/  UMOV UR18, UR10 ;  /* 0x0000000a00127c82 */ /* 0x000fe20008000000 */
[----:B------:R-:W-:-:S02]  /*f800*/  @UP0 ULDC UR26, c[0x0][0x384] ;  /* 0x0000e100001a0ab9 */ /* 0x000fc40000000800 */
[----:B------:R1:W-:Y:S01]  /*f810*/  UTMALDG.5D.IM2COL [UR16], [UR48], UR47 ;  /* 0x00000010300073b4 */ /* 0x0003e2000806002f */
[----:B------:R-:W-:Y:S01]  /*f820*/  UMOV UR33, UR34 ;  /* 0x0000002200217c82 */ /* 0x000fe20008000000 */
[----:B------:R-:W-:Y:S01]  /*f830*/  @UP3 USHF.R.U32.HI UR33, URZ, UR27, UR41 ;  /* 0x0000001b3f213299 */ /* 0x000fe20008011629 */
[----:B------:R-:W-:Y:S02]  /*f840*/  UMOV UR30, UR46 ;  /* 0x0000002e001e7c82 */ /* 0x000fe40008000000 */
[----:B------:R-:W-:Y:S01]  /*f850*/  UMOV UR41, UR56 ;  /* 0x0000003800297c82 */ /* 0x000fe20008000000 */
[----:B------:R-:W-:Y:S02]  /*f860*/  ULOP3.LUT UR46, UR31, 0xf0, URZ, 0xfc, !UPT ;  /* 0x000000f01f2e7892 */ /* 0x000fe4000f8efc3f */
[----:B------:R-:W-:Y:S02]  /*f870*/  UIADD3 UR40, UR52, 0x8, URZ ;  /* 0x0000000834287890 */ /* 0x000fe4000fffe03f */
[----:B-1----:R-:W-:Y:S01]  /*f880*/  UIMAD.WIDE.U32 UR18, UR24, UR26, URZ ;  /* 0x0000001a181272a5 */ /* 0x002fe2000f8e003f */
        /* <DEDUP_REMOVED lines=22> */
[----:B------:R-:W-:Y:S01]  /*f9f0*/  @UP3 ULDC.64 UR26, c[0x0][0x390] ;  /* 0x0000e400001a3ab9 */ /* 0x000fe20000000a00 */
[----:B------:R-:W-:Y:S02]  /*fa00*/  UMOV UR36, UR46 ;  /* 0x0000002e00247c82 */ /* 0x000fe40008000000 */
[----:B------:R1:W-:Y:S01]  /*fa10*/  UTMALDG.5D.IM2COL [UR16], [UR48], UR47 ;  /* 0x00000010300073b4 */ /* 0x0003e2000806002f */
[----:B------:R-:W-:-:S02]  /*fa20*/  UIMAD.WIDE.U32 UR28, UR41, UR26, URZ ;  /* 0x0000001a291c72a5 */ /* 0x000fc4000f8e003f */
[----:B------:R-:W-:Y:S01]  /*fa30*/  UMOV UR38, UR41 ;  /* 0x0000002900267c82 */ /* 0x000fe20008000000 */
[----:B------:R-:W-:Y:S01]  /*fa40*/  @UP2 ULDC UR26, c[0x0][0x39c] ;  /* 0x0000e700001a2ab9 */ /* 0x000fe20000000800 */
[----:B------:R-:W-:Y:S02]  /*fa50*/  @UP3 USHF.R.U32.HI UR38, URZ, UR27, UR29 ;  /* 0x0000001b3f263299 */ /* 0x000fe4000801161d */
[----:B-1----:R-:W-:Y:S01]  /*fa60*/  UIMAD.WIDE.U32 UR18, UR14, UR24, URZ ;  /* 0x000000180e1272a5 */ /* 0x002fe2000f8e003f */
        /* <DEDUP_REMOVED lines=21> */
[----:B------:R-:W-:Y:S01]  /*fbc0*/  @UP3 ULDC.64 UR26, c[0x0][0x390] ;  /* 0x0000e400001a3ab9 */ /* 0x000fe20000000a00 */
[----:B------:R-:W-:Y:S02]  /*fbd0*/  ULOP3.LUT UR55, UR31, 0xf8, URZ, 0xfc, !UPT ;  /* 0x000000f81f377892 */ /* 0x000fe4000f8efc3f */
[----:B------:R1:W-:Y:S01]  /*fbe0*/  UTMALDG.5D.IM2COL [UR16], [UR48], UR47 ;  /* 0x00000010300073b4 */ /* 0x0003e2000806002f */
[----:B------:R-:W-:Y:S02]  /*fbf0*/  UIMAD.WIDE.U32 UR28, UR36, UR26, URZ ;  /* 0x0000001a241c72a5 */ /* 0x000fe4000f8e003f */
[----:B------:R-:W-:Y:S01]  /*fc00*/  UMOV UR11, UR36 ;  /* 0x00000024000b7c82 */ /* 0x000fe20008000000 */
[----:B------:R-:W-:Y:S01]  /*fc10*/  @UP2 ULDC UR26, c[0x0][0x39c] ;  /* 0x0000e700001a2ab9 */ /* 0x000fe20000000800 */
[----:B------:R-:W-:Y:S01]  /*fc20*/  @UP3 USHF.R.U32.HI UR11, URZ, UR27, UR29 ;  /* 0x0000001b3f0b3299 */ /* 0x000fe2000801161d */
[----:B------:R-:W-:Y:S01]  /*fc30*/  UMOV UR44, UR55 ;  /* 0x00000037002c7c82 */ /* 0x000fe20008000000 */
[----:B------:R-:W-:Y:S01]  /*fc40*/  UMOV UR51, UR32 ;  /* 0x0000002000337c82 */ /* 0x000fe20008000000 */
        /* <DEDUP_REMOVED lines=17> */
[----:B------:R-:W-:Y:S01]  /*fd60*/  UIMAD UR21, UR18, UR50, UR7 ;  /* 0x00000032121572a4 */ /* 0x000fe2000f8e0207 */
[----:B------:R-:W-:-:S02]  /*fd70*/  UMOV UR17, UR9 ;  /* 0x0000000900117c82 */ /* 0x000fc40008000000 */
[----:B------:R-:W-:Y:S01]  /*fd80*/  UMOV UR18, UR10 ;  /* 0x0000000a00127c82 */ /* 0x000fe20008000000 */
[----:B------:R-:W-:Y:S01]  /*fd90*/  @UP0 ULDC UR13, c[0x0][0x384] ;  /* 0x0000e100000d0ab9 */ /* 0x000fe20000000800 */
[----:B------:R-:W-:Y:S01]  /*fda0*/  @UP3 ULDC.64 UR26, c[0x0][0x390] ;  /* 0x0000e400001a3ab9 */ /* 0x000fe20000000a00 */
[----:B------:R-:W-:Y:S01]  /*fdb0*/  UMOV UR45, UR40 ;  /* 0x00000028002d7c82 */ /* 0x000fe20008000000 */
[----:B------:R-:W-:Y:S02]  /*fdc0*/  UIMAD.WIDE.U32 UR28, UR44, UR26, URZ ;  /* 0x0000001a2c1c72a5 */ /* 0x000fe4000f8e003f */
[----:B------:R1:W-:Y:S01]  /*fdd0*/  UTMALDG.5D.IM2COL [UR16], [UR48], UR47 ;  /* 0x00000010300073b4 */ /* 0x0003e2000806002f */
[----:B------:R-:W-:Y:S01]  /*fde0*/  @UP2 ULDC UR26, c[0x0][0x39c] ;  /* 0x0000e700001a2ab9 */ /* 0x000fe20000000800 */
[----:B------:R-:W-:Y:S01]  /*fdf0*/  UMOV UR40, UR30 ;  /* 0x0000001e00287c82 */ /* 0x000fe20008000000 */
[----:B------:R-:W-:Y:S01]  /*fe00*/  @UP2 ULDC UR14, c[0x0][0x3a0] ;  /* 0x0000e800000e2ab9 */ /* 0x000fe20000000800 */
[----:B------:R-:W-:Y:S01]  /*fe10*/  UMOV UR30, UR12 ;  /* 0x0000000c001e7c82 */ /* 0x000fe20008000000 */
[----:B------:R-:W-:Y:S01]  /*fe20*/  UMOV UR32, UR44 ;  /* 0x0000002c00207c82 */ /* 0x000fe20008000000 */
[----:B------:R-:W-:-:S02]  /*fe30*/  @UP3 USHF.R.U32.HI UR32, URZ, UR27, UR29 ;  /* 0x0000001b3f203299 */ /* 0x000fc4000801161d */
[----:B------:R-:W-:Y:S02]  /*fe40*/  UIADD3 UR24, UR8, 0xc800, URZ ;  /* 0x0000c80008187890 */ /* 0x000fe4000fffe03f */
[----:B-1----:R-:W-:Y:S02]  /*fe50*/  UIMAD.WIDE.U32 UR16, UR52, UR13, URZ ;  /* 0x0000000d341072a5 */ /* 0x002fe4000f8e003f */
[----:B------:R-:W-:Y:S01]  /*fe60*/  UIMAD.WIDE.U32 UR18, UR12, UR26, URZ ;  /* 0x0000001a0c1272a5 */ /* 0x000fe2000f8e003f */
[----:B------:R-:W-:Y:S01]  /*fe70*/  @UP0 ULDC UR13, c[0x0][0x388] ;  /* 0x0000e200000d0ab9 */ /* 0x000fe20000000800 */
[----:B------:R-:W-:Y:S02]  /*fe80*/  UMOV UR22, UR37 ;  /* 0x0000002500167c82 */ /* 0x000fe40008000000 */
[----:B------:R-:W-:Y:S01]  /*fe90*/  @UP2 USHF.R.U32.HI UR30, URZ, UR14, UR19 ;  /* 0x0000000e3f1e2299 */ /* 0x000fe20008011613 */
[----:B------:R-:W-:Y:S01]  /*fea0*/  @UP0 UMOV UR26, UR17 ;  /* 0x00000011001a0c82 */ /* 0x000fe20008000000 */
[----:B------:R-:W-:Y:S01]  /*feb0*/  @UP3 ULDC.64 UR16, c[0x0][0x390] ;  /* 0x0000e40000103ab9 */ /* 0x000fe20000000a00 */
[----:B------:R-:W-:-:S02]  /*fec0*/  @UP0 USHF.R.U32.HI UR31, URZ, UR13, UR26 ;  /* 0x0000000d3f1f0299 */ /* 0x000fc4000801161a */
[----:B------:R-:W-:Y:S02]  /*fed0*/  UIADD3 UR13, -UR25, URZ, URZ ;  /* 0x0000003f190d7290 */ /* 0x000fe4000fffe13f */
[----:B------:R-:W-:Y:S02]  /*fee0*/  UIMAD.WIDE.U32 UR18, UR31, UR16, URZ ;  /* 0x000000101f1272a5 */ /* 0x000fe4000f8e003f */
[----:B------:R-:W-:Y:S02]  /*fef0*/  UIADD3 UR14, -UR30, URZ, URZ ;  /* 0x0000003f1e0e7290 */ /* 0x000fe4000fffe13f */
[----:B------:R-:W-:Y:S02]  /*ff00*/  UIMAD UR13, UR15, UR13, UR60 ;  /* 0x0000000d0f0d72a4 */ /* 0x000fe4000f8e023c */
[----:B------:R-:W-:Y:S01]  /*ff10*/  UIMAD UR14, UR23, UR14, UR12 ;  /* 0x0000000e170e72a4 */ /* 0x000fe2000f8e020c */
[----:B------:R-:W-:Y:S01]  /*ff20*/  UMOV UR60, UR51 ;  /* 0x00000033003c7c82 */ /* 0x000fe20008000000 */
[----:B------:R-:W-:Y:S01]  /*ff30*/  UMOV UR51, UR40 ;  /* 0x0000002800337c82 */ /* 0x000fe20008000000 */
[----:B------:R-:W-:Y:S01]  /*ff40*/  UMOV UR40, UR31 ;  /* 0x0000001f00287c82 */ /* 0x000fe20008000000 */
[----:B------:R-:W-:Y:S01]  /*ff50*/  @UP2 ULDC UR18, c[0x0][0x39c] ;  /* 0x0000e70000122ab9 */ /* 0x000fe20000000800 */
[----:B------:R-:W-:-:S02]  /*ff60*/  UIADD3 UR16, -UR12, URZ, URZ ;  /* 0x0000003f0c107290 */ /* 0x000fc4000fffe13f */
[----:B------:R-:W-:Y:S02]  /*ff70*/  @UP3 USHF.R.U32.HI UR40, URZ, UR17, UR19 ;  /* 0x000000113f283299 */ /* 0x000fe40008011613 */
[----:B------:R-:W-:Y:S02]  /*ff80*/  UIMAD.WIDE.U32 UR18, UR37, UR18, URZ ;  /* 0x00000012251272a5 */ /* 0x000fe4000f8e003f */
[----:B------:R-:W-:Y:S02]  /*ff90*/  UIMAD UR29, UR14, UR50, UR7 ;  /* 0x000000320e1d72a4 */ /* 0x000fe4000f8e0207 */
[----:B------:R-:W-:Y:S01]  /*ffa0*/  UIMAD UR16, UR39, UR16, UR25 ;  /* 0x00000010271072a4 */ /* 0x000fe2000f8e0219 */
[----:B------:R-:W-:Y:S01]  /*ffb0*/  @UP2 ULDC UR14, c[0x0][0x3a0] ;  /* 0x0000e800000e2ab9 */ /* 0x000fe20000000800 */
[----:B------:R-:W-:Y:S02]  /*ffc0*/  UIMAD UR27, UR13, UR4, UR54 ;  /* 0x000000040d1b72a4 */ /* 0x000fe4000f8e0236 */
[----:B------:R-:W-:-:S02]  /*ffd0*/  @UP2 USHF.R.U32.HI UR22, URZ, UR14, UR19 ;  /* 0x0000000e3f162299 */ /* 0x000fc40008011613 */
[----:B------:R-:W-:Y:S02]  /*ffe0*/  UIMAD UR28, UR16, UR5, UR6 ;  /* 0x00000005101c72a4 */ /* 0x000fe4000f8e0206 */
[----:B------:R-:W-:Y:S02]  /*fff0*/  UIADD3 UR17, -UR43, URZ, URZ ;  /* 0x0000003f2b117290 */ /* 0x000fe4000fffe13f */
[----:B------:R-:W-:Y:S02]  /*10000*/  UIADD3 UR18, -UR37, URZ, URZ ;  /* 0x0000003f25127290 */ /* 0x000fe4000fffe13f */
[----:B------:R-:W-:Y:S01]  /*10010*/  UIADD3 UR14, -UR22, URZ, URZ ;  /* 0x0000003f160e7290 */ /* 0x000fe2000fffe13f */
[----:B------:R-:W-:Y:S01]  /*10020*/  @UP0 ULDC UR20, c[0x0][0x384] ;  /* 0x0000e10000140ab9 */ /* 0x000fe20000000800 */
[----:B------:R-:W-:Y:S02]  /*10030*/  UIMAD UR17, UR15, UR17, UR59 ;  /* 0x000000110f1172a4 */ /* 0x000fe4000f8e023b */
[----:B------:R-:W-:-:S02]  /*10040*/  UIMAD.WIDE.U32 UR20, UR45, UR20, URZ ;  /* 0x000000142d1472a5 */ /* 0x000fc4000f8e003f */
[----:B------:R-:W-:Y:S02]  /*10050*/  UIMAD UR18, UR39, UR18, UR43 ;  /* 0x00000012271272a4 */ /* 0x000fe4000f8e022b */
[----:B------:R-:W-:Y:S01]  /*10060*/  UIMAD UR14, UR23, UR14, UR37 ;  /* 0x0000000e170e72a4 */ /* 0x000fe2000f8e0225 */
[----:B------:R-:W-:Y:S01]  /*10070*/  @UP0 ULDC UR12, c[0x0][0x388] ;  /* 0x0000e200000c0ab9 */ /* 0x000fe20000000800 */
[----:B------:R-:W-:Y:S01]  /*10080*/  UMOV UR25, UR9 ;  /* 0x0000000900197c82 */ /* 0x000fe20008000000 */
[----:B------:R-:W-:Y:S01]  /*10090*/  UMOV UR26, UR10 ;  /* 0x0000000a001a7c82 */ /* 0x000fe20008000000 */
[----:B------:R-:W-:Y:S01]  /*100a0*/  UMOV UR13, UR45 ;  /* 0x0000002d000d7c82 */ /* 0x000fe20008000000 */
[----:B------:R-:W-:Y:S01]  /*100b0*/  @UP0 USHF.R.U32.HI UR13, URZ, UR12, UR21 ;  /* 0x0000000c3f0d0299 */ /* 0x000fe20008011615 */
[----:B------:R1:W-:Y:S01]  /*100c0*/  UTMALDG.5D.IM2COL [UR24], [UR48], UR47 ;  /* 0x00000018300073b4 */ /* 0x0003e2000806002f */
[----:B------:R-:W-:Y:S02]  /*100d0*/  UIADD3 UR16, UR8, 0xd000, URZ ;  /* 0x0000d00008107890 */ /* 0x000fe4000fffe03f */
[----:B------:R-:W-:-:S02]  /*100e0*/  UIMAD UR19, UR17, UR4, UR54 ;  /* 0x00000004111372a4 */ /* 0x000fc4000f8e0236 */
[----:B------:R-:W-:Y:S02]  /*100f0*/  UIMAD UR20, UR18, UR5, UR6 ;  /* 0x00000005121472a4 */ /* 0x000fe4000f8e0206 */
[----:B------:R-:W-:Y:S01]  /*10100*/  UIMAD UR21, UR14, UR50, UR7 ;  /* 0x000000320e1572a4 */ /* 0x000fe2000f8e0207 */
[----:B------:R-:W-:Y:S01]  /*10110*/  UMOV UR12, UR13 ;  /* 0x0000000d000c7c82 */ /* 0x000fe20008000000 */
[----:B------:R-:W-:Y:S01]  /*10120*/  UIADD3 UR43, UR52, 0x10, URZ ;  /* 0x00000010342b7890 */ /* 0x000fe2000fffe03f */
[----:B------:R-:W-:Y:S01]  /*10130*/  UMOV UR17, UR9 ;  /* 0x0000000900117c82 */ /* 0x000fe20008000000 */
[----:B------:R-:W-:Y:S01]  /*10140*/  UMOV UR18, UR10 ;  /* 0x0000000a00127c82 */ /* 0x000fe20008000000 */
[----:B------:R-:W-:Y:S01]  /*10150*/  @UP2 ULDC UR14, c[0x0][0x39c] ;  /* 0x0000e700000e2ab9 */ /* 0x000fe20000000800 */
[----:B------:R-:W-:-:S03]  /*10160*/  UIADD3 UR59, UR52, 0x18, URZ ;  /* 0x00000018343b7890 */ /* 0x000fc6000fffe03f */
[----:B------:R2:W-:Y:S01]  /*10170*/  UTMALDG.5D.IM2COL [UR16], [UR48], UR47 ;  /* 0x00000010300073b4 */ /* 0x0005e2000806002f */
[----:B------:R-:W-:Y:S01]  /*10180*/  UMOV UR61, UR43 ;  /* 0x0000002b003d7c82 */ /* 0x000fe20008000000 */
[----:B-1----:R-:W-:Y:S01]  /*10190*/  @UP3 ULDC.64 UR24, c[0x0][0x390] ;  /* 0x0000e40000183ab9 */ /* 0x002fe20000000a00 */
[----:B------:R-:W-:Y:S01]  /*101a0*/  UMOV UR30, UR35 ;  /* 0x00000023001e7c82 */ /* 0x000fe20008000000 */
[----:B------:R-:W-:Y:S02]  /*101b0*/  UIMAD.WIDE.U32 UR26, UR13, UR24, URZ ;  /* 0x000000180d1a72a5 */ /* 0x000fe4000f8e003f */
[----:B------:R-:W-:Y:S02]  /*101c0*/  UIADD3 UR24, UR8, 0xd800, URZ ;  /* 0x0000d80008187890 */ /* 0x000fe4000fffe03f */
[----:B------:R-:W-:-:S03]  /*101d0*/  @UP3 USHF.R.U32.HI UR12, URZ, UR25, UR27 ;  /* 0x000000193f0c3299 */ /* 0x000fc6000801161b */
[----:B------:R-:W-:Y:S01]  /*101e0*/  @UP0 ULDC UR25, c[0x0][0x384] ;  /* 0x0000e10000190ab9 */ /* 0x000fe20000000800 */
[----:B------:R-:W-:Y:S01]  /*101f0*/  UMOV UR26, UR10 ;  /* 0x0000000a001a7c82 */ /* 0x000fe20008000000 */
[----:B--2---:R-:W-:Y:S02]  /*10200*/  UIMAD.WIDE.U32 UR20, UR43, UR25, URZ ;  /* 0x000000192b1472a5 */ /* 0x004fe4000f8e003f */
[----:B------:R-:W-:Y:S01]  /*10210*/  UIMAD.WIDE.U32 UR18, UR35, UR14, URZ ;  /* 0x0000000e231272a5 */ /* 0x000fe2000f8e003f */
[----:B------:R-:W-:Y:S01]  /*10220*/  @UP0 ULDC UR22, c[0x0][0x388] ;  /* 0x0000e20000160ab9 */ /* 0x000fe20000000800 */
[----:B------:R-:W-:Y:S01]  /*10230*/  @UP2 ULDC UR25, c[0x0][0x3a0] ;  /* 0x0000e80000192ab9 */ /* 0x000fe20000000800 */
[----:B------:R-:W-:Y:S02]  /*10240*/  @UP3 ULDC.64 UR16, c[0x0][0x390] ;  /* 0x0000e40000103ab9 */ /* 0x000fe40000000a00 */
[----:B------:R-:W-:Y:S01]  /*10250*/  @UP0 UMOV UR14, UR21 ;  /* 0x00000015000e0c82 */ /* 0x000fe20008000000 */
[----:B------:R-:W-:-:S02]  /*10260*/  @UP2 USHF.R.U32.HI UR30, URZ, UR25, UR19 ;  /* 0x000000193f1e2299 */ /* 0x000fc40008011613 */
[----:B------:R-:W-:Y:S02]  /*10270*/  @UP0 USHF.R.U32.HI UR61, URZ, UR22, UR14 ;  /* 0x000000163f3d0299 */ /* 0x000fe4000801160e */
[----:B------:R-:W-:Y:S02]  /*10280*/  UIADD3 UR20, -UR35, URZ, URZ ;  /* 0x0000003f23147290 */ /* 0x000fe4000fffe13f */
[----:B------:R-:W-:Y:S02]  /*10290*/  UIMAD.WIDE.U32 UR18, UR61, UR16, URZ ;  /* 0x000000103d1272a5 */ /* 0x000fe4000f8e003f */
[----:B------:R-:W-:Y:S02]  /*102a0*/  UIADD3 UR14, -UR42, URZ, URZ ;  /* 0x0000003f2a0e7290 */ /* 0x000fe4000fffe13f */
[----:B------:R-:W-:Y:S01]  /*102b0*/  UIMAD UR20, UR39, UR20, UR42 ;  /* 0x00000014271472a4 */ /* 0x000fe2000f8e022a */
[----:B------:R-:W-:Y:S01]  /*102c0*/  UMOV UR37, UR61 ;  /* 0x0000003d00257c82 */ /* 0x000fe20008000000 */
[----:B------:R-:W-:Y:S01]  /*102d0*/  UIMAD UR14, UR15, UR14, UR58 ;  /* 0x0000000e0f0e72a4 */ /* 0x000fe2000f8e023a */
[----:B------:R-:W-:Y:S01]  /*102e0*/  @UP2 ULDC UR18, c[0x0][0x39c] ;  /* 0x0000e70000122ab9 */ /* 0x000fe20000000800 */
[----:B------:R-:W-:-:S02]  /*102f0*/  @UP3 USHF.R.U32.HI UR37, URZ, UR17, UR19 ;  /* 0x000000113f253299 */ /* 0x000fc40008011613 */
[----:B------:R-:W-:Y:S02]  /*10300*/  UIMAD UR28, UR20, UR5, UR6 ;  /* 0x00000005141c72a4 */ /* 0x000fe4000f8e0206 */
[----:B------:R-:W-:Y:S01]  /*10310*/  UIMAD.WIDE.U32 UR18, UR33, UR18, URZ ;  /* 0x00000012211272a5 */ /* 0x000fe2000f8e003f */
[----:B------:R-:W-:Y:S01]  /*10320*/  @UP0 ULDC UR20, c[0x0][0x384] ;  /* 0x0000e10000140ab9 */ /* 0x000fe20000000800 */
[----:B------:R-:W-:Y:S01]  /*10330*/  @UP2 ULDC UR17, c[0x0][0x3a0] ;  /* 0x0000e80000112ab9 */ /* 0x000fe20000000800 */
[----:B------:R-:W-:Y:S01]  /*10340*/  UIMAD.WIDE.U32 UR20, UR59, UR20, URZ ;  /* 0x000000143b1472a5 */ /* 0x000fe2000f8e003f */
[----:B------:R-:W-:Y:S01]  /*10350*/  UMOV UR22, UR33 ;  /* 0x0000002100167c82 */ /* 0x000fe20008000000 */
[----:B------:R-:W-:Y:S02]  /*10360*/  UIMAD UR27, UR14, UR4, UR54 ;  /* 0x000000040e1b72a4 */ /* 0x000fe4000f8e0236 */
[----:B------:R-:W-:Y:S01]  /*10370*/  @UP2 USHF.R.U32.HI UR22, URZ, UR17, UR19 ;  /* 0x000000113f162299 */ /* 0x000fe20008011613 */
[----:B------:R-:W-:Y:S01]  /*10380*/  @UP0 ULDC UR14, c[0x0][0x388] ;  /* 0x0000e200000e0ab9 */ /* 0x000fe20000000800 */
[----:B------:R-:W-:Y:S01]  /*10390*/  UIADD3 UR16, -UR30, URZ, URZ ;  /* 0x0000003f1e107290 */ /* 0x000fe2000fffe13f */
[----:B------:R-:W-:Y:S01]  /*103a0*/  UMOV UR58, UR59 ;  /* 0x0000003b003a7c82 */ /* 0x000fe20008000000 */
[----:B------:R-:W-:-:S02]  /*103b0*/  @UP0 USHF.R.U32.HI UR58, URZ, UR14, UR21 ;  /* 0x0000000e3f3a0299 */ /* 0x000fc40008011615 */
[----:B------:R-:W-:Y:S02]  /*103c0*/  UIADD3 UR14, -UR34, URZ, URZ ;  /* 0x0000003f220e7290 */ /* 0x000fe4000fffe13f */
[----:B------:R-:W-:Y:S02]  /*103d0*/  UIADD3 UR18, -UR33, URZ, URZ ;  /* 0x0000003f21127290 */ /* 0x000fe4000fffe13f */
[----:B------:R-:W-:Y:S02]  /*103e0*/  UIADD3 UR17, -UR22, URZ, URZ ;  /* 0x0000003f16117290 */ /* 0x000fe4000fffe13f */
[----:B------:R-:W-:Y:S02]  /*103f0*/  UIMAD UR16, UR23, UR16, UR35 ;  /* 0x00000010171072a4 */ /* 0x000fe4000f8e0223 */
[----:B------:R-:W-:Y:S02]  /*10400*/  UIMAD UR14, UR15, UR14, UR57 ;  /* 0x0000000e0f0e72a4 */ /* 0x000fe4000f8e0239 */
[----:B------:R-:W-:-:S02]  /*10410*/  UIMAD UR18, UR39, UR18, UR34 ;  /* 0x00000012271272a4 */ /* 0x000fc4000f8e0222 */
[----:B------:R-:W-:Y:S02]  /*10420*/  UIMAD UR17, UR23, UR17, UR33 ;  /* 0x00000011171172a4 */ /* 0x000fe4000f8e0221 */
[----:B------:R-:W-:Y:S02]  /*10430*/  UIMAD UR29, UR16, UR50, UR7 ;  /* 0x00000032101d72a4 */ /* 0x000fe4000f8e0207 */
[----:B------:R-:W-:Y:S02]  /*10440*/  UIADD3 UR16, UR8, 0xe000, URZ ;  /* 0x0000e00008107890 */ /* 0x000fe4000fffe03f */
[----:B------:R-:W-:Y:S02]  /*10450*/  UIMAD UR19, UR14, UR4, UR54 ;  /* 0x000000040e1372a4 */ /* 0x000fe4000f8e0236 */
[----:B------:R-:W-:Y:S02]  /*10460*/  UIMAD UR20, UR18, UR5, UR6 ;  /* 0x00000005121472a4 */ /* 0x000fe4000f8e0206 */
[----:B------:R-:W-:Y:S01]  /*10470*/  UIMAD UR21, UR17, UR50, UR7 ;  /* 0x00000032111572a4 */ /* 0x000fe2000f8e0207 */
[----:B------:R-:W-:Y:S01]  /*10480*/  UMOV UR25, UR9 ;  /* 0x0000000900197c82 */ /* 0x000fe20008000000 */
[----:B------:R-:W-:Y:S01]  /*10490*/  UMOV UR57, UR51 ;  /* 0x0000003300397c82 */ /* 0x000fe20008000000 */
[----:B------:R-:W-:Y:S01]  /*104a0*/  UIADD3 UR51, UR52, 0x20, URZ ;  /* 0x0000002034337890 */ /* 0x000fe2000fffe03f */
[----:B------:R1:W-:Y:S01]  /*104b0*/  UTMALDG.5D.IM2COL [UR24], [UR48], UR47 ;  /* 0x00000018300073b4 */ /* 0x0003e2000806002f */
[----:B------:R-:W-:Y:S01]  /*104c0*/  UMOV UR17, UR9 ;  /* 0x0000000900117c82 */ /* 0x000fe20008000000 */
[----:B------:R-:W-:Y:S01]  /*104d0*/  UMOV UR18, UR10 ;  /* 0x0000000a00127c82 */ /* 0x000fe20008000000 */
[----:B------:R-:W-:Y:S01]  /*104e0*/  @UP0 ULDC UR14, c[0x0][0x384] ;  /* 0x0000e100000e0ab9 */ /* 0x000fe20000000800 */
[----:B------:R-:W-:Y:S01]  /*104f0*/  UMOV UR59, UR58 ;  /* 0x0000003a003b7c82 */ /* 0x000fe20008000000 */
[----:B------:R-:W-:Y:S01]  /*10500*/  @UP3 ULDC.64 UR34, c[0x0][0x390] ;  /* 0x0000e40000223ab9 */ /* 0x000fe20000000a00 */
[----:B------:R-:W-:Y:S01]  /*10510*/  @UP0 ULDC UR33, c[0x0][0x384] ;  /* 0x0000e10000210ab9 */ /* 0x000fe20000000800 */
[----:B------:R2:W-:Y:S01]  /*10520*/  UTMALDG.5D.IM2COL [UR16], [UR48], UR47 ;  /* 0x00000010300073b4 */ /* 0x0005e2000806002f */
[----:B-1----:R-:W-:Y:S01]  /*10530*/  @UP3 ULDC.64 UR24, c[0x0][0x390] ;  /* 0x0000e40000183ab9 */ /* 0x002fe20000000a00 */
[----:B------:R-:W-:Y:S01]  /*10540*/  UMOV UR30, UR38 ;  /* 0x00000026001e7c82 */ /* 0x000fe20008000000 */
[----:B------:R-:W-:-:S02]  /*10550*/  UIMAD.WIDE.U32 UR26, UR58, UR24, URZ ;  /* 0x000000183a1a72a5 */ /* 0x000fc4000f8e003f */
[----:B------:R-:W-:Y:S02]  /*10560*/  UIADD3 UR28, -UR38, URZ, URZ ;  /* 0x0000003f261c7290 */ /* 0x000fe4000fffe13f */
[----:B------:R-:W-:Y:S02]  /*10570*/  @UP3 USHF.R.U32.HI UR59, URZ, UR25, UR27 ;  /* 0x000000193f3b3299 */ /* 0x000fe4000801161b */
[----:B--2---:R-:W-:Y:S01]  /*10580*/  UIMAD.WIDE.U32 UR16, UR51, UR14, URZ ;  /* 0x0000000e331072a5 */ /* 0x004fe2000f8e003f */
[----:B------:R-:W-:Y:S02]  /*10590*/  @UP2 ULDC UR18, c[0x0][0x3a0] ;  /* 0x0000e80000122ab9 */ /* 0x000fe40000000800 */
[----:B------:R-:W-:Y:S01]  /*105a0*/  @UP2 ULDC UR14, c[0x0][0x39c] ;  /* 0x0000e700000e2ab9 */ /* 0x000fe20000000800 */
[----:B------:R-:W-:Y:S01]  /*105b0*/  @UP2 ULDC UR19, c[0x0][0x39c] ;  /* 0x0000e70000132ab9 */ /* 0x000fe20000000800 */
[----:B------:R-:W-:Y:S01]  /*105c0*/  UMOV UR22, UR11 ;  /* 0x0000000b00167c82 */ /* 0x000fe20008000000 */
[----:B------:R-:W-:Y:S01]  /*105d0*/  @UP0 ULDC UR20, c[0x0][0x388] ;  /* 0x0000e20000140ab9 */ /* 0x000fe20000000800 */
[----:B------:R-:W-:Y:S01]  /*105e0*/  @UP0 UMOV UR27, UR17 ;  /* 0x00000011001b0c82 */ /* 0x000fe20008000000 */
[----:B------:R-:W-:-:S02]  /*105f0*/  UIMAD.WIDE.U32 UR16, UR38, UR14, URZ ;  /* 0x0000000e261072a5 */ /* 0x000fc4000f8e003f */
[----:B------:R-:W-:Y:S02]  /*10600*/  UIMAD UR28, UR39, UR28, UR41 ;  /* 0x0000001c271c72a4 */ /* 0x000fe4000f8e0229 */
[----:B------:R-:W-:Y:S02]  /*10610*/  @UP2 USHF.R.U32.HI UR30, URZ, UR18, UR17 ;  /* 0x000000123f1e2299 */ /* 0x000fe40008011611 */
[----:B------:R-:W-:Y:S01]  /*10620*/  UIMAD.WIDE.U32 UR18, UR11, UR19, URZ ;  /* 0x000000130b1272a5 */ /* 0x000fe2000f8e003f */
[----:B------:R-:W-:Y:S01]  /*10630*/  @UP2 ULDC UR17, c[0x0][0x3a0] ;  /* 0x0000e80000112ab9 */ /* 0x000fe20000000800 */
[----:B------:R-:W-:Y:S02]  /*10640*/  UMOV UR14, UR51 ;  /* 0x00000033000e7c82 */ /* 0x000fe40008000000 */
[----:B------:R-:W-:Y:S02]  /*10650*/  @UP2 USHF.R.U32.HI UR22, URZ, UR17, UR19 ;  /* 0x000000113f162299 */ /* 0x000fe40008011613 */
[----:B------:R-:W-:-:S02]  /*10660*/  @UP0 USHF.R.U32.HI UR14, URZ, UR20, UR27 ;  /* 0x000000143f0e0299 */ /* 0x000fc4000801161b */
[----:B------:R-:W-:Y:S01]  /*10670*/  UIADD3 UR27, -UR41, URZ, URZ ;  /* 0x0000003f291b7290 */ /* 0x000fe2000fffe13f */
[----:B------:R-:W1:Y:S01]  /*10680*/  S2UR UR41, SR_CTAID.X ;  /* 0x00000000002979c3 */ /* 0x000e620000002500 */
[----:B------:R-:W-:Y:S02]  /*10690*/  UIADD3 UR29, -UR30, URZ, URZ ;  /* 0x0000003f1e1d7290 */ /* 0x000fe4000fffe13f */
        /* <DEDUP_REMOVED lines=8> */
[----:B------:R-:W-:Y:S02]  /*10720*/  UIADD3 UR24, UR8, 0xe800, URZ ;  /* 0x0000e80008187890 */ /* 0x000fe4000fffe03f */
        /* <DEDUP_REMOVED lines=8> */
[----:B------:R-:W-:Y:S01]  /*107b0*/  UIMAD.WIDE.U32 UR42, UR14, UR34, URZ ;  /* 0x000000220e2a72a5 */ /* 0x000fe2000f8e003f */
[----:B------:R-:W-:-:S02]  /*107c0*/  UMOV UR25, UR9 ;  /* 0x0000000900197c82 */ /* 0x000fc40008000000 */
[----:B------:R-:W-:Y:S01]  /*107d0*/  UMOV UR34, UR57 ;  /* 0x0000003900227c82 */ /* 0x000fe20008000000 */
[----:B------:R-:W-:Y:S01]  /*107e0*/  UMOV UR26, UR10 ;  /* 0x0000000a001a7c82 */ /* 0x000fe20008000000 */
[----:B------:R-:W-:Y:S01]  /*107f0*/  UIADD3 UR57, UR52, 0x18, URZ ;  /* 0x0000001834397890 */ /* 0x000fe2000fffe03f */
[----:B------:R2:W-:Y:S01]  /*10800*/  UTMALDG.5D.IM2COL [UR24], [UR48], UR47 ;  /* 0x00000018300073b4 */ /* 0x0005e2000806002f */
[----:B------:R-:W-:Y:S01]  /*10810*/  UIADD3 UR38, UR52, 0x28, URZ ;  /* 0x0000002834267890 */ /* 0x000fe2000fffe03f */
[----:B------:R-:W-:Y:S01]  /*10820*/  UMOV UR17, UR9 ;  /* 0x0000000900117c82 */ /* 0x000fe20008000000 */
[----:B------:R-:W-:Y:S01]  /*10830*/  UMOV UR18, UR10 ;  /* 0x0000000a00127c82 */ /* 0x000fe20008000000 */
[----:B------:R-:W-:Y:S01]  /*10840*/  UIADD3 UR52, UR52, 0x30, URZ ;  /* 0x0000003034347890 */ /* 0x000fe2000fffe03f */
[----:B------:R-:W-:Y:S01]  /*10850*/  @UP3 UMOV UR42, UR43 ;  /* 0x0000002b002a3c82 */ /* 0x000fe20008000000 */
[----:B------:R4:W-:Y:S01]  /*10860*/  UTMALDG.5D.IM2COL [UR16], [UR48], UR47 ;  /* 0x00000010300073b4 */ /* 0x0009e2000806002f */
[----:B------:R-:W-:Y:S01]  /*10870*/  UMOV UR11, UR14 ;  /* 0x0000000e000b7c82 */ /* 0x000fe20008000000 */
[----:B------:R-:W-:Y:S01]  /*10880*/  @UP3 USHF.R.U32.HI UR11, URZ, UR35, UR42 ;  /* 0x000000233f0b3299 */ /* 0x000fe2000801162a */
[----:B------:R-:W-:-:S02]  /*10890*/  UMOV UR56, UR51 ;  /* 0x0000003300387c82 */ /* 0x000fc40008000000 */
[----:B------:R-:W-:Y:S01]  /*108a0*/  UMOV UR35, UR57 ;  /* 0x0000003900237c82 */ /* 0x000fe20008000000 */
[----:B------:R-:W-:Y:S01]  /*108b0*/  UMOV UR57, UR52 ;  /* 0x0000003400397c82 */ /* 0x000fe20008000000 */
[----:B------:R-:W-:Y:S01]  /*108c0*/  UMOV UR46, UR40 ;  /* 0x00000028002e7c82 */ /* 0x000fe20008000000 */
[----:B------:R-:W-:Y:S01]  /*108d0*/  UMOV UR43, UR45 ;  /* 0x0000002d002b7c82 */ /* 0x000fe20008000000 */
[----:B------:R-:W-:Y:S01]  /*108e0*/  UIADD3 UR42, UR10, 0x20, URZ ;  /* 0x000000200a2a7890 */ /* 0x000fe2000fffe03f */
[----:B--2---:R-:W-:Y:S01]  /*108f0*/  @UP0 ULDC UR26, c[0x0][0x384] ;  /* 0x0000e100001a0ab9 */ /* 0x004fe20000000800 */
[----:B------:R-:W-:Y:S01]  /*10900*/  @UP2 ULDC UR25, c[0x0][0x39c] ;  /* 0x0000e70000192ab9 */ /* 0x000fe20000000800 */
[----:B------:R-:W-:Y:S01]  /*10910*/  UMOV UR30, UR60 ;  /* 0x0000003c001e7c82 */ /* 0x000fe20008000000 */
[----:B------:R-:W-:Y:S01]  /*10920*/  @UP0 ULDC UR24, c[0x0][0x388] ;  /* 0x0000e20000180ab9 */ /* 0x000fe20000000800 */
[----:B------:R-:W-:Y:S01]  /*10930*/  UMOV UR60, UR38 ;  /* 0x00000026003c7c82 */ /* 0x000fe20008000000 */
[----:B----4-:R-:W-:-:S02]  /*10940*/  UIMAD.WIDE.U32 UR20, UR38, UR33, URZ ;  /* 0x00000021261472a5 */ /* 0x010fc4000f8e003f */
[----:B------:R-:W-:Y:S01]  /*10950*/  UIMAD.WIDE.U32 UR18, UR52, UR26, URZ ;  /* 0x0000001a341272a5 */ /* 0x000fe2000f8e003f */
[----:B------:R-:W-:Y:S01]  /*10960*/  @UP0 ULDC UR22, c[0x0][0x388] ;  /* 0x0000e20000160ab9 */ /* 0x000fe20000000800 */
[----:B------:R-:W-:Y:S01]  /*10970*/  @UP2 ULDC UR17, c[0x0][0x3a0] ;  /* 0x0000e80000112ab9 */ /* 0x000fe20000000800 */
[----:B------:R-:W-:Y:S02]  /*10980*/  UIADD3 UR16, UR8, 0xf800, URZ ;  /* 0x0000f80008107890 */ /* 0x000fe4000fffe03f */
[----:B------:R-:W-:Y:S02]  /*10990*/  @UP0 UMOV UR20, UR21 ;  /* 0x0000001500140c82 */ /* 0x000fe40008000000 */
[----:B------:R-:W-:Y:S01]  /*109a0*/  @UP0 UMOV UR21, UR19 ;  /* 0x0000001300150c82 */ /* 0x000fe20008000000 */
[----:B------:R-:W-:Y:S02]  /*109b0*/  UIMAD.WIDE.U32 UR18, UR32, UR25, URZ ;  /* 0x00000019201272a5 */ /* 0x000fe4000f8e003f */
[----:B------:R-:W-:-:S02]  /*109c0*/  @UP0 USHF.R.U32.HI UR57, URZ, UR22, UR21 ;  /* 0x000000163f390299 */ /* 0x000fc40008011615 */
[----:B------:R-:W-:Y:S01]  /*109d0*/  @UP0 USHF.R.U32.HI UR60, URZ, UR24, UR20 ;  /* 0x000000183f3c0299 */ /* 0x000fe20008011614 */
[----:B------:R-:W-:Y:S01]  /*109e0*/  UMOV UR22, UR32 ;  /* 0x0000002000167c82 */ /* 0x000fe20008000000 */
        /* <DEDUP_REMOVED lines=11> */
[----:B------:R-:W-:Y:S01]  /*10aa0*/  @UP3 ULDC.64 UR24, c[0x0][0x390] ;  /* 0x0000e40000183ab9 */ /* 0x000fe20000000a00 */
[----:B------:R-:W-:-:S02]  /*10ab0*/  UIMAD.WIDE.U32 UR28, UR60, UR26, URZ ;  /* 0x0000001a3c1c72a5 */ /* 0x000fc4000f8e003f */
[----:B------:R-:W-:Y:S02]  /*10ac0*/  UIMAD.WIDE.U32 UR32, UR57, UR24, URZ ;  /* 0x00000018392072a5 */ /* 0x000fe4000f8e003f */
[----:B-1----:R-:W-:Y:S01]  /*10ad0*/  USHF.L.U32 UR32, UR41, 0x8, URZ ;  /* 0x0000000829207899 */ /* 0x002fe2000800063f */
[----:B------:R-:W-:Y:S01]  /*10ae0*/  UMOV UR51, UR60 ;  /* 0x0000003c00337c82 */ /* 0x000fe20008000000 */
[----:B------:R-:W-:Y:S01]  /*10af0*/  UMOV UR17, UR9 ;  /* 0x0000000900117c82 */ /* 0x000fe20008000000 */
[----:B------:R-:W-:Y:S01]  /*10b00*/  UMOV UR18, UR10 ;  /* 0x0000000a00127c82 */ /* 0x000fe20008000000 */
[----:B------:R-:W-:Y:S01]  /*10b10*/  @UP3 USHF.R.U32.HI UR51, URZ, UR27, UR29 ;  /* 0x0000001b3f333299 */ /* 0x000fe2000801161d */
[----:B------:R1:W-:Y:S01]  /*10b20*/  UTMALDG.5D.IM2COL [UR16], [UR48], UR47 ;  /* 0x00000010300073b4 */ /* 0x0003e2000806002f */
[----:B------:R-:W-:Y:S01]  /*10b30*/  @UP2 ULDC UR26, c[0x0][0x39c] ;  /* 0x0000e700001a2ab9 */ /* 0x000fe20000000800 */
[----:B------:R-:W-:Y:S01]  /*10b40*/  UIADD3 UR29, UR32, 0x38, URZ ;  /* 0x00000038201d7890 */ /* 0x000fe2000fffe03f */
[----:B------:R-:W-:Y:S01]  /*10b50*/  UMOV UR28, UR56 ;  /* 0x00000038001c7c82 */ /* 0x000fe20008000000 */
[----:B------:R-:W-:Y:S01]  /*10b60*/  UMOV UR56, UR57 ;  /* 0x0000003900387c82 */ /* 0x000fe20008000000 */
[----:B------:R-:W-:Y:S01]  /*10b70*/  @UP3 USHF.R.U32.HI UR56, URZ, UR25, UR33 ;  /* 0x000000193f383299 */ /* 0x000fe20008011621 */
[----:B------:R-:W-:-:S02]  /*10b80*/  @UP2 ULDC UR24, c[0x0][0x39c] ;  /* 0x0000e70000182ab9 */ /* 0x000fc40000000800 */
[----:B------:R-:W-:Y:S01]  /*10b90*/  @UP2 ULDC UR25, c[0x0][0x3a0] ;  /* 0x0000e80000192ab9 */ /* 0x000fe20000000800 */
[----:B------:R-:W-:Y:S01]  /*10ba0*/  UMOV UR41, UR61 ;  /* 0x0000003d00297c82 */ /* 0x000fe20008000000 */
[----:B------:R-:W-:Y:S01]  /*10bb0*/  UMOV UR61, UR29 ;  /* 0x0000001d003d7c82 */ /* 0x000fe20008000000 */
[----:B------:R-:W-:Y:S01]  /*10bc0*/  UIADD3 UR44, -UR40, URZ, URZ ;  /* 0x0000003f282c7290 */ /* 0x000fe2000fffe13f */
[----:B------:R-:W-:Y:S01]  /*10bd0*/  UMOV UR27, UR41 ;  /* 0x00000029001b7c82 */ /* 0x000fe20008000000 */
[----:B------:R-:W-:Y:S02]  /*10be0*/  UMOV UR41, UR9 ;  /* 0x0000000900297c82 */ /* 0x000fe40008000000 */
[----:B------:R-:W-:Y:S01]  /*10bf0*/  UIMAD UR44, UR39, UR44, UR31 ;  /* 0x0000002c272c72a4 */ /* 0x000fe2000f8e021f */
[----:B------:R-:W-:-:S03]  /*10c00*/  UMOV UR33, UR9 ;  /* 0x0000000900217c82 */ /* 0x000fc60008000000 */
[----:B------:R-:W-:Y:S02]  /*10c10*/  UIMAD UR44, UR44, UR5, UR6 ;  /* 0x000000052c2c72a4 */ /* 0x000fe4000f8e0206 */
[----:B-1----:R-:W-:Y:S01]  /*10c20*/  UIMAD.WIDE.U32 UR18, UR40, UR26, URZ ;  /* 0x0000001a281272a5 */ /* 0x002fe2000f8e003f */
[----:B------:R-:W-:Y:S02]  /*10c30*/  @UP0 ULDC UR20, c[0x0][0x388] ;  /* 0x0000e20000140ab9 */ /* 0x000fe40000000800 */
[----:B------:R-:W-:Y:S01]  /*10c40*/  @UP0 ULDC UR26, c[0x0][0x384] ;  /* 0x0000e100001a0ab9 */ /* 0x000fe20000000800 */
[----:B------:R-:W-:Y:S02]  /*10c50*/  @UP2 USHF.R.U32.HI UR46, URZ, UR25, UR19 ;  /* 0x000000193f2e2299 */ /* 0x000fe40008011613 */
[----:B------:R-:W-:Y:S02]  /*10c60*/  UIMAD.WIDE.U32 UR16, UR29, UR26, URZ ;  /* 0x0000001a1d1072a5 */ /* 0x000fe4000f8e003f */
[----:B------:R-:W-:Y:S01]  /*10c70*/  UIMAD.WIDE.U32 UR18, UR12, UR24, URZ ;  /* 0x000000180c1272a5 */ /* 0x000fe2000f8e003f */
[----:B------:R-:W-:Y:S01]  /*10c80*/  @UP2 ULDC UR21, c[0x0][0x3a0] ;  /* 0x0000e80000152ab9 */ /* 0x000fe20000000800 */
[----:B------:R-:W-:-:S03]  /*10c90*/  UIADD3 UR45, -UR46, URZ, URZ ;  /* 0x0000003f2e2d7290 */ /* 0x000fc6000fffe13f */
[----:B------:R-:W-:Y:S01]  /*10ca0*/  @UP0 UMOV UR22, UR17 ;  /* 0x0000001100160c82 */ /* 0x000fe20008000000 */
[----:B------:R-:W-:Y:S01]  /*10cb0*/  @UP3 ULDC.64 UR16, c[0x0][0x390] ;  /* 0x0000e40000103ab9 */ /* 0x000fe20000000a00 */
[----:B------:R-:W-:Y:S02]  /*10cc0*/  @UP0 USHF.R.U32.HI UR61, URZ, UR20, UR22 ;  /* 0x000000143f3d0299 */ /* 0x000fe40008011616 */
[----:B------:R-:W-:Y:S01]  /*10cd0*/  UIADD3 UR20, -UR31, URZ, URZ ;  /* 0x0000003f1f147290 */ /* 0x000fe2000fffe13f */
[----:B------:R-:W-:Y:S01]  /*10ce0*/  UMOV UR22, UR12 ;  /* 0x0000000c00167c82 */ /* 0x000fe20008000000 */
[----:B------:R-:W-:Y:S02]  /*10cf0*/  @UP2 USHF.R.U32.HI UR22, URZ, UR21, UR19 ;  /* 0x000000153f162299 */ /* 0x000fe40008011613 */
[----:B------:R-:W-:Y:S02]  /*10d00*/  UIADD3 UR24, -UR13, URZ, URZ ;  /* 0x0000003f0d187290 */ /* 0x000fe4000fffe13f */
[----:B------:R-:W-:-:S02]  /*10d10*/  UIADD3 UR21, -UR22, URZ, URZ ;  /* 0x0000003f16157290 */ /* 0x000fc4000fffe13f */
[----:B------:R-:W-:Y:S02]  /*10d20*/  UIADD3 UR25, -UR12, URZ, URZ ;  /* 0x0000003f0c197290 */ /* 0x000fe4000fffe13f */
[----:B------:R-:W-:Y:S02]  /*10d30*/  UIMAD.WIDE.U32 UR18, UR61, UR16, URZ ;  /* 0x000000103d1272a5 */ /* 0x000fe4000f8e003f */
[----:B------:R-:W-:Y:S02]  /*10d40*/  UIMAD UR45, UR23, UR45, UR40 ;  /* 0x0000002d172d72a4 */ /* 0x000fe4000f8e0228 */
[----:B------:R-:W-:Y:S02]  /*10d50*/  UIMAD UR21, UR23, UR21, UR12 ;  /* 0x00000015171572a4 */ /* 0x000fe4000f8e020c */
[----:B------:R-:W-:Y:S02]  /*10d60*/  UIMAD UR20, UR15, UR20, UR32 ;  /* 0x000000140f1472a4 */ /* 0x000fe4000f8e0220 */
[----:B------:R-:W-:-:S02]  /*10d70*/  UIMAD UR12, UR39, UR25, UR13 ;  /* 0x00000019270c72a4 */ /* 0x000fc4000f8e020d */
[----:B------:R-:W-:Y:S02]  /*10d80*/  UIMAD UR24, UR15, UR24, UR43 ;  /* 0x000000180f1872a4 */ /* 0x000fe4000f8e022b */
[----:B------:R-:W-:Y:S01]  /*10d90*/  UIADD3 UR40, UR8, 0x400, URZ ;  /* 0x0000040008287890 */ /* 0x000fe2000fffe03f */
[----:B------:R-:W-:Y:S01]  /*10da0*/  @UP3 UMOV UR18, UR19 ;  /* 0x0000001300123c82 */ /* 0x000fe20008000000 */
[----:B------:R-:W-:Y:S02]  /*10db0*/  UIMAD UR43, UR20, UR4, UR54 ;  /* 0x00000004142b72a4 */ /* 0x000fe4000f8e0236 */
[----:B------:R-:W-:Y:S02]  /*10dc0*/  UIMAD UR45, UR45, UR50, UR7 ;  /* 0x000000322d2d72a4 */ /* 0x000fe4000f8e0207 */
[----:B------:R-:W-:Y:S02]  /*10dd0*/  UIADD3 UR16, UR8, 0xc00, URZ ;  /* 0x00000c0008107890 */ /* 0x000fe4000fffe03f */
[----:B------:R-:W-:-:S02]  /*10de0*/  UIMAD UR19, UR24, UR4, UR54 ;  /* 0x00000004181372a4 */ /* 0x000fc4000f8e0236 */
[----:B------:R-:W-:Y:S02]  /*10df0*/  UIMAD UR20, UR12, UR5, UR6 ;  /* 0x000000050c1472a4 */ /* 0x000fe4000f8e0206 */
[----:B------:R-:W-:Y:S01]  /*10e00*/  UIMAD UR21, UR21, UR50, UR7 ;  /* 0x00000032151572a4 */ /* 0x000fe2000f8e0207 */
[----:B------:R1:W-:Y:S01]  /*10e10*/  UTMALDG.5D.IM2COL [UR40], [UR48], UR47 ;  /* 0x00000028300073b4 */ /* 0x0003e2000806002f */
[----:B------:R-:W-:Y:S01]  /*10e20*/  UMOV UR55, UR61 ;  /* 0x0000003d00377c82 */ /* 0x000fe20008000000 */
[----:B------:R-:W-:Y:S02]  /*10e30*/  @UP3 USHF.R.U32.HI UR55, URZ, UR17, UR18 ;  /* 0x000000113f373299 */ /* 0x000fe40008011612 */
[----:B------:R-:W-:Y:S01]  /*10e40*/  UIADD3 UR31, UR32, 0x40, URZ ;  /* 0x00000040201f7890 */ /* 0x000fe2000fffe03f */
[----:B------:R-:W-:Y:S01]  /*10e50*/  UMOV UR17, UR9 ;  /* 0x0000000900117c82 */ /* 0x000fe20008000000 */
[----:B------:R-:W-:Y:S01]  /*10e60*/  UMOV UR18, UR42 ;  /* 0x0000002a00127c82 */ /* 0x000fe20008000000 */
[----:B------:R-:W-:Y:S01]  /*10e70*/  @UP0 ULDC UR12, c[0x0][0x384] ;  /* 0x0000e100000c0ab9 */ /* 0x000fe20000000800 */
[----:B------:R2:W-:Y:S01]  /*10e80*/  UTMALDG.5D.IM2COL [UR16], [UR48], UR47 ;  /* 0x00000010300073b4 */ /* 0x0005e2000806002f */
[----:B------:R-:W-:Y:S01]  /*10e90*/  @UP0 ULDC UR24, c[0x0][0x384] ;  /* 0x0000e10000180ab9 */ /* 0x000fe20000000800 */
[----:B------:R-:W-:Y:S01]  /*10ea0*/  UMOV UR26, UR28 ;  /* 0x0000001c001a7c82 */ /* 0x000fe20008000000 */
[----:B------:R-:W-:Y:S01]  /*10eb0*/  UMOV UR28, UR38 ;  /* 0x00000026001c7c82 */ /* 0x000fe20008000000 */
[----:B------:R-:W-:Y:S01]  /*10ec0*/  @UP2 ULDC UR13, c[0x0][0x3a0] ;  /* 0x0000e800000d2ab9 */ /* 0x000fe20000000800 */
[----:B------:R-:W-:Y:S01]  /*10ed0*/  UMOV UR38, UR37 ;  /* 0x0000002500267c82 */ /* 0x000fe20008000000 */
[----:B-1----:R-:W-:Y:S01]  /*10ee0*/  UIADD3 UR44, UR32, 0x48, URZ ;  /* 0x00000048202c7890 */ /* 0x002fe2000fffe03f */
[----:B------:R-:W-:Y:S01]  /*10ef0*/  UMOV UR45, UR35 ;  /* 0x00000023002d7c82 */ /* 0x000fe20008000000 */
[----:B------:R-:W-:Y:S01]  /*10f00*/  UMOV UR35, UR36 ;  /* 0x0000002400237c82 */ /* 0x000fe20008000000 */
[----:B------:R-:W-:-:S02]  /*10f10*/  UIADD3 UR36, -UR37, URZ, URZ ;  /* 0x0000003f25247290 */ /* 0x000fc4000fffe13f */
[----:B------:R-:W-:Y:S02]  /*10f20*/  UIADD3 UR32, UR8, 0x1400, URZ ;  /* 0x0000140008207890 */ /* 0x000fe4000fffe03f */
[----:B------:R-:W-:Y:S01]  /*10f30*/  UMOV UR40, UR44 ;  /* 0x0000002c00287c82 */ /* 0x000fe20008000000 */
[----:B--2---:R-:W-:Y:S01]  /*10f40*/  UIMAD.WIDE.U32 UR18, UR31, UR12, URZ ;  /* 0x0000000c1f1272a5 */ /* 0x004fe2000f8e003f */
[----:B------:R-:W-:Y:S01]  /*10f50*/  @UP2 ULDC UR22, c[0x0][0x39c] ;  /* 0x0000e70000162ab9 */ /* 0x000fe20000000800 */
[----:B------:R-:W-:Y:S01]  /*10f60*/  UIMAD.WIDE.U32 UR16, UR44, UR24, URZ ;  /* 0x000000182c1072a5 */ /* 0x000fe2000f8e003f */
[----:B------:R-:W-:Y:S01]  /*10f70*/  @UP0 ULDC UR21, c[0x0][0x388] ;  /* 0x0000e20000150ab9 */ /* 0x000fe20000000800 */
[----:B------:R-:W-:-:S03]  /*10f80*/  UMOV UR12, UR31 ;  /* 0x0000001f000c7c82 */ /* 0x000fc60008000000 */
[----:B------:R-:W-:Y:S01]  /*10f90*/  @UP0 UMOV UR24, UR19 ;  /* 0x0000001300180c82 */ /* 0x000fe20008000000 */
[----:B------:R-:W-:Y:S02]  /*10fa0*/  UIMAD.WIDE.U32 UR18, UR37, UR22, URZ ;  /* 0x00000016251272a5 */ /* 0x000fe4000f8e003f */
[----:B------:R-:W-:Y:S02]  /*10fb0*/  @UP0 USHF.R.U32.HI UR12, URZ, UR21, UR24 ;  /* 0x000000153f0c0299 */ /* 0x000fe40008011618 */
[----:B------:R-:W-:Y:S01]  /*10fc0*/  @UP2 USHF.R.U32.HI UR38, URZ, UR13, UR19 ;  /* 0x0000000d3f262299 */ /* 0x000fe20008011613 */
[----:B------:R-:W-:Y:S01]  /*10fd0*/  @UP0 ULDC UR20, c[0x0][0x388] ;  /* 0x0000e20000140ab9 */ /* 0x000fe20000000800 */
[----:B------:R-:W-:Y:S01]  /*10fe0*/  @UP0 UMOV UR25, UR17 ;  /* 0x0000001100190c82 */ /* 0x000fe20008000000 */
[----:B------:R-:W-:Y:S01]  /*10ff0*/  @UP3 ULDC.64 UR16, c[0x0][0x390] ;  /* 0x0000e40000103ab9 */ /* 0x000fe20000000a00 */
[----:B------:R-:W-:Y:S02]  /*11000*/  UIADD3 UR13, -UR27, URZ, URZ ;  /* 0x0000003f1b0d7290 */ /* 0x000fe4000fffe13f */
[----:B------:R-:W-:-:S02]  /*11010*/  UIADD3 UR18, -UR38, URZ, URZ ;  /* 0x0000003f26127290 */ /* 0x000fc4000fffe13f */
[----:B------:R-:W-:Y:S02]  /*11020*/  @UP0 USHF.R.U32.HI UR40, URZ, UR20, UR25 ;  /* 0x000000143f280299 */ /* 0x000fe40008011619 */
[----:B------:R-:W-:Y:S02]  /*11030*/  UIMAD.WIDE.U32 UR20, UR12, UR16, URZ ;  /* 0x000000100c1472a5 */ /* 0x000fe4000f8e003f */
[----:B------:R-:W-:Y:S02]  /*11040*/  UIMAD UR36, UR39, UR36, UR27 ;  /* 0x00000024272472a4 */ /* 0x000fe4000f8e021b */
[----:B------:R-:W-:Y:S02]  /*11050*/  UIMAD UR37, UR23, UR18, UR37 ;  /* 0x00000012172572a4 */ /* 0x000fe4000f8e0225 */
[----:B------:R-:W-:Y:S01]  /*11060*/  UIMAD UR35, UR15, UR13, UR35 ;  /* 0x0000000d0f2372a4 */ /* 0x000fe2000f8e0223 */
[----:B------:R-:W-:Y:S01]  /*11070*/  @UP3 ULDC.64 UR18, c[0x0][0x390] ;  /* 0x0000e40000123ab9 */ /* 0x000fe20000000a00 */
[----:B------:R-:W-:-:S02]  /*11080*/  UIMAD UR36, UR36, UR5, UR6 ;  /* 0x00000005242472a4 */ /* 0x000fc4000f8e0206 */
[----:B------:R-:W-:Y:S02]  /*11090*/  UIMAD UR35, UR35, UR4, UR54 ;  /* 0x00000004232372a4 */ /* 0x000fe4000f8e0236 */
[----:B------:R-:W-:Y:S02]  /*110a0*/  UIMAD UR37, UR37, UR50, UR7 ;  /* 0x00000032252572a4 */ /* 0x000fe4000f8e0207 */
[----:B------:R-:W-:Y:S01]  /*110b0*/  UIADD3 UR22, -UR14, URZ, URZ ;  /* 0x0000003f0e167290 */ /* 0x000fe2000fffe13f */
[----:B------:R-:W-:Y:S01]  /*110c0*/  @UP3 UMOV UR13, UR21 ;  /* 0x00000015000d3c82 */ /* 0x000fe20008000000 */
[----:B------:R-:W-:Y:S02]  /*110d0*/  UIMAD.WIDE.U32 UR20, UR40, UR18, URZ ;  /* 0x00000012281472a5 */ /* 0x000fe4000f8e003f */
[----:B------:R-:W-:Y:S01]  /*110e0*/  UIMAD UR22, UR15, UR22, UR26 ;  /* 0x000000160f1672a4 */ /* 0x000fe2000f8e021a */
[----:B------:R-:W1:Y:S01]  /*110f0*/  S2UR UR26, SR_CTAID.X ;  /* 0x00000000001a79c3 */ /* 0x000e620000002500 */
[----:B------:R-:W-:Y:S01]  /*11100*/  UMOV UR46, UR28 ;  /* 0x0000001c002e7c82 */ /* 0x000fe20008000000 */
[----:B------:R-:W-:Y:S01]  /*11110*/  UMOV UR28, UR34 ;  /* 0x00000022001c7c82 */ /* 0x000fe20008000000 */
[----:B------:R-:W-:Y:S01]  /*11120*/  UMOV UR41, UR40 ;  /* 0x0000002800297c82 */ /* 0x000fe20008000000 */
[----:B------:R-:W-:Y:S01]  /*11130*/  @UP2 ULDC UR18, c[0x0][0x39c] ;  /* 0x0000e70000122ab9 */ /* 0x000fe20000000800 */
[----:B------:R-:W-:Y:S01]  /*11140*/  @UP3 USHF.R.U32.HI UR41, URZ, UR19, UR21 ;  /* 0x000000133f293299 */ /* 0x000fe20008011615 */
[----:B------:R-:W-:Y:S01]  /*11150*/  UMOV UR34, UR42 ;  /* 0x0000002a00227c82 */ /* 0x000fe20008000000 */
[----:B------:R-:W-:Y:S01]  /*11160*/  UMOV UR43, UR12 ;  /* 0x0000000c002b7c82 */ /* 0x000fe20008000000 */
[----:B------:R-:W-:Y:S01]  /*11170*/  UIMAD.WIDE.U32 UR18, UR59, UR18, URZ ;  /* 0x000000123b1272a5 */ /* 0x000fe2000f8e003f */
[----:B------:R2:W-:Y:S01]  /*11180*/  UTMALDG.5D.IM2COL [UR32], [UR48], UR47 ;  /* 0x00000020300073b4 */ /* 0x0005e2000806002f */
[----:B------:R-:W-:Y:S01]  /*11190*/  @UP3 USHF.R.U32.HI UR43, URZ, UR17, UR13 ;  /* 0x000000113f2b3299 */ /* 0x000fe2000801160d */
[----:B------:R-:W-:-:S02]  /*111a0*/  @UP2 ULDC UR20, c[0x0][0x39c] ;  /* 0x0000e70000142ab9 */ /* 0x000fc40000000800 */
[----:B------:R-:W-:Y:S01]  /*111b0*/  @UP2 ULDC UR17, c[0x0][0x3a0] ;  /* 0x0000e80000112ab9 */ /* 0x000fe20000000800 */
[----:B------:R-:W-:Y:S02]  /*111c0*/  UIMAD.WIDE.U32 UR20, UR11, UR20, URZ ;  /* 0x000000140b1472a5 */ /* 0x000fe4000f8e003f */
[----:B------:R-:W-:Y:S01]  /*111d0*/  UIADD3 UR27, -UR58, URZ, URZ ;  /* 0x0000003f3a1b7290 */ /* 0x000fe2000fffe13f */
[----:B------:R-:W-:Y:S01]  /*111e0*/  @UP2 ULDC UR13, c[0x0][0x3a0] ;  /* 0x0000e800000d2ab9 */ /* 0x000fe20000000800 */
[----:B------:R-:W-:Y:S02]  /*111f0*/  UIADD3 UR25, -UR59, URZ, URZ ;  /* 0x0000003f3b197290 */ /* 0x000fe4000fffe13f */
[----:B------:R-:W-:Y:S02]  /*11200*/  UIMAD UR27, UR15, UR27, UR45 ;  /* 0x0000001b0f1b72a4 */ /* 0x000fe4000f8e022d */
[----:B------:R-:W-:Y:S01]  /*11210*/  UIMAD UR25, UR39, UR25, UR58 ;  /* 0x00000019271972a4 */ /* 0x000fe2000f8e023a */
[----:B------:R-:W-:-:S02]  /*11220*/  UMOV UR45, UR29 ;  /* 0x0000001d002d7c82 */ /* 0x000fc40008000000 */
[----:B------:R-:W-:Y:S01]  /*11230*/  UMOV UR58, UR28 ;  /* 0x0000001c003a7c82 */ /* 0x000fe20008000000 */
[----:B------:R-:W-:Y:S02]  /*11240*/  UIADD3 UR24, UR8, 0x1c00, URZ ;  /* 0x00001c0008187890 */ /* 0x000fe4000fffe03f */
[----:B------:R-:W-:Y:S02]  /*11250*/  UIMAD UR27, UR27, UR4, UR54 ;  /* 0x000000041b1b72a4 */ /* 0x000fe4000f8e0236 */
[----:B------:R-:W-:Y:S02]  /*11260*/  UIMAD UR28, UR25, UR5, UR6 ;  /* 0x00000005191c72a4 */ /* 0x000fe4000f8e0206 */
[----:B------:R-:W-:Y:S01]  /*11270*/  UIADD3 UR16, UR8, 0x2400, URZ ;  /* 0x0000240008107890 */ /* 0x000fe2000fffe03f */
[----:B--2---:R-:W-:Y:S01]  /*11280*/  UMOV UR37, UR30 ;  /* 0x0000001e00257c82 */ /* 0x004fe20008000000 */
[----:B------:R-:W-:Y:S01]  /*11290*/  UMOV UR30, UR59 ;  /* 0x0000003b001e7c82 */ /* 0x000fe20008000000 */
[----:B------:R-:W-:-:S02]  /*112a0*/  @UP2 USHF.R.U32.HI UR30, URZ, UR17, UR19 ;  /* 0x000000113f1e2299 */ /* 0x000fc40008011613 */
[----:B------:R-:W-:Y:S02]  /*112b0*/  UIMAD UR19, UR22, UR4, UR54 ;  /* 0x00000004161372a4 */ /* 0x000fe4000f8e0236 */
[----:B------:R-:W-:Y:S01]  /*112c0*/  UIADD3 UR29, -UR30, URZ, URZ ;  /* 0x0000003f1e1d7290 */ /* 0x000fe2000fffe13f */
[----:B------:R-:W-:Y:S01]  /*112d0*/  UMOV UR22, UR11 ;  /* 0x0000000b00167c82 */ /* 0x000fe20008000000 */
        /* <DEDUP_REMOVED lines=9> */
[----:B-1----:R-:W-:Y:S01]  /*11370*/  USHF.L.U32 UR38, UR26, 0x8, URZ ;  /* 0x000000081a267899 */ /* 0x002fe2000800063f */
[----:B------:R-:W-:-:S02]  /*11380*/  UMOV UR25, UR9 ;  /* 0x0000000900197c82 */ /* 0x000fc40008000000 */
[----:B------:R-:W-:Y:S01]  /*11390*/  UMOV UR26, UR42 ;  /* 0x0000002a001a7c82 */ /* 0x000fe20008000000 */
[----:B------:R-:W-:Y:S01]  /*113a0*/  UIADD3 UR36, UR38, 0x50, URZ ;  /* 0x0000005026247890 */ /* 0x000fe2000fffe03f */
[----:B------:R1:W-:Y:S01]  /*113b0*/  UTMALDG.5D.IM2COL [UR24], [UR48], UR47 ;  /* 0x00000018300073b4 */ /* 0x0003e2000806002f */
[----:B------:R-:W-:Y:S01]  /*113c0*/  UMOV UR17, UR9 ;  /* 0x0000000900117c82 */ /* 0x000fe20008000000 */
[----:B------:R-:W-:Y:S01]  /*113d0*/  UMOV UR18, UR42 ;  /* 0x0000002a00127c82 */ /* 0x000fe20008000000 */
[----:B------:R-:W-:Y:S01]  /*113e0*/  UMOV UR59, UR46 ;  /* 0x0000002e003b7c82 */ /* 0x000fe20008000000 */
[----:B------:R-:W-:Y:S01]  /*113f0*/  @UP0 ULDC UR11, c[0x0][0x384] ;  /* 0x0000e100000b0ab9 */ /* 0x000fe20000000800 */
[----:B------:R-:W-:Y:S02]  /*11400*/  UIADD3 UR46, UR38, 0x58, URZ ;  /* 0x00000058262e7890 */ /* 0x000fe4000fffe03f */
[----:B------:R-:W-:Y:S01]  /*11410*/  UIADD3 UR35, UR38, 0x60, URZ ;  /* 0x0000006026237890 */ /* 0x000fe2000fffe03f */
[----:B------:R2:W-:Y:S01]  /*11420*/  UTMALDG.5D.IM2COL [UR16], [UR48], UR47 ;  /* 0x00000010300073b4 */ /* 0x0005e2000806002f */
[----:B------:R-:W-:Y:S01]  /*11430*/  @UP0 ULDC UR34, c[0x0][0x384] ;  /* 0x0000e10000220ab9 */ /* 0x000fe20000000800 */
[----:B------:R-:W-:Y:S01]  /*11440*/  @UP0 ULDC UR33, c[0x0][0x384] ;  /* 0x0000e10000210ab9 */ /* 0x000fe20000000800 */
[----:B------:R-:W-:Y:S01]  /*11450*/  UMOV UR38, UR31 ;  /* 0x0000001f00267c82 */ /* 0x000fe20008000000 */
[----:B------:R-:W-:Y:S01]  /*11460*/  @UP0 ULDC UR32, c[0x0][0x388] ;  /* 0x0000e20000200ab9 */ /* 0x000fe20000000800 */
[----:B------:R-:W-:Y:S01]  /*11470*/  UMOV UR31, UR36 ;  /* 0x00000024001f7c82 */ /* 0x000fe20008000000 */
[----:B------:R-:W-:Y:S01]  /*11480*/  @UP0 ULDC UR13, c[0x0][0x388] ;  /* 0x0000e200000d0ab9 */ /* 0x000fe20000000800 */
[----:B------:R-:W-:Y:S01]  /*11490*/  UMOV UR14, UR46 ;  /* 0x0000002e000e7c82 */ /* 0x000fe20008000000 */
[----:B-1----:R-:W-:Y:S01]  /*114a0*/  @UP3 ULDC.64 UR26, c[0x0][0x390] ;  /* 0x0000e400001a3ab9 */ /* 0x002fe20000000a00 */
[----:B------:R-:W-:Y:S01]  /*114b0*/  UMOV UR29, UR52 ;  /* 0x00000034001d7c82 */ /* 0x000fe20008000000 */
[----:B------:R-:W-:Y:S01]  /*114c0*/  UMOV UR52, UR35 ;  /* 0x0000002300347c82 */ /* 0x000fe20008000000 */
[----:B------:R-:W-:Y:S01]  /*114d0*/  @UP3 ULDC.64 UR24, c[0x0][0x390] ;  /* 0x0000e40000183ab9 */ /* 0x000fe20000000a00 */
[----:B------:R-:W-:Y:S01]  /*114e0*/  UMOV UR30, UR51 ;  /* 0x00000033001e7c82 */ /* 0x000fe20008000000 */
[----:B------:R-:W-:-:S02]  /*114f0*/  UIADD3 UR28, -UR51, URZ, URZ ;  /* 0x0000003f331c7290 */ /* 0x000fc4000fffe13f */
[----:B--2---:R-:W-:Y:S02]  /*11500*/  UIMAD.WIDE.U32 UR20, UR36, UR11, URZ ;  /* 0x0000000b241472a5 */ /* 0x004fe4000f8e003f */
[----:B------:R-:W-:Y:S02]  /*11510*/  UIMAD.WIDE.U32 UR16, UR46, UR34, URZ ;  /* 0x000000222e1072a5 */ /* 0x000fe4000f8e003f */
[----:B------:R-:W-:Y:S02]  /*11520*/  UIMAD.WIDE.U32 UR18, UR35, UR33, URZ ;  /* 0x00000021231272a5 */ /* 0x000fe4000f8e003f */
[----:B------:R-:W-:Y:S02]  /*11530*/  @UP0 USHF.R.U32.HI UR31, URZ, UR32, UR21 ;  /* 0x000000203f1f0299 */ /* 0x000fe40008011615 */
[----:B------:R-:W-:Y:S02]  /*11540*/  @UP0 USHF.R.U32.HI UR14, URZ, UR13, UR17 ;  /* 0x0000000d3f0e0299 */ /* 0x000fe40008011611 */
[----:B------:R-:W-:Y:S01]  /*11550*/  UIMAD.WIDE.U32 UR16, UR31, UR26, URZ ;  /* 0x0000001a1f1072a5 */ /* 0x000fe2000f8e003f */
[----:B------:R-:W-:Y:S01]  /*11560*/  @UP0 ULDC UR11, c[0x0][0x388] ;  /* 0x0000e200000b0ab9 */ /* 0x000fe20000000800 */
[----:B------:R-:W-:Y:S01]  /*11570*/  @UP0 UMOV UR13, UR19 ;  /* 0x00000013000d0c82 */ /* 0x000fe20008000000 */
[----:B------:R-:W-:Y:S01]  /*11580*/  @UP3 ULDC.64 UR18, c[0x0][0x390] ;  /* 0x0000e40000123ab9 */ /* 0x000fe20000000a00 */
[----:B------:R-:W-:Y:S01]  /*11590*/  @UP0 USHF.R.U32.HI UR52, URZ, UR11, UR13 ;  /* 0x0000000b3f340299 */ /* 0x000fe2000801160d */
[----:B------:R-:W-:-:S02]  /*115a0*/  UMOV UR34, UR59 ;  /* 0x0000003b00227c82 */ /* 0x000fc40008000000 */
[----:B------:R-:W-:Y:S01]  /*115b0*/  @UP3 UMOV UR13, UR17 ;  /* 0x00000011000d3c82 */ /* 0x000fe20008000000 */
[----:B------:R-:W-:Y:S01]  /*115c0*/  UIMAD.WIDE.U32 UR16, UR52, UR18, URZ ;  /* 0x00000012341072a5 */ /* 0x000fe2000f8e003f */
[----:B------:R-:W-:Y:S02]  /*115d0*/  UMOV UR22, UR56 ;  /* 0x0000003800167c82 */ /* 0x000fe40008000000 */
[----:B------:R-:W-:Y:S01]  /*115e0*/  UMOV UR59, UR52 ;  /* 0x00000034003b7c82 */ /* 0x000fe20008000000 */
[----:B------:R-:W-:Y:S01]  /*115f0*/  @UP2 ULDC UR18, c[0x0][0x39c] ;  /* 0x0000e70000122ab9 */ /* 0x000fe20000000800 */
[----:B------:R-:W-:Y:S02]  /*11600*/  @UP3 USHF.R.U32.HI UR59, URZ, UR19, UR17 ;  /* 0x000000133f3b3299 */ /* 0x000fe40008011611 */
[----:B------:R-:W-:Y:S01]  /*11610*/  UIMAD.WIDE.U32 UR18, UR51, UR18, URZ ;  /* 0x00000012331272a5 */ /* 0x000fe2000f8e003f */
[----:B------:R-:W-:Y:S01]  /*11620*/  @UP2 ULDC UR16, c[0x0][0x39c] ;  /* 0x0000e70000102ab9 */ /* 0x000fe20000000800 */
[----:B------:R-:W-:-:S02]  /*11630*/  UIMAD.WIDE.U32 UR20, UR14, UR24, URZ ;  /* 0x000000180e1472a5 */ /* 0x000fc4000f8e003f */
[----:B------:R-:W-:-:S03]  /*11640*/  UIMAD.WIDE.U32 UR16, UR56, UR16, URZ ;  /* 0x00000010381072a5 */ /* 0x000fc6000f8e003f */
[----:B------:R-:W-:Y:S01]  /*11650*/  @UP2 ULDC UR18, c[0x0][0x3a0] ;  /* 0x0000e80000122ab9 */ /* 0x000fe20000000800 */
[----:B------:R-:W-:Y:S01]  /*11660*/  UMOV UR11, UR31 ;  /* 0x0000001f000b7c82 */ /* 0x000fe20008000000 */
[----:B------:R-:W-:Y:S02]  /*11670*/  @UP2 USHF.R.U32.HI UR22, URZ, UR18, UR17 ;  /* 0x000000123f162299 */ /* 0x000fe40008011611 */
[----:B------:R-:W-:Y:S02]  /*11680*/  UIADD3 UR17, -UR60, URZ, URZ ;  /* 0x0000003f3c117290 */ /* 0x000fe4000fffe13f */
[----:B------:R-:W-:Y:S02]  /*11690*/  @UP3 USHF.R.U32.HI UR11, URZ, UR27, UR13 ;  /* 0x0000001b3f0b3299 */ /* 0x000fe4000801160d */
[----:B------:R-:W-:Y:S01]  /*116a0*/  UIMAD UR27, UR15, UR17, UR34 ;  /* 0x000000110f1b72a4 */ /* 0x000fe2000f8e0222 */
[----:B------:R-:W1:Y:S01]  /*116b0*/  S2UR UR34, SR_CTAID.X ;  /* 0x00000000002279c3 */ /* 0x000e620000002500 */
[----:B------:R-:W-:Y:S01]  /*116c0*/  @UP2 ULDC UR20, c[0x0][0x3a0] ;  /* 0x0000e80000142ab9 */ /* 0x000fe20000000800 */
[----:B------:R-:W-:-:S02]  /*116d0*/  UIADD3 UR17, -UR57, URZ, URZ ;  /* 0x0000003f39117290 */ /* 0x000fc4000fffe13f */
[----:B------:R-:W-:Y:S02]  /*116e0*/  @UP2 USHF.R.U32.HI UR30, URZ, UR20, UR19 ;  /* 0x000000143f1e2299 */ /* 0x000fe40008011613 */
[----:B------:R-:W-:Y:S02]  /*116f0*/  UIMAD UR17, UR15, UR17, UR29 ;  /* 0x000000110f1172a4 */ /* 0x000fe4000f8e021d */
[----:B------:R-:W-:Y:S02]  /*11700*/  UIADD3 UR19, -UR30, URZ, URZ ;  /* 0x0000003f1e137290 */ /* 0x000fe4000fffe13f */
[----:B------:R-:W-:Y:S02]  /*11710*/  UIMAD UR28, UR39, UR28, UR60 ;  /* 0x0000001c271c72a4 */ /* 0x000fe4000f8e023c */
[----:B------:R-:W-:Y:S02]  /*11720*/  UIMAD UR29, UR23, UR19, UR51 ;  /* 0x00000013171d72a4 */ /* 0x000fe4000f8e0233 */
[----:B------:R-:W-:-:S02]  /*11730*/  UIADD3 UR18, -UR56, URZ, URZ ;  /* 0x0000003f38127290 */ /* 0x000fc4000fffe13f */
[----:B------:R-:W-:Y:S01]  /*11740*/  UIADD3 UR19, -UR22, URZ, URZ ;  /* 0x0000003f16137290 */ /* 0x000fe2000fffe13f */
[----:B------:R-:W-:Y:S01]  /*11750*/  UMOV UR13, UR14 ;  /* 0x0000000e000d7c82 */ /* 0x000fe20008000000 */
[----:B------:R-:W-:Y:S02]  /*11760*/  @UP3 USHF.R.U32.HI UR13, URZ, UR25, UR21 ;  /* 0x000000193f0d3299 */ /* 0x000fe40008011615 */
[----:B------:R-:W-:Y:S02]  /*11770*/  UIADD3 UR24, UR8, 0x2c00, URZ ;  /* 0x00002c0008187890 */ /* 0x000fe4000fffe03f */
        /* <DEDUP_REMOVED lines=8> */
[----:B------:R-:W-:-:S02]  /*11800*/  UIMAD UR21, UR21, UR50, UR7 ;  /* 0x00000032151572a4 */ /* 0x000fc4000f8e0207 */
[----:B-1----:R-:W-:Y:S01]  /*11810*/  USHF.L.U32 UR34, UR34, 0x8, URZ ;  /* 0x0000000822227899 */ /* 0x002fe2000800063f */
[----:B------:R-:W-:Y:S01]  /*11820*/  UMOV UR25, UR9 ;  /* 0x0000000900197c82 */ /* 0x000fe20008000000 */
[----:B------:R-:W-:Y:S01]  /*11830*/  UMOV UR26, UR42 ;  /* 0x0000002a001a7c82 */ /* 0x000fe20008000000 */
[----:B------:R-:W-:Y:S01]  /*11840*/  UMOV UR17, UR9 ;  /* 0x0000000900117c82 */ /* 0x000fe20008000000 */
[----:B------:R1:W-:Y:S01]  /*11850*/  UTMALDG.5D.IM2COL [UR24], [UR48], UR47 ;  /* 0x00000018300073b4 */ /* 0x0003e2000806002f */
[----:B------:R-:W-:Y:S01]  /*11860*/  UMOV UR18, UR42 ;  /* 0x0000002a00127c82 */ /* 0x000fe20008000000 */
[----:B------:R-:W-:Y:S01]  /*11870*/  @UP0 ULDC UR33, c[0x0][0x384] ;  /* 0x0000e10000210ab9 */ /* 0x000fe20000000800 */
[----:B------:R-:W-:Y:S01]  /*11880*/  UMOV UR51, UR35 ;  /* 0x0000002300337c82 */ /* 0x000fe20008000000 */
[----:B------:R-:W-:Y:S01]  /*11890*/  UMOV UR35, UR45 ;  /* 0x0000002d00237c82 */ /* 0x000fe20008000000 */
[----:B------:R-:W-:Y:S01]  /*118a0*/  UMOV UR57, UR37 ;  /* 0x0000002500397c82 */ /* 0x000fe20008000000 */
[----:B------:R-:W-:Y:S01]  /*118b0*/  UMOV UR60, UR36 ;  /* 0x00000024003c7c82 */ /* 0x000fe20008000000 */
[----:B------:R-:W-:Y:S01]  /*118c0*/  UIADD3 UR36, -UR55, URZ, URZ ;  /* 0x0000003f37247290 */ /* 0x000fe2000fffe13f */
[----:B------:R2:W-:Y:S01]  /*118d0*/  UTMALDG.5D.IM2COL [UR16], [UR48], UR47 ;  /* 0x00000010300073b4 */ /* 0x0005e2000806002f */
[----:B------:R-:W-:-:S02]  /*118e0*/  UIADD3 UR32, UR8, 0x3c00, URZ ;  /* 0x00003c0008207890 */ /* 0x000fc4000fffe03f */
[----:B------:R-:W-:-:S04]  /*118f0*/  UIMAD UR36, UR39, UR36, UR61 ;  /* 0x00000024272472a4 */ /* 0x000fc8000f8e023d */
[----:B------:R-:W-:Y:S02]  /*11900*/  UIMAD UR36, UR36, UR5, UR6 ;  /* 0x00000005242472a4 */ /* 0x000fe4000f8e0206 */
[----:B-1----:R-:W-:Y:S02]  /*11910*/  UIADD3 UR29, UR34, 0x68, URZ ;  /* 0x00000068221d7890 */ /* 0x002fe4000fffe03f */
[----:B------:R-:W-:Y:S01]  /*11920*/  UIADD3 UR28, UR34, 0x70, URZ ;  /* 0x00000070221c7890 */ /* 0x000fe2000fffe03f */
[----:B------:R-:W-:Y:S02]  /*11930*/  @UP2 ULDC UR24, c[0x0][0x39c] ;  /* 0x0000e70000182ab9 */ /* 0x000fe40000000800 */
[----:B------:R-:W-:Y:S01]  /*11940*/  @UP0 ULDC UR34, c[0x0][0x384] ;  /* 0x0000e10000220ab9 */ /* 0x000fe20000000800 */
[----:B------:R-:W-:Y:S01]  /*11950*/  UMOV UR30, UR58 ;  /* 0x0000003a001e7c82 */ /* 0x000fe20008000000 */
[----:B------:R-:W-:Y:S01]  /*11960*/  UMOV UR45, UR29 ;  /* 0x0000001d002d7c82 */ /* 0x000fe20008000000 */
[----:B--2---:R-:W-:Y:S01]  /*11970*/  UIMAD.WIDE.U32 UR18, UR29, UR33, URZ ;  /* 0x000000211d1272a5 */ /* 0x004fe2000f8e003f */
[----:B------:R-:W-:Y:S01]  /*11980*/  @UP0 ULDC UR22, c[0x0][0x388] ;  /* 0x0000e20000160ab9 */ /* 0x000fe20000000800 */
[----:B------:R-:W-:Y:S01]  /*11990*/  UIMAD.WIDE.U32 UR16, UR28, UR34, URZ ;  /* 0x000000221c1072a5 */ /* 0x000fe2000f8e003f */
[----:B------:R-:W-:Y:S01]  /*119a0*/  @UP2 ULDC UR20, c[0x0][0x3a0] ;  /* 0x0000e80000142ab9 */ /* 0x000fe20000000800 */
[----:B------:R-:W-:-:S03]  /*119b0*/  @UP0 ULDC UR21, c[0x0][0x388] ;  /* 0x0000e20000150ab9 */ /* 0x000fc60000000800 */
[----:B------:R-:W-:Y:S01]  /*119c0*/  @UP0 UMOV UR25, UR19 ;  /* 0x0000001300190c82 */ /* 0x000fe20008000000 */
[----:B------:R-:W-:Y:S02]  /*119d0*/  UIMAD.WIDE.U32 UR18, UR55, UR24, URZ ;  /* 0x00000018371272a5 */ /* 0x000fe4000f8e003f */
[----:B------:R-:W-:Y:S01]  /*119e0*/  @UP0 USHF.R.U32.HI UR45, URZ, UR22, UR25 ;  /* 0x000000163f2d0299 */ /* 0x000fe20008011619 */
[----:B------:R-:W-:Y:S02]  /*119f0*/  @UP0 UMOV UR26, UR17 ;  /* 0x00000011001a0c82 */ /* 0x000fe40008000000 */
[----:B------:R-:W-:Y:S01]  /*11a00*/  UMOV UR25, UR38 ;  /* 0x0000002600197c82 */ /* 0x000fe20008000000 */
[----:B------:R-:W-:Y:S01]  /*11a10*/  UMOV UR38, UR55 ;  /* 0x0000003700267c82 */ /* 0x000fe20008000000 */
[----:B------:R-:W-:Y:S02]  /*11a20*/  @UP2 USHF.R.U32.HI UR38, URZ, UR20, UR19 ;  /* 0x000000143f262299 */ /* 0x000fe40008011613 */
[----:B------:R-:W-:-:S02]  /*11a30*/  UIADD3 UR22, -UR61, URZ, URZ ;  /* 0x0000003f3d167290 */ /* 0x000fc4000fffe13f */
[----:B------:R-:W-:Y:S01]  /*11a40*/  UIADD3 UR37, -UR38, URZ, URZ ;  /* 0x0000003f26257290 */ /* 0x000fe2000fffe13f */
[----:B------:R-:W-:Y:S01]  /*11a50*/  UMOV UR56, UR28 ;  /* 0x0000001c00387c82 */ /* 0x000fe20008000000 */
[----:B------:R-:W-:Y:S01]  /*11a60*/  @UP3 ULDC.64 UR16, c[0x0][0x390] ;  /* 0x0000e40000103ab9 */ /* 0x000fe20000000a00 */
[----:B------:R-:W-:Y:S01]  /*11a70*/  @UP0 USHF.R.U32.HI UR56, URZ, UR21, UR26 ;  /* 0x000000153f380299 */ /* 0x000fe2000801161a */
[----:B------:R-:W1:Y:S01]  /*11a80*/  S2UR UR26, SR_CTAID.X ;  /* 0x00000000001a79c3 */ /* 0x000e620000002500 */
[----:B------:R-:W-:Y:S02]  /*11a90*/  UIMAD.WIDE.U32 UR20, UR45, UR16, URZ ;  /* 0x000000102d1472a5 */ /* 0x000fe4000f8e003f */
[----:B------:R-:W-:Y:S02]  /*11aa0*/  UIMAD UR37, UR23, UR37, UR55 ;  /* 0x00000025172572a4 */ /* 0x000fe4000f8e0237 */
[----:B------:R-:W-:Y:S02]  /*11ab0*/  UIMAD UR22, UR15, UR22, UR35 ;  /* 0x000000160f1672a4 */ /* 0x000fe4000f8e0223 */
[----:B------:R-:W-:-:S02]  /*11ac0*/  UIMAD UR37, UR37, UR50, UR7 ;  /* 0x00000032252572a4 */ /* 0x000fc4000f8e0207 */
[----:B------:R-:W-:Y:S01]  /*11ad0*/  UIMAD UR35, UR22, UR4, UR54 ;  /* 0x00000004162372a4 */ /* 0x000fe2000f8e0236 */
[----:B------:R-:W-:Y:S01]  /*11ae0*/  @UP3 ULDC.64 UR18, c[0x0][0x390] ;  /* 0x0000e40000123ab9 */ /* 0x000fe20000000a00 */
[----:B------:R-:W-:Y:S01]  /*11af0*/  @UP3 UMOV UR16, UR21 ;  /* 0x0000001500103c82 */ /* 0x000fe20008000000 */
[----:B------:R-:W-:Y:S02]  /*11b00*/  UIMAD.WIDE.U32 UR20, UR56, UR18, URZ ;  /* 0x00000012381472a5 */ /* 0x000fe4000f8e003f */
[----:B------:R-:W-:Y:S01]  /*11b10*/  UIADD3 UR22, -UR40, URZ, URZ ;  /* 0x0000003f28167290 */ /* 0x000fe2000fffe13f */
[----:B------:R-:W-:Y:S01]  /*11b20*/  UMOV UR55, UR56 ;  /* 0x0000003800377c82 */ /* 0x000fe20008000000 */
[----:B------:R-:W-:Y:S01]  /*11b30*/  @UP2 ULDC UR18, c[0x0][0x39c] ;  /* 0x0000e70000122ab9 */ /* 0x000fe20000000800 */
[----:B------:R-:W-:Y:S01]  /*11b40*/  @UP3 USHF.R.U32.HI UR55, URZ, UR19, UR21 ;  /* 0x000000133f373299 */ /* 0x000fe20008011615 */
[----:B------:R-:W-:Y:S01]  /*11b50*/  UMOV UR33, UR9 ;  /* 0x0000000900217c82 */ /* 0x000fe20008000000 */
[----:B------:R-:W-:Y:S01]  /*11b60*/  UMOV UR34, UR42 ;  /* 0x0000002a00227c82 */ /* 0x000fe20008000000 */
[----:B------:R-:W-:Y:S01]  /*11b70*/  UIMAD.WIDE.U32 UR18, UR43, UR18, URZ ;  /* 0x000000122b1272a5 */ /* 0x000fe2000f8e003f */
[----:B------:R2:W-:Y:S01]  /*11b80*/  UTMALDG.5D.IM2COL [UR32], [UR48], UR47 ;  /* 0x00000020300073b4 */ /* 0x0005e2000806002f */
[----:B------:R-:W-:Y:S01]  /*11b90*/  UIMAD UR22, UR15, UR22, UR44 ;  /* 0x000000160f1672a4 */ /* 0x000fe2000f8e022c */
[----:B------:R-:W-:Y:S01]  /*11ba0*/  @UP2 ULDC UR20, c[0x0][0x3a0] ;  /* 0x0000e80000142ab9 */ /* 0x000fe20000000800 */
[----:B------:R-:W-:Y:S01]  /*11bb0*/  @UP2 ULDC UR21, c[0x0][0x39c] ;  /* 0x0000e70000152ab9 */ /* 0x000fe20000000800 */
[----:B------:R-:W-:Y:S01]  /*11bc0*/  UMOV UR58, UR45 ;  /* 0x0000002d003a7c82 */ /* 0x000fe20008000000 */
[----:B------:R-:W-:-:S02]  /*11bd0*/  @UP3 USHF.R.U32.HI UR58, URZ, UR17, UR16 ;  /* 0x000000113f3a3299 */ /* 0x000fc40008011610 */
[----:B------:R-:W-:Y:S01]  /*11be0*/  UIADD3 UR27, -UR12, URZ, URZ ;  /* 0x0000003f0c1b7290 */ /* 0x000fe2000fffe13f */
[----:B------:R-:W-:Y:S01]  /*11bf0*/  @UP2 ULDC UR17, c[0x0][0x3a0] ;  /* 0x0000e80000112ab9 */ /* 0x000fe20000000800 */
[----:B------:R-:W-:Y:S02]  /*11c00*/  UIADD3 UR18, -UR41, URZ, URZ ;  /* 0x0000003f29127290 */ /* 0x000fe4000fffe13f */
[----:B------:R-:W-:Y:S02]  /*11c10*/  UIMAD UR27, UR15, UR27, UR25 ;  /* 0x0000001b0f1b72a4 */ /* 0x000fe4000f8e0219 */
[----:B------:R-:W-:Y:S02]  /*11c20*/  UIADD3 UR25, -UR43, URZ, URZ ;  /* 0x0000003f2b197290 */ /* 0x000fe4000fffe13f */
[----:B------:R-:W-:Y:S02]  /*11c30*/  UIMAD UR18, UR39, UR18, UR40 ;  /* 0x00000012271272a4 */ /* 0x000fe4000f8e0228 */
[----:B------:R-:W-:-:S02]  /*11c40*/  UIMAD UR25, UR39, UR25, UR12 ;  /* 0x00000019271972a4 */ /* 0x000fc4000f8e020c */
[----:B------:R-:W-:Y:S02]  /*11c50*/  UIADD3 UR24, UR8, 0x4400, URZ ;  /* 0x0000440008187890 */ /* 0x000fe4000fffe03f */
[----:B------:R-:W-:Y:S02]  /*11c60*/  UIMAD UR27, UR27, UR4, UR54 ;  /* 0x000000041b1b72a4 */ /* 0x000fe4000f8e0236 */
[----:B------:R-:W-:Y:S01]  /*11c70*/  UIADD3 UR16, UR8, 0x4c00, URZ ;  /* 0x00004c0008107890 */ /* 0x000fe2000fffe03f */
[----:B--2---:R-:W-:Y:S01]  /*11c80*/  UMOV UR38, UR30 ;  /* 0x0000001e00267c82 */ /* 0x004fe20008000000 */
[----:B------:R-:W-:Y:S01]  /*11c90*/  UMOV UR30, UR43 ;  /* 0x0000002b001e7c82 */ /* 0x000fe20008000000 */
[----:B------:R-:W-:Y:S02]  /*11ca0*/  @UP2 USHF.R.U32.HI UR30, URZ, UR20, UR19 ;  /* 0x000000143f1e2299 */ /* 0x000fe40008011613 */
[----:B------:R-:W-:Y:S02]  /*11cb0*/  UIMAD.WIDE.U32 UR20, UR41, UR21, URZ ;  /* 0x00000015291472a5 */ /* 0x000fe4000f8e003f */
[----:B------:R-:W-:Y:S01]  /*11cc0*/  UIMAD UR19, UR22, UR4, UR54 ;  /* 0x00000004161372a4 */ /* 0x000fe2000f8e0236 */
[----:B------:R-:W-:-:S02]  /*11cd0*/  UMOV UR37, UR29 ;  /* 0x0000001d00257c82 */ /* 0x000fc40008000000 */
[----:B------:R-:W-:Y:S01]  /*11ce0*/  UMOV UR22, UR41 ;  /* 0x0000002900167c82 */ /* 0x000fe20008000000 */
[----:B------:R-:W-:Y:S02]  /*11cf0*/  @UP2 USHF.R.U32.HI UR22, URZ, UR17, UR21 ;  /* 0x000000113f162299 */ /* 0x000fe40008011615 */
[----:B------:R-:W-:Y:S02]  /*11d00*/  UIADD3 UR29, -UR30, URZ, URZ ;  /* 0x0000003f1e1d7290 */ /* 0x000fe4000fffe13f */
[----:B------:R-:W-:Y:S02]  /*11d10*/  UIADD3 UR21, -UR22, URZ, URZ ;  /* 0x0000003f16157290 */ /* 0x000fe4000fffe13f */
[----:B------:R-:W-:Y:S02]  /*11d20*/  UIMAD UR29, UR23, UR29, UR43 ;  /* 0x0000001d171d72a4 */ /* 0x000fe4000f8e022b */
[----:B------:R-:W-:Y:S01]  /*11d30*/  UIMAD UR21, UR23, UR21, UR41 ;  /* 0x00000015171572a4 */ /* 0x000fe2000f8e0229 */
[----:B------:R-:W-:Y:S01]  /*11d40*/  UMOV UR36, UR28 ;  /* 0x0000001c00247c82 */ /* 0x000fe20008000000 */
[----:B------:R-:W-:-:S02]  /*11d50*/  UIMAD UR28, UR25, UR5, UR6 ;  /* 0x00000005191c72a4 */ /* 0x000fc4000f8e0206 */
[----:B------:R-:W-:Y:S02]  /*11d60*/  UIMAD UR29, UR29, UR50, UR7 ;  /* 0x000000321d1d72a4 */ /* 0x000fe4000f8e0207 */
[----:B------:R-:W-:Y:S02]  /*11d70*/  UIMAD UR20, UR18, UR5, UR6 ;  /* 0x00000005121472a4 */ /* 0x000fe4000f8e0206 */
[----:B------:R-:W-:Y:S02]  /*11d80*/  UIMAD UR21, UR21, UR50, UR7 ;  /* 0x00000032151572a4 */ /* 0x000fe4000f8e0207 */
[----:B-1----:R-:W-:Y:S01]  /*11d90*/  USHF.L.U32 UR40, UR26, 0x8, URZ ;  /* 0x000000081a287899 */ /* 0x002fe2000800063f */
[----:B------:R-:W-:Y:S02]  /*11da0*/  UMOV UR25, UR9 ;  /* 0x0000000900197c82 */ /* 0x000fe40008000000 */
[----:B------:R-:W-:Y:S01]  /*11db0*/  UMOV UR26, UR42 ;  /* 0x0000002a001a7c82 */ /* 0x000fe20008000000 */
[----:B------:R-:W-:Y:S01]  /*11dc0*/  UIADD3 UR41, UR40, 0x80, URZ ;  /* 0x0000008028297890 */ /* 0x000fe2000fffe03f */
[----:B------:R1:W-:Y:S01]  /*11dd0*/  UTMALDG.5D.IM2COL [UR24], [UR48], UR47 ;  /* 0x00000018300073b4 */ /* 0x0003e2000806002f */
[----:B------:R-:W-:Y:S01]  /*11de0*/  UIADD3 UR35, UR40, 0x88, URZ ;  /* 0x0000008828237890 */ /* 0x000fe2000fffe03f */
[----:B------:R-:W-:Y:S01]  /*11df0*/  UMOV UR17, UR9 ;  /* 0x0000000900117c82 */ /* 0x000fe20008000000 */
[----:B------:R-:W-:Y:S01]  /*11e00*/  UMOV UR18, UR42 ;  /* 0x0000002a00127c82 */ /* 0x000fe20008000000 */
[----:B------:R-:W-:Y:S01]  /*11e10*/  @UP0 ULDC UR34, c[0x0][0x384] ;  /* 0x0000e10000220ab9 */ /* 0x000fe20000000800 */
[----:B------:R-:W-:Y:S01]  /*11e20*/  @UP0 ULDC UR33, c[0x0][0x384] ;  /* 0x0000e10000210ab9 */ /* 0x000fe20000000800 */
[----:B------:R-:W-:Y:S01]  /*11e30*/  UIADD3 UR61, UR40, 0x78, URZ ;  /* 0x00000078283d7890 */ /* 0x000fe2000fffe03f */
[----:B------:R2:W-:Y:S01]  /*11e40*/  UTMALDG.5D.IM2COL [UR16], [UR48], UR47 ;  /* 0x00000010300073b4 */ /* 0x0005e2000806002f */
[----:B------:R-:W-:Y:S01]  /*11e50*/  @UP0 ULDC UR12, c[0x0][0x384] ;  /* 0x0000e100000c0ab9 */ /* 0x000fe20000000800 */
[----:B------:R-:W-:Y:S01]  /*11e60*/  @UP0 ULDC UR32, c[0x0][0x388] ;  /* 0x0000e20000200ab9 */ /* 0x000fe20000000800 */
[----:B------:R-:W-:-:S03]  /*11e70*/  UMOV UR43, UR41 ;  /* 0x00000029002b7c82 */ /* 0x000fc60008000000 */
[----:B------:R-:W-:Y:S01]  /*11e80*/  UMOV UR44, UR61 ;  /* 0x0000003d002c7c82 */ /* 0x000fe20008000000 */
[----:B-1----:R-:W-:Y:S01]  /*11e90*/  @UP3 ULDC.64 UR24, c[0x0][0x390] ;  /* 0x0000e40000183ab9 */ /* 0x002fe20000000a00 */
[----:B------:R-:W-:Y:S01]  /*11ea0*/  @UP3 ULDC.64 UR26, c[0x0][0x390] ;  /* 0x0000e400001a3ab9 */ /* 0x000fe20000000a00 */
[----:B------:R-:W-:Y:S01]  /*11eb0*/  UMOV UR30, UR11 ;  /* 0x0000000b001e7c82 */ /* 0x000fe20008000000 */
[----:B------:R-:W-:-:S04]  /*11ec0*/  UIADD3 UR28, -UR11, URZ, URZ ;  /* 0x0000003f0b1c7290 */ /* 0x000fc8000fffe13f */
[----:B------:R-:W-:Y:S02]  /*11ed0*/  UIMAD UR28, UR39, UR28, UR31 ;  /* 0x0000001c271c72a4 */ /* 0x000fe4000f8e021f */
[----:B--2---:R-:W-:Y:S02]  /*11ee0*/  UIMAD.WIDE.U32 UR18, UR41, UR34, URZ ;  /* 0x00000022291272a5 */ /* 0x004fe4000f8e003f */
[----:B------:R-:W-:Y:S02]  /*11ef0*/  UIMAD.WIDE.U32 UR16, UR35, UR33, URZ ;  /* 0x00000021231072a5 */ /* 0x000fe4000f8e003f */
[----:B------:R-:W-:Y:S01]  /*11f00*/  UIMAD.WIDE.U32 UR20, UR61, UR12, URZ ;  /* 0x0000000c3d1472a5 */ /* 0x000fe2000f8e003f */
[----:B------:R-:W-:Y:S02]  /*11f10*/  @UP0 ULDC UR22, c[0x0][0x388] ;  /* 0x0000e20000160ab9 */ /* 0x000fe40000000800 */
[----:B------:R-:W-:Y:S01]  /*11f20*/  @UP0 ULDC UR12, c[0x0][0x388] ;  /* 0x0000e200000c0ab9 */ /* 0x000fe20000000800 */
[----:B------:R-:W-:-:S02]  /*11f30*/  @UP0 USHF.R.U32.HI UR43, URZ, UR22, UR19 ;  /* 0x000000163f2b0299 */ /* 0x000fc40008011613 */
[----:B------:R-:W-:Y:S01]  /*11f40*/  @UP0 USHF.R.U32.HI UR44, URZ, UR32, UR21 ;  /* 0x000000203f2c0299 */ /* 0x000fe20008011615 */
[----:B------:R-:W-:Y:S01]  /*11f50*/  @UP0 UMOV UR18, UR17 ;  /* 0x0000001100120c82 */ /* 0x000fe20008000000 */
[----:B------:R-:W-:Y:S01]  /*11f60*/  UMOV UR61, UR35 ;  /* 0x00000023003d7c82 */ /* 0x000fe20008000000 */
[----:B------:R-:W-:Y:S02]  /*11f70*/  @UP0 USHF.R.U32.HI UR61, URZ, UR12, UR18 ;  /* 0x0000000c3f3d0299 */ /* 0x000fe40008011612 */
[----:B------:R-:W-:Y:S02]  /*11f80*/  UIMAD.WIDE.U32 UR18, UR43, UR24, URZ ;  /* 0x000000182b1272a5 */ /* 0x000fe4000f8e003f */
[----:B------:R-:W-:Y:S01]  /*11f90*/  UIMAD.WIDE.U32 UR20, UR44, UR26, URZ ;  /* 0x0000001a2c1472a5 */ /* 0x000fe2000f8e003f */
[----:B------:R-:W-:Y:S01]  /*11fa0*/  @UP3 ULDC.64 UR16, c[0x0][0x390] ;  /* 0x0000e40000103ab9 */ /* 0x000fe20000000a00 */
[----:B------:R-:W-:Y:S01]  /*11fb0*/  UMOV UR41, UR43 ;  /* 0x0000002b00297c82 */ /* 0x000fe20008000000 */
[----:B------:R-:W-:-:S02]  /*11fc0*/  @UP3 USHF.R.U32.HI UR41, URZ, UR25, UR19 ;  /* 0x000000193f293299 */ /* 0x000fc40008011613 */
[----:B------:R-:W-:Y:S02]  /*11fd0*/  @UP2 ULDC UR18, c[0x0][0x39c] ;  /* 0x0000e70000122ab9 */ /* 0x000fe40000000800 */
[----:B------:R-:W-:Y:S01]  /*11fe0*/  @UP3 UMOV UR22, UR21 ;  /* 0x0000001500163c82 */ /* 0x000fe20008000000 */
[----:B------:R-:W-:Y:S02]  /*11ff0*/  UIMAD.WIDE.U32 UR20, UR61, UR16, URZ ;  /* 0x000000103d1472a5 */ /* 0x000fe4000f8e003f */
[----:B------:R-:W-:Y:S01]  /*12000*/  UIMAD.WIDE.U32 UR18, UR11, UR18, URZ ;  /* 0x000000120b1272a5 */ /* 0x000fe2000f8e003f */
[----:B------:R-:W-:Y:S01]  /*12010*/  UMOV UR35, UR60 ;  /* 0x0000003c00237c82 */ /* 0x000fe20008000000 */
[----:B------:R-:W-:Y:S01]  /*12020*/  UMOV UR60, UR61 ;  /* 0x0000003d003c7c82 */ /* 0x000fe20008000000 */
[----:B------:R-:W-:Y:S01]  /*12030*/  @UP2 ULDC UR16, c[0x0][0x39c] ;  /* 0x0000e70000102ab9 */ /* 0x000fe20000000800 */
[----:B------:R-:W-:Y:S02]  /*12040*/  @UP3 USHF.R.U32.HI UR60, URZ, UR17, UR21 ;  /* 0x000000113f3c3299 */ /* 0x000fe40008011615 */
[----:B------:R-:W-:Y:S01]  /*12050*/  UIMAD.WIDE.U32 UR16, UR13, UR16, URZ ;  /* 0x000000100d1072a5 */ /* 0x000fe2000f8e003f */
[----:B------:R-:W-:Y:S01]  /*12060*/  UMOV UR12, UR44 ;  /* 0x0000002c000c7c82 */ /* 0x000fe20008000000 */
[----:B------:R-:W-:Y:S01]  /*12070*/  @UP3 USHF.R.U32.HI UR12, URZ, UR27, UR22 ;  /* 0x0000001b3f0c3299 */ /* 0x000fe20008011616 */
[----:B------:R-:W-:-:S02]  /*12080*/  @UP2 ULDC UR18, c[0x0][0x3a0] ;  /* 0x0000e80000122ab9 */ /* 0x000fc40000000800 */
[----:B------:R-:W-:Y:S01]  /*12090*/  UMOV UR22, UR13 ;  /* 0x0000000d00167c82 */ /* 0x000fe20008000000 */
[----:B------:R-:W-:Y:S01]  /*120a0*/  @UP2 USHF.R.U32.HI UR22, URZ, UR18, UR17 ;  /* 0x000000123f162299 */ /* 0x000fe20008011611 */
[----:B------:R-:W-:Y:S01]  /*120b0*/  @UP2 ULDC UR20, c[0x0][0x3a0] ;  /* 0x0000e80000142ab9 */ /* 0x000fe20000000800 */
[----:B------:R-:W-:Y:S02]  /*120c0*/  UIADD3 UR17, -UR31, URZ, URZ ;  /* 0x0000003f1f117290 */ /* 0x000fe4000fffe13f */
[----:B------:R-:W-:Y:S02]  /*120d0*/  UIADD3 UR18, -UR13, URZ, URZ ;  /* 0x0000003f0d127290 */ /* 0x000fe4000fffe13f */
[----:B------:R-:W-:Y:S02]  /*120e0*/  @UP2 USHF.R.U32.HI UR30, URZ, UR20, UR19 ;  /* 0x000000143f1e2299 */ /* 0x000fe40008011613 */
[----:B------:R-:W-:Y:S02]  /*120f0*/  UIMAD UR27, UR15, UR17, UR35 ;  /* 0x000000110f1b72a4 */ /* 0x000fe4000f8e0223 */
[----:B------:R-:W-:-:S02]  /*12100*/  UIADD3 UR17, -UR14, URZ, URZ ;  /* 0x0000003f0e117290 */ /* 0x000fc4000fffe13f */
[----:B------:R-:W-:Y:S02]  /*12110*/  UIMAD UR18, UR39, UR18, UR14 ;  /* 0x00000012271272a4 */ /* 0x000fe4000f8e020e */
[----:B------:R-:W-:Y:S02]  /*12120*/  UIADD3 UR14, -UR30, URZ, URZ ;  /* 0x0000003f1e0e7290 */ /* 0x000fe4000fffe13f */
[----:B------:R-:W-:Y:S02]  /*12130*/  UIADD3 UR24, UR8, 0x5400, URZ ;  /* 0x0000540008187890 */ /* 0x000fe4000fffe03f */
[----:B------:R-:W-:Y:S02]  /*12140*/  UIMAD UR14, UR23, UR14, UR11 ;  /* 0x0000000e170e72a4 */ /* 0x000fe4000f8e020b */
        /* <DEDUP_REMOVED lines=9> */
[----:B------:R-:W-:Y:S01]  /*121e0*/  UIMAD UR21, UR11, UR50, UR7 ;  /* 0x000000320b1572a4 */ /* 0x000fe2000f8e0207 */
[----:B------:R-:W-:Y:S01]  /*121f0*/  UMOV UR25, UR9 ;  /* 0x0000000900197c82 */ /* 0x000fe20008000000 */
[----:B------:R-:W-:Y:S01]  /*12200*/  UMOV UR26, UR42 ;  /* 0x0000002a001a7c82 */ /* 0x000fe20008000000 */
[----:B------:R-:W-:Y:S01]  /*12210*/  UMOV UR17, UR9 ;  /* 0x0000000900117c82 */ /* 0x000fe20008000000 */
[----:B------:R1:W-:Y:S01]  /*12220*/  UTMALDG.5D.IM2COL [UR24], [UR48], UR47 ;  /* 0x00000018300073b4 */ /* 0x0003e2000806002f */
[----:B------:R-:W-:Y:S01]  /*12230*/  UMOV UR18, UR42 ;  /* 0x0000002a00127c82 */ /* 0x000fe20008000000 */
[----:B------:R-:W-:Y:S01]  /*12240*/  @UP0 ULDC UR13, c[0x0][0x384] ;  /* 0x0000e100000d0ab9 */ /* 0x000fe20000000800 */
[----:B------:R-:W-:Y:S01]  /*12250*/  @UP0 ULDC UR14, c[0x0][0x384] ;  /* 0x0000e100000e0ab9 */ /* 0x000fe20000000800 */
[----:B------:R-:W-:Y:S01]  /*12260*/  UMOV UR35, UR38 ;  /* 0x0000002600237c82 */ /* 0x000fe20008000000 */
[----:B------:R-:W-:Y:S01]  /*12270*/  @UP2 ULDC UR11, c[0x0][0x3a0] ;  /* 0x0000e800000b2ab9 */ /* 0x000fe20000000800 */
[----:B------:R-:W-:Y:S01]  /*12280*/  UMOV UR38, UR59 ;  /* 0x0000003b00267c82 */ /* 0x000fe20008000000 */
[----:B------:R-:W-:Y:S01]  /*12290*/  UIADD3 UR32, UR8, 0x6400, URZ ;  /* 0x0000640008207890 */ /* 0x000fe2000fffe03f */
[----:B------:R2:W-:Y:S01]  /*122a0*/  UTMALDG.5D.IM2COL [UR16], [UR48], UR47 ;  /* 0x00000010300073b4 */ /* 0x0005e2000806002f */
[----:B------:R-:W-:Y:S01]  /*122b0*/  UMOV UR33, UR9 ;  /* 0x0000000900217c82 */ /* 0x000fe20008000000 */
[----:B------:R-:W-:Y:S01]  /*122c0*/  UMOV UR34, UR42 ;  /* 0x0000002a00227c82 */ /* 0x000fe20008000000 */
[----:B------:R-:W-:Y:S01]  /*122d0*/  UMOV UR31, UR57 ;  /* 0x00000039001f7c82 */ /* 0x000fe20008000000 */
[----:B-1----:R-:W-:-:S02]  /*122e0*/  UIADD3 UR29, UR40, 0x90, URZ ;  /* 0x00000090281d7890 */ /* 0x002fc4000fffe03f */
[----:B------:R-:W-:Y:S01]  /*122f0*/  UIADD3 UR26, UR40, 0x98, URZ ;  /* 0x00000098281a7890 */ /* 0x000fe2000fffe03f */
[----:B------:R-:W-:Y:S01]  /*12300*/  UMOV UR25, UR36 ;  /* 0x0000002400197c82 */ /* 0x000fe20008000000 */
[----:B------:R-:W-:Y:S01]  /*12310*/  UMOV UR28, UR37 ;  /* 0x00000025001c7c82 */ /* 0x000fe20008000000 */
[----:B------:R-:W-:Y:S02]  /*12320*/  UIADD3 UR36, -UR59, URZ, URZ ;  /* 0x0000003f3b247290 */ /* 0x000fe4000fffe13f */
[----:B--2---:R-:W-:Y:S02]  /*12330*/  UIMAD.WIDE.U32 UR18, UR29, UR13, URZ ;  /* 0x0000000d1d1272a5 */ /* 0x004fe4000f8e003f */
[----:B------:R-:W-:Y:S01]  /*12340*/  UIMAD.WIDE.U32 UR16, UR26, UR14, URZ ;  /* 0x0000000e1a1072a5 */ /* 0x000fe2000f8e003f */
[----:B------:R-:W-:Y:S01]  /*12350*/  @UP2 ULDC UR21, c[0x0][0x39c] ;  /* 0x0000e70000152ab9 */ /* 0x000fe20000000800 */
[----:B------:R-:W-:Y:S01]  /*12360*/  @UP0 ULDC UR20, c[0x0][0x388] ;  /* 0x0000e20000140ab9 */ /* 0x000fe20000000800 */
[----:B------:R-:W-:-:S02]  /*12370*/  UMOV UR13, UR29 ;  /* 0x0000001d000d7c82 */ /* 0x000fc40008000000 */
[----:B------:R-:W-:Y:S01]  /*12380*/  @UP0 UMOV UR18, UR19 ;  /* 0x0000001300120c82 */ /* 0x000fe20008000000 */
[----:B------:R-:W-:Y:S01]  /*12390*/  @UP0 ULDC UR14, c[0x0][0x388] ;  /* 0x0000e200000e0ab9 */ /* 0x000fe20000000800 */
[----:B------:R-:W-:Y:S01]  /*123a0*/  @UP0 UMOV UR19, UR17 ;  /* 0x0000001100130c82 */ /* 0x000fe20008000000 */
[----:B------:R-:W-:Y:S02]  /*123b0*/  UIMAD.WIDE.U32 UR16, UR59, UR21, URZ ;  /* 0x000000153b1072a5 */ /* 0x000fe4000f8e003f */
[----:B------:R-:W-:Y:S02]  /*123c0*/  @UP0 USHF.R.U32.HI UR13, URZ, UR20, UR18 ;  /* 0x000000143f0d0299 */ /* 0x000fe40008011612 */
[----:B------:R-:W-:Y:S01]  /*123d0*/  @UP2 USHF.R.U32.HI UR38, URZ, UR11, UR17 ;  /* 0x0000000b3f262299 */ /* 0x000fe20008011611 */
[----:B------:R-:W-:Y:S01]  /*123e0*/  UMOV UR46, UR26 ;  /* 0x0000001a002e7c82 */ /* 0x000fe20008000000 */
[----:B------:R-:W-:Y:S01]  /*123f0*/  @UP3 ULDC.64 UR20, c[0x0][0x390] ;  /* 0x0000e40000143ab9 */ /* 0x000fe20000000a00 */
[----:B------:R-:W-:-:S02]  /*12400*/  UIADD3 UR11, -UR52, URZ, URZ ;  /* 0x0000003f340b7290 */ /* 0x000fc4000fffe13f */
[----:B------:R-:W-:Y:S02]  /*12410*/  UIADD3 UR37, -UR38, URZ, URZ ;  /* 0x0000003f26257290 */ /* 0x000fe4000fffe13f */
[----:B------:R-:W-:Y:S02]  /*12420*/  @UP0 USHF.R.U32.HI UR46, URZ, UR14, UR19 ;  /* 0x0000000e3f2e0299 */ /* 0x000fe40008011613 */
[----:B------:R-:W-:Y:S01]  /*12430*/  UIMAD.WIDE.U32 UR18, UR13, UR20, URZ ;  /* 0x000000140d1272a5 */ /* 0x000fe2000f8e003f */
[----:B------:R-:W-:Y:S01]  /*12440*/  UMOV UR30, UR35 ;  /* 0x00000023001e7c82 */ /* 0x000fe20008000000 */
[----:B------:R-:W-:Y:S01]  /*12450*/  UIMAD UR36, UR39, UR36, UR52 ;  /* 0x00000024272472a4 */ /* 0x000fe2000f8e0234 */
[----:B------:R-:W-:Y:S01]  /*12460*/  R2UR UR52, R4 ;  /* 0x00000000043472ca */ /* 0x000fe200000e0000 */
[----:B------:R-:W-:Y:S02]  /*12470*/  UIMAD UR37, UR23, UR37, UR59 ;  /* 0x00000025172572a4 */ /* 0x000fe4000f8e023b */
[----:B------:R-:W-:Y:S01]  /*12480*/  UIMAD UR35, UR15, UR11, UR51 ;  /* 0x0000000b0f2372a4 */ /* 0x000fe2000f8e0233 */
[----:B------:R-:W-:Y:S01]  /*12490*/  @UP3 ULDC.64 UR16, c[0x0][0x390] ;  /* 0x0000e40000103ab9 */ /* 0x000fe20000000a00 */
[----:B------:R-:W-:-:S02]  /*124a0*/  UIMAD UR36, UR36, UR5, UR6 ;  /* 0x00000005242472a4 */ /* 0x000fc4000f8e0206 */
[----:B------:R-:W-:Y:S02]  /*124b0*/  UIMAD UR35, UR35, UR4, UR54 ;  /* 0x00000004232372a4 */ /* 0x000fe4000f8e0236 */
[----:B------:R-:W-:Y:S01]  /*124c0*/  UIMAD UR37, UR37, UR50, UR7 ;  /* 0x00000032252572a4 */ /* 0x000fe2000f8e0207 */
[----:B------:R-:W-:Y:S01]  /*124d0*/  @UP3 UMOV UR11, UR19 ;  /* 0x00000013000b3c82 */ /* 0x000fe20008000000 */
[----:B------:R-:W-:Y:S02]  /*124e0*/  UIMAD.WIDE.U32 UR18, UR46, UR16, URZ ;  /* 0x000000102e1272a5 */ /* 0x000fe4000f8e003f */
[----:B---3-5:R-:W-:Y:S01]  /*124f0*/  IMAD.U32 R14, RZ, RZ, UR52 ;  /* 0x00000034ff0e7e24 */ /* 0x028fe2000f8e00ff */
[----:B------:R-:W-:Y:S01]  /*12500*/  UIADD3 UR27, -UR45, URZ, URZ ;  /* 0x0000003f2d1b7290 */ /* 0x000fe2000fffe13f */
[----:B------:R-:W-:Y:S01]  /*12510*/  UMOV UR51, UR46 ;  /* 0x0000002e00337c82 */ /* 0x000fe20008000000 */
[----:B------:R-:W-:Y:S02]  /*12520*/  @UP3 USHF.R.U32.HI UR51, URZ, UR17, UR19 ;  /* 0x000000113f333299 */ /* 0x000fe40008011613 */
[----:B------:R1:W-:Y:S01]  /*12530*/  UTMALDG.5D.IM2COL [UR32], [UR48], UR47 ;  /* 0x00000020300073b4 */ /* 0x0003e2000806002f */
[----:B------:R-:W-:Y:S01]  /*12540*/  UIMAD UR27, UR15, UR27, UR28 ;  /* 0x0000001b0f1b72a4 */ /* 0x000fe2000f8e021c */
[----:B------:R-:W-:Y:S01]  /*12550*/  @UP2 ULDC UR18, c[0x0][0x39c] ;  /* 0x0000e70000122ab9 */ /* 0x000fe20000000800 */
[----:B------:R-:W-:-:S02]  /*12560*/  UIADD3 UR28, UR40, 0x88, URZ ;  /* 0x00000088281c7890 */ /* 0x000fc4000fffe03f */
[----:B------:R-:W-:Y:S01]  /*12570*/  UIMAD.WIDE.U32 UR18, UR58, UR18, URZ ;  /* 0x000000123a1272a5 */ /* 0x000fe2000f8e003f */
[----:B------:R-:W-:Y:S01]  /*12580*/  @UP2 ULDC UR14, c[0x0][0x3a0] ;  /* 0x0000e800000e2ab9 */ /* 0x000fe20000000800 */
[----:B------:R-:W-:Y:S01]  /*12590*/  UIADD3 UR22, -UR58, URZ, URZ ;  /* 0x0000003f3a167290 */ /* 0x000fe2000fffe13f */
[----:B------:R-:W-:Y:S01]  /*125a0*/  UMOV UR57, UR13 ;  /* 0x0000000d00397c82 */ /* 0x000fe20008000000 */
[----:B------:R-:W-:Y:S01]  /*125b0*/  @UP2 ULDC UR20, c[0x0][0x39c] ;  /* 0x0000e70000142ab9 */ /* 0x000fe20000000800 */
[----:B------:R-:W-:Y:S02]  /*125c0*/  @UP3 USHF.R.U32.HI UR57, URZ, UR21, UR11 ;  /* 0x000000153f393299 */ /* 0x000fe4000801160b */
[----:B------:R-:W-:Y:S01]  /*125d0*/  UIMAD.WIDE.U32 UR20, UR55, UR20, URZ ;  /* 0x00000014371472a5 */ /* 0x000fe2000f8e003f */
[----:B------:R-:W-:Y:S01]  /*125e0*/  @UP2 ULDC UR11, c[0x0][0x3a0] ;  /* 0x0000e800000b2ab9 */ /* 0x000fe20000000800 */
[----:B------:R-:W-:Y:S02]  /*125f0*/  UIADD3 UR17, -UR56, URZ, URZ ;  /* 0x0000003f38117290 */ /* 0x000fe4000fffe13f */
[----:B------:R-:W-:-:S02]  /*12600*/  UIADD3 UR24, UR8, 0x6c00, URZ ;  /* 0x00006c0008187890 */ /* 0x000fc4000fffe03f */
[----:B------:R-:W-:Y:S02]  /*12610*/  UIMAD UR27, UR27, UR4, UR54 ;  /* 0x000000041b1b72a4 */ /* 0x000fe4000f8e0236 */
[----:B------:R-:W-:Y:S01]  /*12620*/  UIMAD UR17, UR15, UR17, UR25 ;  /* 0x000000110f1172a4 */ /* 0x000fe2000f8e0219 */
[----:B-1----:R-:W-:Y:S01]  /*12630*/  UMOV UR37, UR29 ;  /* 0x0000001d00257c82 */ /* 0x002fe20008000000 */
[----:B------:R-:W-:Y:S01]  /*12640*/  UIADD3 UR29, UR40, 0x78, URZ ;  /* 0x00000078281d7890 */ /* 0x000fe2000fffe03f */
[----:B------:R-:W-:Y:S01]  /*12650*/  UMOV UR35, UR30 ;  /* 0x0000001e00237c82 */ /* 0x000fe20008000000 */
[----:B------:R-:W-:Y:S01]  /*12660*/  UMOV UR30, UR58 ;  /* 0x0000003a001e7c82 */ /* 0x000fe20008000000 */
[----:B------:R-:W-:Y:S01]  /*12670*/  @UP2 USHF.R.U32.HI UR30, URZ, UR14, UR19 ;  /* 0x0000000e3f1e2299 */ /* 0x000fe20008011613 */
[----:B------:R-:W-:Y:S01]  /*12680*/  UMOV UR38, UR28 ;  /* 0x0000001c00267c82 */ /* 0x000fe20008000000 */
[----:B------:R-:W-:Y:S02]  /*12690*/  UIMAD UR28, UR39, UR22, UR45 ;  /* 0x00000016271c72a4 */ /* 0x000fe4000f8e022d */
[----:B------:R-:W-:Y:S01]  /*126a0*/  UIADD3 UR14, -UR55, URZ, URZ ;  /* 0x0000003f370e7290 */ /* 0x000fe2000fffe13f */
[----:B------:R-:W-:Y:S01]  /*126b0*/  UMOV UR45, UR29 ;  /* 0x0000001d002d7c82 */ /* 0x000fe20008000000 */
[----:B------:R-:W-:Y:S01]  /*126c0*/  UIADD3 UR29, -UR30, URZ, URZ ;  /* 0x0000003f1e1d7290 */ /* 0x000fe2000fffe13f */
[----:B------:R-:W-:Y:S01]  /*126d0*/  UMOV UR22, UR55 ;  /* 0x0000003700167c82 */ /* 0x000fe20008000000 */
[----:B------:R-:W-:-:S02]  /*126e0*/  @UP2 USHF.R.U32.HI UR22, URZ, UR11, UR21 ;  /* 0x0000000b3f162299 */ /* 0x000fc40008011615 */
[----:B------:R-:W-:Y:S02]  /*126f0*/  UIMAD UR29, UR23, UR29, UR58 ;  /* 0x0000001d171d72a4 */ /* 0x000fe4000f8e023a */
[----:B------:R-:W-:Y:S02]  /*12700*/  UIADD3 UR21, -UR22, URZ, URZ ;  /* 0x0000003f16157290 */ /* 0x000fe4000fffe13f */
[----:B------:R-:W-:Y:S02]  /*12710*/  UIMAD UR28, UR28, UR5, UR6 ;  /* 0x000000051c1c72a4 */ /* 0x000fe4000f8e0206 */
[----:B------:R-:W-:Y:S02]  /*12720*/  UIMAD UR29, UR29, UR50, UR7 ;  /* 0x000000321d1d72a4 */ /* 0x000fe4000f8e0207 */
[----:B------:R-:W-:Y:S02]  /*12730*/  UIMAD UR14, UR39, UR14, UR56 ;  /* 0x0000000e270e72a4 */ /* 0x000fe4000f8e0238 */
[----:B------:R-:W-:-:S02]  /*12740*/  UIMAD UR21, UR23, UR21, UR55 ;  /* 0x00000015171572a4 */ /* 0x000fc4000f8e0237 */
[----:B------:R-:W-:Y:S02]  /*12750*/  UIADD3 UR16, UR8, 0x7400, URZ ;  /* 0x0000740008107890 */ /* 0x000fe4000fffe03f */
[----:B------:R-:W-:Y:S01]  /*12760*/  UIMAD UR19, UR17, UR4, UR54 ;  /* 0x00000004111372a4 */ /* 0x000fe2000f8e0236 */
[----:B------:R-:W-:Y:S01]  /*12770*/  UMOV UR56, UR26 ;  /* 0x0000001a00387c82 */ /* 0x000fe20008000000 */
[----:B------:R-:W-:Y:S02]  /*12780*/  UIMAD UR20, UR14, UR5, UR6 ;  /* 0x000000050e1472a4 */ /* 0x000fe4000f8e0206 */
[----:B------:R-:W-:Y:S01]  /*12790*/  UIMAD UR21, UR21, UR50, UR7 ;  /* 0x00000032151572a4 */ /* 0x000fe2000f8e0207 */
[----:B------:R-:W-:Y:S01]  /*127a0*/  UMOV UR25, UR9 ;  /* 0x0000000900197c82 */ /* 0x000fe20008000000 */
[----:B------:R-:W-:Y:S01]  /*127b0*/  UMOV UR26, UR42 ;  /* 0x0000002a001a7c82 */ /* 0x000fe20008000000 */
[----:B------:R-:W-:Y:S01]  /*127c0*/  UIADD3 UR58, UR40, 0xa0, URZ ;  /* 0x000000a0283a7890 */ /* 0x000fe2000fffe03f */
[----:B------:R1:W-:Y:S01]  /*127d0*/  UTMALDG.5D.IM2COL [UR24], [UR48], UR47 ;  /* 0x00000018300073b4 */ /* 0x0003e2000806002f */
[----:B------:R-:W-:Y:S01]  /*127e0*/  UIADD3 UR36, UR40, 0xa8, URZ ;  /* 0x000000a828247890 */ /* 0x000fe2000fffe03f */
[----:B------:R-:W-:Y:S01]  /*127f0*/  UMOV UR55, UR31 ;  /* 0x0000001f00377c82 */ /* 0x000fe20008000000 */
[----:B------:R-:W-:Y:S01]  /*12800*/  UMOV UR17, UR9 ;  /* 0x0000000900117c82 */ /* 0x000fe20008000000 */
[----:B------:R-:W-:Y:S01]  /*12810*/  UMOV UR18, UR42 ;  /* 0x0000002a00127c82 */ /* 0x000fe20008000000 */
[----:B------:R-:W-:Y:S01]  /*12820*/  UIADD3 UR31, UR40, 0x80, URZ ;  /* 0x00000080281f7890 */ /* 0x000fe2000fffe03f */
[----:B------:R-:W-:Y:S01]  /*12830*/  @UP0 ULDC UR11, c[0x0][0x384] ;  /* 0x0000e100000b0ab9 */ /* 0x000fe20000000800 */
[----:B------:R-:W-:Y:S01]  /*12840*/  @UP0 ULDC UR34, c[0x0][0x384] ;  /* 0x0000e10000220ab9 */ /* 0x000fe20000000800 */
[----:B------:R2:W-:Y:S01]  /*12850*/  UTMALDG.5D.IM2COL [UR16], [UR48], UR47 ;  /* 0x00000010300073b4 */ /* 0x0005e2000806002f */
[----:B------:R-:W-:Y:S01]  /*12860*/  @UP0 ULDC UR33, c[0x0][0x384] ;  /* 0x0000e10000210ab9 */ /* 0x000fe20000000800 */
[----:B------:R-:W-:Y:S01]  /*12870*/  @UP0 ULDC UR32, c[0x0][0x388] ;  /* 0x0000e20000200ab9 */ /* 0x000fe20000000800 */
[----:B------:R-:W-:Y:S01]  /*12880*/  @UP0 ULDC UR14, c[0x0][0x388] ;  /* 0x0000e200000e0ab9 */ /* 0x000fe20000000800 */
[----:B-1----:R-:W-:Y:S01]  /*12890*/  UIADD3 UR24, UR40, 0xb0, URZ ;  /* 0x000000b028187890 */ /* 0x002fe2000fffe03f */
[----:B------:R-:W-:-:S02]  /*128a0*/  UMOV UR30, UR31 ;  /* 0x0000001f001e7c82 */ /* 0x000fc40008000000 */
[----:B------:R-:W-:Y:S01]  /*128b0*/  UMOV UR40, UR58 ;  /* 0x0000003a00287c82 */ /* 0x000fe20008000000 */
[----:B------:R-:W-:Y:S01]  /*128c0*/  UMOV UR31, UR36 ;  /* 0x00000024001f7c82 */ /* 0x000fe20008000000 */
[----:B------:R-:W-:Y:S01]  /*128d0*/  @UP3 ULDC.64 UR26, c[0x0][0x390] ;  /* 0x0000e400001a3ab9 */ /* 0x000fe20000000a00 */
[----:B------:R-:W-:Y:S01]  /*128e0*/  UMOV UR29, UR30 ;  /* 0x0000001e001d7c82 */ /* 0x000fe20008000000 */
[----:B------:R-:W-:Y:S01]  /*128f0*/  UMOV UR59, UR24 ;  /* 0x00000018003b7c82 */ /* 0x000fe20008000000 */
[----:B------:R-:W-:Y:S01]  /*12900*/  UMOV UR30, UR12 ;  /* 0x0000000c001e7c82 */ /* 0x000fe20008000000 */
[----:B------:R-:W-:Y:S02]  /*12910*/  UIADD3 UR28, -UR12, URZ, URZ ;  /* 0x0000003f0c1c7290 */ /* 0x000fe4000fffe13f */
[----:B--2---:R-:W-:Y:S02]  /*12920*/  UIMAD.WIDE.U32 UR20, UR58, UR11, URZ ;  /* 0x0000000b3a1472a5 */ /* 0x004fe4000f8e003f */
[----:B------:R-:W-:-:S02]  /*12930*/  UIMAD.WIDE.U32 UR16, UR36, UR34, URZ ;  /* 0x00000022241072a5 */ /* 0x000fc4000f8e003f */
[----:B------:R-:W-:Y:S01]  /*12940*/  @UP0 USHF.R.U32.HI UR40, URZ, UR32, UR21 ;  /* 0x000000203f280299 */ /* 0x000fe20008011615 */
[----:B------:R-:W-:Y:S01]  /*12950*/  UMOV UR34, UR24 ;  /* 0x0000001800227c82 */ /* 0x000fe20008000000 */
[----:B------:R-:W-:Y:S02]  /*12960*/  @UP0 USHF.R.U32.HI UR31, URZ, UR14, UR17 ;  /* 0x0000000e3f1f0299 */ /* 0x000fe40008011611 */
[----:B------:R-:W-:Y:S02]  /*12970*/  UIMAD.WIDE.U32 UR18, UR34, UR33, URZ ;  /* 0x00000021221272a5 */ /* 0x000fe4000f8e003f */
[----:B------:R-:W-:Y:S01]  /*12980*/  UIMAD.WIDE.U32 UR16, UR40, UR26, URZ ;  /* 0x0000001a281072a5 */ /* 0x000fe2000f8e003f */
[----:B------:R-:W-:Y:S01]  /*12990*/  @UP0 ULDC UR11, c[0x0][0x388] ;  /* 0x0000e200000b0ab9 */ /* 0x000fe20000000800 */
[----:B------:R-:W-:Y:S01]  /*129a0*/  UMOV UR33, UR45 ;  /* 0x0000002d00217c82 */ /* 0x000fe20008000000 */
[----:B------:R-:W-:Y:S02]  /*129b0*/  UMOV UR22, UR41 ;  /* 0x0000002900167c82 */ /* 0x000fe40008000000 */
[----:B------:R-:W-:Y:S01]  /*129c0*/  @UP0 UMOV UR14, UR19 ;  /* 0x00000013000e0c82 */ /* 0x000fe20008000000 */
[----:B------:R-:W-:Y:S01]  /*129d0*/  @UP3 ULDC.64 UR18, c[0x0][0x390] ;  /* 0x0000e40000123ab9 */ /* 0x000fe20000000a00 */
[----:B------:R-:W-:Y:S01]  /*129e0*/  @UP0 USHF.R.U32.HI UR59, URZ, UR11, UR14 ;  /* 0x0000000b3f3b0299 */ /* 0x000fe2000801160e */
[----:B------:R-:W-:-:S02]  /*129f0*/  @UP3 ULDC.64 UR24, c[0x0][0x390] ;  /* 0x0000e40000183ab9 */ /* 0x000fc40000000a00 */
[----:B------:R-:W-:Y:S01]  /*12a00*/  @UP3 UMOV UR14, UR17 ;  /* 0x00000011000e3c82 */ /* 0x000fe20008000000 */
[----:B------:R-:W-:Y:S02]  /*12a10*/  UIMAD.WIDE.U32 UR16, UR59, UR18, URZ ;  /* 0x000000123b1072a5 */ /* 0x000fe4000f8e003f */
[----:B------:R-:W-:Y:S01]  /*12a20*/  UIMAD.WIDE.U32 UR20, UR31, UR24, URZ ;  /* 0x000000181f1472a5 */ /* 0x000fe2000f8e003f */
[----:B------:R-:W-:Y:S01]  /*12a30*/  UMOV UR45, UR59 ;  /* 0x0000003b002d7c82 */ /* 0x000fe20008000000 */
[----:B------:R-:W-:Y:S01]  /*12a40*/  @UP2 ULDC UR18, c[0x0][0x39c] ;  /* 0x0000e70000122ab9 */ /* 0x000fe20000000800 */
[----:B------:R-:W-:Y:S02]  /*12a50*/  @UP3 USHF.R.U32.HI UR45, URZ, UR19, UR17 ;  /* 0x000000133f2d3299 */ /* 0x000fe40008011611 */
[----:B------:R-:W-:Y:S01]  /*12a60*/  UIMAD.WIDE.U32 UR18, UR12, UR18, URZ ;  /* 0x000000120c1272a5 */ /* 0x000fe2000f8e003f */
[----:B------:R-:W-:Y:S01]  /*12a70*/  @UP2 ULDC UR16, c[0x0][0x39c] ;  /* 0x0000e70000102ab9 */ /* 0x000fe20000000800 */
[----:B------:R-:W-:Y:S01]  /*12a80*/  UMOV UR11, UR40 ;  /* 0x00000028000b7c82 */ /* 0x000fe20008000000 */
[----:B------:R-:W-:-:S02]  /*12a90*/  UIMAD.WIDE.U32 UR16, UR41, UR16, URZ ;  /* 0x00000010291072a5 */ /* 0x000fc4000f8e003f */
[----:B------:R-:W-:Y:S02]  /*12aa0*/  @UP3 USHF.R.U32.HI UR11, URZ, UR27, UR14 ;  /* 0x0000001b3f0b3299 */ /* 0x000fe4000801160e */
[----:B------:R-:W-:Y:S01]  /*12ab0*/  @UP2 ULDC UR18, c[0x0][0x3a0] ;  /* 0x0000e80000122ab9 */ /* 0x000fe20000000800 */
[----:B------:R-:W-:Y:S01]  /*12ac0*/  @UP2 ULDC UR20, c[0x0][0x3a0] ;  /* 0x0000e80000142ab9 */ /* 0x000fe20000000800 */
[----:B------:R-:W-:Y:S02]  /*12ad0*/  @UP2 USHF.R.U32.HI UR22, URZ, UR18, UR17 ;  /* 0x000000123f162299 */ /* 0x000fe40008011611 */
[----:B------:R-:W-:Y:S02]  /*12ae0*/  UIADD3 UR17, -UR44, URZ, URZ ;  /* 0x0000003f2c117290 */ /* 0x000fe4000fffe13f */
[----:B------:R-:W-:Y:S02]  /*12af0*/  @UP2 USHF.R.U32.HI UR30, URZ, UR20, UR19 ;  /* 0x000000143f1e2299 */ /* 0x000fe40008011613 */
[----:B------:R-:W-:Y:S01]  /*12b00*/  UIMAD UR27, UR15, UR17, UR33 ;  /* 0x000000110f1b72a4 */ /* 0x000fe2000f8e0221 */
[----:B------:R-:W1:Y:S01]  /*12b10*/  S2UR UR33, SR_CTAID.X ;  /* 0x00000000002179c3 */ /* 0x000e620000002500 */
[----:B------:R-:W-:-:S02]  /*12b20*/  UIADD3 UR19, -UR30, URZ, URZ ;  /* 0x0000003f1e137290 */ /* 0x000fc4000fffe13f */
[----:B------:R-:W-:Y:S02]  /*12b30*/  UIADD3 UR18, -UR41, URZ, URZ ;  /* 0x0000003f29127290 */ /* 0x000fe4000fffe13f */
[----:B------:R-:W-:Y:S02]  /*12b40*/  UIMAD UR19, UR23, UR19, UR12 ;  /* 0x00000013171372a4 */ /* 0x000fe4000f8e020c */
[----:B------:R-:W-:Y:S02]  /*12b50*/  UIADD3 UR17, -UR43, URZ, URZ ;  /* 0x0000003f2b117290 */ /* 0x000fe4000fffe13f */
[----:B------:R-:W-:Y:S02]  /*12b60*/  UIADD3 UR12, -UR22, URZ, URZ ;  /* 0x0000003f160c7290 */ /* 0x000fe4000fffe13f */
        /* <DEDUP_REMOVED lines=9> */
[----:B------:R-:W-:-:S02]  /*12c00*/  @UP3 USHF.R.U32.HI UR14, URZ, UR25, UR21 ;  /* 0x000000193f0e3299 */ /* 0x000fc40008011615 */
[----:B------:R-:W-:Y:S02]  /*12c10*/  UIADD3 UR16, UR8, 0x8400, URZ ;  /* 0x0000840008107890 */ /* 0x000fe4000fffe03f */
[----:B------:R-:W-:Y:S02]  /*12c20*/  UIMAD UR19, UR17, UR4, UR54 ;  /* 0x00000004111372a4 */ /* 0x000fe4000f8e0236 */
[----:B------:R-:W-:Y:S02]  /*12c30*/  UIMAD UR20, UR18, UR5, UR6 ;  /* 0x00000005121472a4 */ /* 0x000fe4000f8e0206 */
[----:B------:R-:W-:Y:S02]  /*12c40*/  UIMAD UR21, UR12, UR50, UR7 ;  /* 0x000000320c1572a4 */ /* 0x000fe4000f8e0207 */
[----:B-1----:R-:W-:Y:S01]  /*12c50*/  USHF.L.U32 UR33, UR33, 0x8, URZ ;  /* 0x0000000821217899 */ /* 0x002fe2000800063f */
[----:B------:R-:W-:Y:S01]  /*12c60*/  UMOV UR25, UR9 ;  /* 0x0000000900197c82 */ /* 0x000fe20008000000 */
[----:B------:R-:W-:-:S02]  /*12c70*/  UMOV UR26, UR42 ;  /* 0x0000002a001a7c82 */ /* 0x000fc40008000000 */
[----:B------:R-:W-:Y:S01]  /*12c80*/  UIADD3 UR44, UR33, 0xb8, URZ ;  /* 0x000000b8212c7890 */ /* 0x000fe2000fffe03f */
[----:B------:R1:W-:Y:S01]  /*12c90*/  UTMALDG.5D.IM2COL [UR24], [UR48], UR47 ;  /* 0x00000018300073b4 */ /* 0x0003e2000806002f */
[----:B------:R-:W-:Y:S01]  /*12ca0*/  UMOV UR17, UR9 ;  /* 0x0000000900117c82 */ /* 0x000fe20008000000 */
[----:B------:R-:W-:Y:S01]  /*12cb0*/  UMOV UR18, UR42 ;  /* 0x0000002a00127c82 */ /* 0x000fe20008000000 */
[----:B------:R-:W-:Y:S01]  /*12cc0*/  @UP2 ULDC UR12, c[0x0][0x3a0] ;  /* 0x0000e800000c2ab9 */ /* 0x000fe20000000800 */
[----:B------:R-:W-:Y:S01]  /*12cd0*/  UMOV UR41, UR56 ;  /* 0x0000003800297c82 */ /* 0x000fe20008000000 */
[----:B------:R-:W-:Y:S01]  /*12ce0*/  UIADD3 UR32, UR8, 0x8c00, URZ ;  /* 0x00008c0008207890 */ /* 0x000fe2000fffe03f */
[----:B------:R-:W-:Y:S01]  /*12cf0*/  UMOV UR43, UR44 ;  /* 0x0000002c002b7c82 */ /* 0x000fe20008000000 */
[----:B------:R2:W-:Y:S01]  /*12d00*/  UTMALDG.5D.IM2COL [UR16], [UR48], UR47 ;  /* 0x00000010300073b4 */ /* 0x0005e2000806002f */
[----:B-1----:R-:W-:Y:S01]  /*12d10*/  UIADD3 UR26, UR33, 0xc0, URZ ;  /* 0x000000c0211a7890 */ /* 0x002fe2000fffe03f */
[----:B------:R-:W-:-:S02]  /*12d20*/  UMOV UR30, UR34 ;  /* 0x00000022001e7c82 */ /* 0x000fc40008000000 */
[----:B------:R-:W-:Y:S01]  /*12d30*/  @UP0 ULDC UR33, c[0x0][0x384] ;  /* 0x0000e10000210ab9 */ /* 0x000fe20000000800 */
[----:B------:R-:W-:Y:S01]  /*12d40*/  @UP0 ULDC UR34, c[0x0][0x384] ;  /* 0x0000e10000220ab9 */ /* 0x000fe20000000800 */
[----:B------:R-:W-:Y:S01]  /*12d50*/  UMOV UR28, UR35 ;  /* 0x00000023001c7c82 */ /* 0x000fe20008000000 */
[----:B------:R-:W-:Y:S01]  /*12d60*/  UMOV UR35, UR38 ;  /* 0x0000002600237c82 */ /* 0x000fe20008000000 */
[----:B------:R-:W-:Y:S01]  /*12d70*/  UMOV UR38, UR60 ;  /* 0x0000003c00267c82 */ /* 0x000fe20008000000 */
[----:B--2---:R-:W-:Y:S02]  /*12d80*/  UIMAD.WIDE.U32 UR18, UR44, UR33, URZ ;  /* 0x000000212c1272a5 */ /* 0x004fe4000f8e003f */
[----:B------:R-:W-:Y:S01]  /*12d90*/  UIMAD.WIDE.U32 UR16, UR26, UR34, URZ ;  /* 0x000000221a1072a5 */ /* 0x000fe2000f8e003f */
[----:B------:R-:W-:Y:S01]  /*12da0*/  @UP2 ULDC UR22, c[0x0][0x39c] ;  /* 0x0000e70000162ab9 */ /* 0x000fe20000000800 */
[----:B------:R-:W-:Y:S01]  /*12db0*/  @UP0 ULDC UR20, c[0x0][0x388] ;  /* 0x0000e20000140ab9 */ /* 0x000fe20000000800 */
[----:B------:R-:W-:-:S02]  /*12dc0*/  UMOV UR56, UR26 ;  /* 0x0000001a00387c82 */ /* 0x000fc40008000000 */
[----:B------:R-:W-:Y:S01]  /*12dd0*/  @UP0 UMOV UR24, UR19 ;  /* 0x0000001300180c82 */ /* 0x000fe20008000000 */
[----:B------:R-:W-:Y:S01]  /*12de0*/  UIMAD.WIDE.U32 UR18, UR60, UR22, URZ ;  /* 0x000000163c1272a5 */ /* 0x000fe2000f8e003f */
[----:B------:R-:W-:Y:S01]  /*12df0*/  @UP0 UMOV UR25, UR17 ;  /* 0x0000001100190c82 */ /* 0x000fe20008000000 */
[----:B------:R-:W-:Y:S02]  /*12e00*/  UMOV UR29, UR55 ;  /* 0x00000037001d7c82 */ /* 0x000fe40008000000 */
[----:B------:R-:W-:Y:S02]  /*12e10*/  @UP2 USHF.R.U32.HI UR38, URZ, UR12, UR19 ;  /* 0x0000000c3f262299 */ /* 0x000fe40008011613 */
[----:B------:R-:W-:Y:S01]  /*12e20*/  @UP0 USHF.R.U32.HI UR56, URZ, UR20, UR25 ;  /* 0x000000143f380299 */ /* 0x000fe20008011619 */
[----:B------:R-:W-:Y:S02]  /*12e30*/  UMOV UR55, UR37 ;  /* 0x0000002500377c82 */ /* 0x000fe40008000000 */
[----:B------:R-:W-:Y:S01]  /*12e40*/  UMOV UR25, UR36 ;  /* 0x0000002400197c82 */ /* 0x000fe20008000000 */
[----:B------:R-:W-:-:S02]  /*12e50*/  UIADD3 UR12, -UR61, URZ, URZ ;  /* 0x0000003f3d0c7290 */ /* 0x000fc4000fffe13f */
[----:B------:R-:W-:Y:S02]  /*12e60*/  UIADD3 UR36, -UR60, URZ, URZ ;  /* 0x0000003f3c247290 */ /* 0x000fe4000fffe13f */
[----:B------:R-:W-:Y:S01]  /*12e70*/  UIADD3 UR37, -UR38, URZ, URZ ;  /* 0x0000003f26257290 */ /* 0x000fe2000fffe13f */
[----:B------:R-:W-:Y:S01]  /*12e80*/  @UP0 ULDC UR21, c[0x0][0x388] ;  /* 0x0000e20000150ab9 */ /* 0x000fe20000000800 */
[----:B------:R-:W-:Y:S02]  /*12e90*/  UIMAD UR36, UR39, UR36, UR61 ;  /* 0x00000024272472a4 */ /* 0x000fe4000f8e023d */
[----:B------:R-:W-:Y:S02]  /*12ea0*/  UIMAD UR37, UR23, UR37, UR60 ;  /* 0x00000025172572a4 */ /* 0x000fe4000f8e023c */
[----:B------:R-:W-:Y:S02]  /*12eb0*/  UIMAD UR35, UR15, UR12, UR35 ;  /* 0x0000000c0f2372a4 */ /* 0x000fe4000f8e0223 */
[----:B------:R-:W-:Y:S01]  /*12ec0*/  @UP0 USHF.R.U32.HI UR43, URZ, UR21, UR24 ;  /* 0x000000153f2b0299 */ /* 0x000fe20008011618 */
[----:B------:R-:W-:Y:S01]  /*12ed0*/  @UP3 ULDC.64 UR16, c[0x0][0x390] ;  /* 0x0000e40000103ab9 */ /* 0x000fe20000000a00 */
[----:B------:R-:W-:-:S02]  /*12ee0*/  UIMAD UR35, UR35, UR4, UR54 ;  /* 0x00000004232372a4 */ /* 0x000fc4000f8e0236 */
[----:B------:R-:W-:Y:S02]  /*12ef0*/  UIMAD UR36, UR36, UR5, UR6 ;  /* 0x00000005242472a4 */ /* 0x000fe4000f8e0206 */
[----:B------:R-:W-:Y:S02]  /*12f00*/  UIMAD UR37, UR37, UR50, UR7 ;  /* 0x00000032252572a4 */ /* 0x000fe4000f8e0207 */
[----:B------:R-:W-:Y:S01]  /*12f10*/  UIMAD.WIDE.U32 UR20, UR43, UR16, URZ ;  /* 0x000000102b1472a5 */ /* 0x000fe2000f8e003f */
[----:B------:R-:W-:Y:S01]  /*12f20*/  @UP3 ULDC.64 UR18, c[0x0][0x390] ;  /* 0x0000e40000123ab9 */ /* 0x000fe20000000a00 */
[----:B------:R-:W-:Y:S01]  /*12f30*/  UMOV UR33, UR9 ;  /* 0x0000000900217c82 */ /* 0x000fe20008000000 */
[----:B------:R-:W-:Y:S01]  /*12f40*/  UMOV UR34, UR42 ;  /* 0x0000002a00227c82 */ /* 0x000fe20008000000 */
[----:B------:R-:W-:-:S03]  /*12f50*/  UIADD3 UR22, -UR46, URZ, URZ ;  /* 0x0000003f2e167290 */ /* 0x000fc6000fffe13f */
[----:B------:R-:W-:Y:S01]  /*12f60*/  @UP3 UMOV UR12, UR21 ;  /* 0x00000015000c3c82 */ /* 0x000fe20008000000 */
[----:B------:R-:W-:Y:S01]  /*12f70*/  UIMAD.WIDE.U32 UR20, UR56, UR18, URZ ;  /* 0x00000012381472a5 */ /* 0x000fe2000f8e003f */
[----:B------:R1:W-:Y:S01]  /*12f80*/  UTMALDG.5D.IM2COL [UR32], [UR48], UR47 ;  /* 0x00000020300073b4 */ /* 0x0003e2000806002f */
[----:B------:R-:W-:Y:S01]  /*12f90*/  UMOV UR61, UR41 ;  /* 0x00000029003d7c82 */ /* 0x000fe20008000000 */
[----:B------:R-:W-:Y:S01]  /*12fa0*/  UMOV UR60, UR55 ;  /* 0x00000037003c7c82 */ /* 0x000fe20008000000 */
[----:B------:R-:W-:Y:S01]  /*12fb0*/  UMOV UR55, UR56 ;  /* 0x0000003800377c82 */ /* 0x000fe20008000000 */
[----:B------:R-:W-:Y:S01]  /*12fc0*/  @UP2 ULDC UR18, c[0x0][0x39c] ;  /* 0x0000e70000122ab9 */ /* 0x000fe20000000800 */
[----:B------:R-:W-:Y:S02]  /*12fd0*/  @UP3 USHF.R.U32.HI UR55, URZ, UR19, UR21 ;  /* 0x000000133f373299 */ /* 0x000fe40008011615 */
[----:B------:R-:W-:Y:S01]  /*12fe0*/  UIMAD UR22, UR15, UR22, UR61 ;  /* 0x000000160f1672a4 */ /* 0x000fe2000f8e023d */
[----:B------:R-:W-:Y:S01]  /*12ff0*/  UMOV UR41, UR43 ;  /* 0x0000002b00297c82 */ /* 0x000fe20008000000 */
[----:B------:R-:W-:-:S02]  /*13000*/  UIMAD.WIDE.U32 UR18, UR57, UR18, URZ ;  /* 0x00000012391272a5 */ /* 0x000fc4000f8e003f */
[----:B------:R-:W-:Y:S01]  /*13010*/  @UP3 USHF.R.U32.HI UR41, URZ, UR17, UR12 ;  /* 0x000000113f293299 */ /* 0x000fe2000801160c */
[----:B------:R-:W-:Y:S01]  /*13020*/  @UP2 ULDC UR20, c[0x0][0x39c] ;  /* 0x0000e70000142ab9 */ /* 0x000fe20000000800 */
[----:B------:R-:W-:Y:S01]  /*13030*/  UIADD3 UR27, -UR13, URZ, URZ ;  /* 0x0000003f0d1b7290 */ /* 0x000fe2000fffe13f */
[----:B------:R-:W-:Y:S01]  /*13040*/  @UP2 ULDC UR17, c[0x0][0x3a0] ;  /* 0x0000e80000112ab9 */ /* 0x000fe20000000800 */
[----:B------:R-:W-:Y:S01]  /*13050*/  UMOV UR61, UR30 ;  /* 0x0000001e003d7c82 */ /* 0x000fe20008000000 */
[----:B------:R-:W-:Y:S01]  /*13060*/  UMOV UR30, UR57 ;  /* 0x00000039001e7c82 */ /* 0x000fe20008000000 */
[----:B------:R-:W-:Y:S02]  /*13070*/  UIMAD.WIDE.U32 UR20, UR51, UR20, URZ ;  /* 0x00000014331472a5 */ /* 0x000fe4000f8e003f */
[----:B------:R-:W-:Y:S01]  /*13080*/  @UP2 USHF.R.U32.HI UR30, URZ, UR17, UR19 ;  /* 0x000000113f1e2299 */ /* 0x000fe20008011613 */
[----:B------:R-:W-:Y:S01]  /*13090*/  @UP2 ULDC UR12, c[0x0][0x3a0] ;  /* 0x0000e800000c2ab9 */ /* 0x000fe20000000800 */
[----:B------:R-:W-:Y:S01]  /*130a0*/  UIMAD UR19, UR22, UR4, UR54 ;  /* 0x00000004161372a4 */ /* 0x000fe2000f8e0236 */
[----:B-1----:R-:W-:Y:S01]  /*130b0*/  UMOV UR37, UR26 ;  /* 0x0000001a00257c82 */ /* 0x002fe20008000000 */
[----:B------:R-:W1:Y:S01]  /*130c0*/  S2UR UR26, SR_CTAID.X ;  /* 0x00000000001a79c3 */ /* 0x000e620000002500 */
[----:B------:R-:W-:Y:S01]  /*130d0*/  UIMAD UR27, UR15, UR27, UR60 ;  /* 0x0000001b0f1b72a4 */ /* 0x000fe2000f8e023c */
[----:B------:R-:W-:Y:S01]  /*130e0*/  UMOV UR22, UR51 ;  /* 0x0000003300167c82 */ /* 0x000fe20008000000 */
[----:B------:R-:W-:Y:S01]  /*130f0*/  UMOV UR35, UR25 ;  /* 0x0000001900237c82 */ /* 0x000fe20008000000 */
[----:B------:R-:W-:Y:S01]  /*13100*/  UMOV UR60, UR29 ;  /* 0x0000001d003c7c82 */ /* 0x000fe20008000000 */
[----:B------:R-:W-:-:S02]  /*13110*/  @UP2 USHF.R.U32.HI UR22, URZ, UR12, UR21 ;  /* 0x0000000c3f162299 */ /* 0x000fc40008011615 */
[----:B------:R-:W-:Y:S02]  /*13120*/  UIADD3 UR25, -UR57, URZ, URZ ;  /* 0x0000003f39197290 */ /* 0x000fe4000fffe13f */
[----:B------:R-:W-:Y:S02]  /*13130*/  UIADD3 UR29, -UR30, URZ, URZ ;  /* 0x0000003f1e1d7290 */ /* 0x000fe4000fffe13f */
[----:B------:R-:W-:Y:S02]  /*13140*/  UIADD3 UR17, -UR51, URZ, URZ ;  /* 0x0000003f33117290 */ /* 0x000fe4000fffe13f */
[----:B------:R-:W-:Y:S02]  /*13150*/  UIADD3 UR21, -UR22, URZ, URZ ;  /* 0x0000003f16157290 */ /* 0x000fe4000fffe13f */
[----:B------:R-:W-:Y:S02]  /*13160*/  UIMAD UR25, UR39, UR25, UR13 ;  /* 0x00000019271972a4 */ /* 0x000fe4000f8e020d */
[----:B------:R-:W-:Y:S01]  /*13170*/  UIMAD UR29, UR23, UR29, UR57 ;  /* 0x0000001d171d72a4 */ /* 0x000fe2000f8e0239 */
[----:B------:R-:W-:Y:S01]  /*13180*/  UMOV UR36, UR28 ;  /* 0x0000001c00247c82 */ /* 0x000fe20008000000 */
[----:B------:R-:W-:-:S02]  /*13190*/  UIMAD UR17, UR39, UR17, UR46 ;  /* 0x00000011271172a4 */ /* 0x000fc4000f8e022e */
[----:B------:R-:W-:Y:S02]  /*131a0*/  UIMAD UR21, UR23, UR21, UR51 ;  /* 0x00000015171572a4 */ /* 0x000fe4000f8e0233 */
[----:B------:R-:W-:Y:S02]  /*131b0*/  UIADD3 UR24, UR8, 0x9400, URZ ;  /* 0x0000940008187890 */ /* 0x000fe4000fffe03f */
[----:B------:R-:W-:Y:S02]  /*131c0*/  UIMAD UR27, UR27, UR4, UR54 ;  /* 0x000000041b1b72a4 */ /* 0x000fe4000f8e0236 */
[----:B------:R-:W-:Y:S02]  /*131d0*/  UIMAD UR28, UR25, UR5, UR6 ;  /* 0x00000005191c72a4 */ /* 0x000fe4000f8e0206 */
[----:B------:R-:W-:Y:S02]  /*131e0*/  UIMAD UR29, UR29, UR50, UR7 ;  /* 0x000000321d1d72a4 */ /* 0x000fe4000f8e0207 */
[----:B------:R-:W-:-:S02]  /*131f0*/  UIADD3 UR16, UR8, 0x9c00, URZ ;  /* 0x00009c0008107890 */ /* 0x000fc4000fffe03f */
[----:B------:R-:W-:Y:S02]  /*13200*/  UIMAD UR20, UR17, UR5, UR6 ;  /* 0x00000005111472a4 */ /* 0x000fe4000f8e0206 */
[----:B------:R-:W-:Y:S02]  /*13210*/  UIMAD UR21, UR21, UR50, UR7 ;  /* 0x00000032151572a4 */ /* 0x000fe4000f8e0207 */
[----:B-1----:R-:W-:Y:S01]  /*13220*/  USHF.L.U32 UR34, UR26, 0x8, URZ ;  /* 0x000000081a227899 */ /* 0x002fe2000800063f */
[----:B------:R-:W-:Y:S02]  /*13230*/  UMOV UR25, UR9 ;  /* 0x0000000900197c82 */ /* 0x000fe40008000000 */
[----:B------:R-:W-:Y:S01]  /*13240*/  UMOV UR26, UR42 ;  /* 0x0000002a001a7c82 */ /* 0x000fe20008000000 */
[----:B------:R-:W-:Y:S01]  /*13250*/  UIADD3 UR38, UR34, 0xd0, URZ ;  /* 0x000000d022267890 */ /* 0x000fe2000fffe03f */
[----:B------:R1:W-:Y:S01]  /*13260*/  UTMALDG.5D.IM2COL [UR24], [UR48], UR47 ;  /* 0x00000018300073b4 */ /* 0x0003e2000806002f */
[----:B------:R-:W-:-:S02]  /*13270*/  UIADD3 UR51, UR34, 0xd8, URZ ;  /* 0x000000d822337890 */ /* 0x000fc4000fffe03f */
[----:B------:R-:W-:Y:S01]  /*13280*/  UIADD3 UR46, UR34, 0xc8, URZ ;  /* 0x000000c8222e7890 */ /* 0x000fe2000fffe03f */
[----:B------:R-:W-:Y:S01]  /*13290*/  UMOV UR17, UR9 ;  /* 0x0000000900117c82 */ /* 0x000fe20008000000 */
[----:B------:R-:W-:Y:S01]  /*132a0*/  UMOV UR18, UR42 ;  /* 0x0000002a00127c82 */ /* 0x000fe20008000000 */
[----:B------:R-:W-:Y:S01]  /*132b0*/  @UP0 ULDC UR34, c[0x0][0x384] ;  /* 0x0000e10000220ab9 */ /* 0x000fe20000000800 */
[----:B------:R2:W-:Y:S01]  /*132c0*/  UTMALDG.5D.IM2COL [UR16], [UR48], UR47 ;  /* 0x00000010300073b4 */ /* 0x0005e2000806002f */
[----:B------:R-:W-:Y:S01]  /*132d0*/  @UP0 ULDC UR12, c[0x0][0x384] ;  /* 0x0000e100000c0ab9 */ /* 0x000fe20000000800 */
[----:B------:R-:W-:Y:S01]  /*132e0*/  @UP0 ULDC UR33, c[0x0][0x388] ;  /* 0x0000e20000210ab9 */ /* 0x000fe20000000800 */
[----:B------:R-:W-:Y:S01]  /*132f0*/  UMOV UR32, UR38 ;  /* 0x0000002600207c82 */ /* 0x000fe20008000000 */
[----:B------:R-:W-:Y:S01]  /*13300*/  UMOV UR13, UR46 ;  /* 0x0000002e000d7c82 */ /* 0x000fe20008000000 */
[----:B------:R-:W-:Y:S01]  /*13310*/  UMOV UR57, UR51 ;  /* 0x0000003300397c82 */ /* 0x000fe20008000000 */
[----:B-1----:R-:W-:Y:S01]  /*13320*/  UMOV UR29, UR35 ;  /* 0x00000023001d7c82 */ /* 0x002fe20008000000 */
[----:B------:R-:W-:Y:S01]  /*13330*/  @UP0 ULDC UR35, c[0x0][0x384] ;  /* 0x0000e10000230ab9 */ /* 0x000fe20000000800 */
[----:B------:R-:W-:Y:S01]  /*13340*/  @UP3 ULDC.64 UR24, c[0x0][0x390] ;  /* 0x0000e40000183ab9 */ /* 0x000fe20000000a00 */
[----:B------:R-:W-:Y:S01]  /*13350*/  @UP3 ULDC.64 UR26, c[0x0][0x390] ;  /* 0x0000e400001a3ab9 */ /* 0x000fe20000000a00 */
[----:B------:R-:W-:Y:S01]  /*13360*/  UMOV UR30, UR11 ;  /* 0x0000000b001e7c82 */ /* 0x000fe20008000000 */
[----:B------:R-:W-:-:S02]  /*13370*/  UIADD3 UR28, -UR11, URZ, URZ ;  /* 0x0000003f0b1c7290 */ /* 0x000fc4000fffe13f */
[----:B--2---:R-:W-:Y:S02]  /*13380*/  UIMAD.WIDE.U32 UR18, UR38, UR35, URZ ;  /* 0x00000023261272a5 */ /* 0x004fe4000f8e003f */
[----:B------:R-:W-:Y:S02]  /*13390*/  UIMAD.WIDE.U32 UR16, UR51, UR34, URZ ;  /* 0x00000022331072a5 */ /* 0x000fe4000f8e003f */
[----:B------:R-:W-:Y:S01]  /*133a0*/  UIMAD.WIDE.U32 UR20, UR46, UR12, URZ ;  /* 0x0000000c2e1472a5 */ /* 0x000fe2000f8e003f */
[----:B------:R-:W-:Y:S02]  /*133b0*/  @UP0 ULDC UR22, c[0x0][0x388] ;  /* 0x0000e20000160ab9 */ /* 0x000fe40000000800 */
[----:B------:R-:W-:Y:S01]  /*133c0*/  @UP0 ULDC UR12, c[0x0][0x388] ;  /* 0x0000e200000c0ab9 */ /* 0x000fe20000000800 */
[----:B------:R-:W-:Y:S02]  /*133d0*/  @UP0 USHF.R.U32.HI UR32, URZ, UR22, UR19 ;  /* 0x000000163f200299 */ /* 0x000fe40008011613 */
[----:B------:R-:W-:Y:S01]  /*133e0*/  @UP0 USHF.R.U32.HI UR13, URZ, UR33, UR21 ;  /* 0x000000213f0d0299 */ /* 0x000fe20008011615 */
[----:B------:R-:W-:Y:S01]  /*133f0*/  @UP0 UMOV UR18, UR17 ;  /* 0x0000001100120c82 */ /* 0x000fe20008000000 */
[----:B------:R-:W-:Y:S01]  /*13400*/  @UP3 ULDC.64 UR16, c[0x0][0x390] ;  /* 0x0000e40000103ab9 */ /* 0x000fe20000000a00 */
[----:B------:R-:W-:-:S02]  /*13410*/  @UP0 USHF.R.U32.HI UR57, URZ, UR12, UR18 ;  /* 0x0000000c3f390299 */ /* 0x000fc40008011612 */
[----:B------:R-:W-:Y:S02]  /*13420*/  UIMAD.WIDE.U32 UR18, UR32, UR24, URZ ;  /* 0x00000018201272a5 */ /* 0x000fe4000f8e003f */
[----:B------:R-:W-:Y:S01]  /*13430*/  UIMAD.WIDE.U32 UR20, UR13, UR26, URZ ;  /* 0x0000001a0d1472a5 */ /* 0x000fe2000f8e003f */
[----:B------:R-:W-:Y:S01]  /*13440*/  UMOV UR33, UR32 ;  /* 0x0000002000217c82 */ /* 0x000fe20008000000 */
[----:B------:R-:W-:-:S03]  /*13450*/  @UP3 USHF.R.U32.HI UR33, URZ, UR25, UR19 ;  /* 0x000000193f213299 */ /* 0x000fc60008011613 */
[----:B------:R-:W-:Y:S01]  /*13460*/  @UP2 ULDC UR18, c[0x0][0x39c] ;  /* 0x0000e70000122ab9 */ /* 0x000fe20000000800 */
[----:B------:R-:W-:Y:S01]  /*13470*/  UMOV UR35, UR58 ;  /* 0x0000003a00237c82 */ /* 0x000fe20008000000 */
[----:B------:R-:W-:Y:S01]  /*13480*/  @UP3 UMOV UR22, UR21 ;  /* 0x0000001500163c82 */ /* 0x000fe20008000000 */
[----:B------:R-:W-:Y:S02]  /*13490*/  UIMAD.WIDE.U32 UR20, UR57, UR16, URZ ;  /* 0x00000010391472a5 */ /* 0x000fe4000f8e003f */
[----:B------:R-:W-:Y:S01]  /*134a0*/  UIMAD.WIDE.U32 UR18, UR11, UR18, URZ ;  /* 0x000000120b1272a5 */ /* 0x000fe2000f8e003f */
        /* <DEDUP_REMOVED lines=8> */
[----:B------:R-:W-:Y:S02]  /*13530*/  @UP2 USHF.R.U32.HI UR22, URZ, UR18, UR17 ;  /* 0x000000123f162299 */ /* 0x000fe40008011611 */
[----:B------:R-:W-:Y:S01]  /*13540*/  UIADD3 UR17, -UR40, URZ, URZ ;  /* 0x0000003f28117290 */ /* 0x000fe2000fffe13f */
[----:B------:R-:W-:Y:S01]  /*13550*/  @UP2 ULDC UR20, c[0x0][0x3a0] ;  /* 0x0000e80000142ab9 */ /* 0x000fe20000000800 */
[----:B------:R-:W-:Y:S02]  /*13560*/  UIADD3 UR18, -UR14, URZ, URZ ;  /* 0x0000003f0e127290 */ /* 0x000fe4000fffe13f */
[----:B------:R-:W-:Y:S01]  /*13570*/  UIMAD UR27, UR15, UR17, UR35 ;  /* 0x000000110f1b72a4 */ /* 0x000fe2000f8e0223 */
[----:B------:R-:W1:Y:S01]  /*13580*/  S2UR UR35, SR_CTAID.X ;  /* 0x00000000002379c3 */ /* 0x000e620000002500 */
[----:B------:R-:W-:Y:S02]  /*13590*/  @UP2 USHF.R.U32.HI UR30, URZ, UR20, UR19 ;  /* 0x000000143f1e2299 */ /* 0x000fe40008011613 */
[----:B------:R-:W-:-:S02]  /*135a0*/  UIADD3 UR17, -UR31, URZ, URZ ;  /* 0x0000003f1f117290 */ /* 0x000fc4000fffe13f */
[----:B------:R-:W-:Y:S02]  /*135b0*/  UIADD3 UR19, -UR30, URZ, URZ ;  /* 0x0000003f1e137290 */ /* 0x000fe4000fffe13f */
[----:B------:R-:W-:Y:S02]  /*135c0*/  UIMAD UR28, UR39, UR28, UR40 ;  /* 0x0000001c271c72a4 */ /* 0x000fe4000f8e0228 */
[----:B------:R-:W-:Y:S02]  /*135d0*/  UIMAD UR19, UR23, UR19, UR11 ;  /* 0x00000013171372a4 */ /* 0x000fe4000f8e020b */
[----:B------:R-:W-:Y:S02]  /*135e0*/  UIADD3 UR11, -UR22, URZ, URZ ;  /* 0x0000003f160b7290 */ /* 0x000fe4000fffe13f */
[----:B------:R-:W-:Y:S02]  /*135f0*/  UIMAD UR18, UR39, UR18, UR31 ;  /* 0x00000012271272a4 */ /* 0x000fe4000f8e021f */
        /* <DEDUP_REMOVED lines=9> */
[----:B------:R-:W-:Y:S02]  /*13690*/  UIMAD UR21, UR11, UR50, UR7 ;  /* 0x000000320b1572a4 */ /* 0x000fe4000f8e0207 */
[----:B-1----:R-:W-:Y:S01]  /*136a0*/  USHF.L.U32 UR35, UR35, 0x8, URZ ;  /* 0x0000000823237899 */ /* 0x002fe2000800063f */
[----:B------:R-:W-:Y:S01]  /*136b0*/  UMOV UR34, UR60 ;  /* 0x0000003c00227c82 */ /* 0x000fe20008000000 */
[----:B------:R-:W-:Y:S01]  /*136c0*/  UMOV UR40, UR61 ;  /* 0x0000003d00287c82 */ /* 0x000fe20008000000 */
[----:B------:R-:W-:Y:S01]  /*136d0*/  UMOV UR25, UR9 ;  /* 0x0000000900197c82 */ /* 0x000fe20008000000 */
[----:B------:R-:W-:Y:S01]  /*136e0*/  UMOV UR26, UR42 ;  /* 0x0000002a001a7c82 */ /* 0x000fe20008000000 */
[----:B------:R-:W-:Y:S01]  /*136f0*/  UIADD3 UR60, UR35, 0xe0, URZ ;  /* 0x000000e0233c7890 */ /* 0x000fe2000fffe03f */
[----:B------:R1:W-:Y:S01]  /*13700*/  UTMALDG.5D.IM2COL [UR24], [UR48], UR47 ;  /* 0x00000018300073b4 */ /* 0x0003e2000806002f */
[----:B------:R-:W-:Y:S01]  /*13710*/  UMOV UR17, UR9 ;  /* 0x0000000900117c82 */ /* 0x000fe20008000000 */
[----:B------:R-:W-:Y:S01]  /*13720*/  UMOV UR18, UR42 ;  /* 0x0000002a00127c82 */ /* 0x000fe20008000000 */
[----:B------:R-:W-:Y:S01]  /*13730*/  UIADD3 UR61, UR35, 0xe8, URZ ;  /* 0x000000e8233d7890 */ /* 0x000fe2000fffe03f */
[----:B------:R-:W-:Y:S01]  /*13740*/  @UP0 ULDC UR14, c[0x0][0x384] ;  /* 0x0000e100000e0ab9 */ /* 0x000fe20000000800 */
[----:B------:R-:W-:Y:S01]  /*13750*/  @UP0 ULDC UR31, c[0x0][0x384] ;  /* 0x0000e100001f0ab9 */ /* 0x000fe20000000800 */
[----:B------:R-:W-:Y:S01]  /*13760*/  @UP2 ULDC UR11, c[0x0][0x3a0] ;  /* 0x0000e800000b2ab9 */ /* 0x000fe20000000800 */
[----:B------:R2:W-:Y:S01]  /*13770*/  UTMALDG.5D.IM2COL [UR16], [UR48], UR47 ;  /* 0x00000010300073b4 */ /* 0x0005e2000806002f */
[----:B-1----:R-:W-:Y:S01]  /*13780*/  @UP2 ULDC UR24, c[0x0][0x39c] ;  /* 0x0000e70000182ab9 */ /* 0x002fe20000000800 */
[----:B------:R-:W-:Y:S01]  /*13790*/  UMOV UR30, UR44 ;  /* 0x0000002c001e7c82 */ /* 0x000fe20008000000 */
[----:B------:R-:W-:Y:S01]  /*137a0*/  @UP3 ULDC.64 UR26, c[0x0][0x390] ;  /* 0x0000e400001a3ab9 */ /* 0x000fe20000000a00 */
[----:B--2---:R-:W-:-:S02]  /*137b0*/  UIMAD.WIDE.U32 UR20, UR60, UR14, URZ ;  /* 0x0000000e3c1472a5 */ /* 0x004fc4000f8e003f */
[----:B------:R-:W-:Y:S01]  /*137c0*/  UIMAD.WIDE.U32 UR18, UR61, UR31, URZ ;  /* 0x0000001f3d1272a5 */ /* 0x000fe2000f8e003f */
[----:B------:R-:W-:Y:S02]  /*137d0*/  @UP0 ULDC UR22, c[0x0][0x388] ;  /* 0x0000e20000160ab9 */ /* 0x000fe40000000800 */
[----:B------:R-:W-:Y:S01]  /*137e0*/  UMOV UR31, UR60 ;  /* 0x0000003c001f7c82 */ /* 0x000fe20008000000 */
[----:B------:R-:W-:Y:S01]  /*137f0*/  @UP0 ULDC UR17, c[0x0][0x388] ;  /* 0x0000e20000110ab9 */ /* 0x000fe20000000800 */
[----:B------:R-:W-:Y:S01]  /*13800*/  @UP0 UMOV UR20, UR21 ;  /* 0x0000001500140c82 */ /* 0x000fe20008000000 */
[----:B------:R-:W-:Y:S01]  /*13810*/  UMOV UR14, UR61 ;  /* 0x0000003d000e7c82 */ /* 0x000fe20008000000 */
[----:B------:R-:W-:Y:S01]  /*13820*/  @UP0 UMOV UR21, UR19 ;  /* 0x0000001300150c82 */ /* 0x000fe20008000000 */
[----:B------:R-:W-:Y:S02]  /*13830*/  UIMAD.WIDE.U32 UR18, UR45, UR24, URZ ;  /* 0x000000182d1272a5 */ /* 0x000fe4000f8e003f */
[----:B------:R-:W-:Y:S01]  /*13840*/  @UP0 USHF.R.U32.HI UR31, URZ, UR22, UR20 ;  /* 0x000000163f1f0299 */ /* 0x000fe20008011614 */
[----:B------:R-:W-:-:S02]  /*13850*/  @UP3 ULDC.64 UR24, c[0x0][0x390] ;  /* 0x0000e40000183ab9 */ /* 0x000fc40000000a00 */
[----:B------:R-:W-:Y:S01]  /*13860*/  UMOV UR22, UR45 ;  /* 0x0000002d00167c82 */ /* 0x000fe20008000000 */
[----:B------:R-:W-:Y:S02]  /*13870*/  @UP2 USHF.R.U32.HI UR22, URZ, UR11, UR19 ;  /* 0x0000000b3f162299 */ /* 0x000fe40008011613 */
[----:B------:R-:W-:Y:S02]  /*13880*/  @UP0 USHF.R.U32.HI UR14, URZ, UR17, UR21 ;  /* 0x000000113f0e0299 */ /* 0x000fe40008011615 */
[----:B------:R-:W-:Y:S02]  /*13890*/  UIADD3 UR11, -UR59, URZ, URZ ;  /* 0x0000003f3b0b7290 */ /* 0x000fe4000fffe13f */
[----:B------:R-:W-:Y:S02]  /*138a0*/  UIADD3 UR20, -UR45, URZ, URZ ;  /* 0x0000003f2d147290 */ /* 0x000fe4000fffe13f */
[----:B------:R-:W-:Y:S02]  /*138b0*/  UIADD3 UR21, -UR22, URZ, URZ ;  /* 0x0000003f16157290 */ /* 0x000fe4000fffe13f */
[----:B------:R-:W-:-:S02]  /*138c0*/  UIMAD.WIDE.U32 UR18, UR31, UR24, URZ ;  /* 0x000000181f1272a5 */ /* 0x000fc4000f8e003f */
[----:B------:R-:W-:Y:S02]  /*138d0*/  UIMAD UR20, UR39, UR20, UR59 ;  /* 0x00000014271472a4 */ /* 0x000fe4000f8e023b */
[----:B------:R-:W-:Y:S02]  /*138e0*/  UIMAD UR21, UR23, UR21, UR45 ;  /* 0x00000015171572a4 */ /* 0x000fe4000f8e022d */
[----:B------:R-:W-:Y:S01]  /*138f0*/  UIMAD UR11, UR15, UR11, UR40 ;  /* 0x0000000b0f0b72a4 */ /* 0x000fe2000f8e0228 */
[----:B------:R-:W-:Y:S01]  /*13900*/  @UP3 UMOV UR18, UR19 ;  /* 0x0000001300123c82 */ /* 0x000fe20008000000 */
[----:B------:R-:W-:Y:S02]  /*13910*/  UIADD3 UR16, UR8, 0xb400, URZ ;  /* 0x0000b40008107890 */ /* 0x000fe4000fffe03f */
[----:B------:R-:W-:Y:S02]  /*13920*/  UIMAD UR19, UR11, UR4, UR54 ;  /* 0x000000040b1372a4 */ /* 0x000fe4000f8e0236 */
[----:B------:R-:W-:-:S02]  /*13930*/  UIMAD UR20, UR20, UR5, UR6 ;  /* 0x00000005141472a4 */ /* 0x000fc4000f8e0206 */
[----:B------:R-:W-:Y:S01]  /*13940*/  UIMAD UR21, UR21, UR50, UR7 ;  /* 0x00000032151572a4 */ /* 0x000fe2000f8e0207 */
[----:B------:R-:W-:Y:S01]  /*13950*/  UMOV UR44, UR31 ;  /* 0x0000001f002c7c82 */ /* 0x000fe20008000000 */
[----:B------:R-:W-:Y:S02]  /*13960*/  @UP3 USHF.R.U32.HI UR44, URZ, UR25, UR18 ;  /* 0x000000193f2c3299 */ /* 0x000fe40008011612 */
[----:B------:R-:W-:Y:S01]  /*13970*/  UIADD3 UR45, UR35, 0xf0, URZ ;  /* 0x000000f0232d7890 */ /* 0x000fe2000fffe03f */
[----:B------:R-:W-:Y:S01]  /*13980*/  UMOV UR17, UR9 ;  /* 0x0000000900117c82 */ /* 0x000fe20008000000 */
[----:B------:R-:W-:Y:S01]  /*13990*/  UMOV UR18, UR42 ;  /* 0x0000002a00127c82 */ /* 0x000fe20008000000 */
[----:B------:R-:W-:Y:S02]  /*139a0*/  @UP0 ULDC UR11, c[0x0][0x384] ;  /* 0x0000e100000b0ab9 */ /* 0x000fe40000000800 */
[----:B------:R1:W-:Y:S01]  /*139b0*/  UTMALDG.5D.IM2COL [UR16], [UR48], UR47 ;  /* 0x00000010300073b4 */ /* 0x0003e2000806002f */
[----:B------:R-:W-:Y:S01]  /*139c0*/  @UP0 ULDC UR24, c[0x0][0x388] ;  /* 0x0000e20000180ab9 */ /* 0x000fe20000000800 */
[----:B------:R-:W-:Y:S01]  /*139d0*/  UIMAD.WIDE.U32 UR28, UR14, UR26, URZ ;  /* 0x0000001a0e1c72a5 */ /* 0x000fe2000f8e003f */
[----:B------:R-:W-:Y:S01]  /*139e0*/  UMOV UR40, UR34 ;  /* 0x0000002200287c82 */ /* 0x000fe20008000000 */
[----:B------:R-:W-:Y:S01]  /*139f0*/  UMOV UR34, UR36 ;  /* 0x0000002400227c82 */ /* 0x000fe20008000000 */
[----:B------:R-:W-:Y:S01]  /*13a00*/  UMOV UR36, UR14 ;  /* 0x0000000e00247c82 */ /* 0x000fe20008000000 */
[----:B------:R-:W-:-:S02]  /*13a10*/  @UP3 USHF.R.U32.HI UR36, URZ, UR27, UR29 ;  /* 0x0000001b3f243299 */ /* 0x000fc4000801161d */
[----:B------:R-:W-:Y:S01]  /*13a20*/  UIADD3 UR35, UR35, 0xf8, URZ ;  /* 0x000000f823237890 */ /* 0x000fe2000fffe03f */
[----:B------:R-:W-:Y:S01]  /*13a30*/  UMOV UR29, UR37 ;  /* 0x00000025001d7c82 */ /* 0x000fe20008000000 */
[----:B------:R-:W-:Y:S02]  /*13a40*/  UIADD3 UR28, UR40, 0x1, URZ ;  /* 0x00000001281c7890 */ /* 0x000fe4000fffe03f */
[----:B------:R-:W-:Y:S02]  /*13a50*/  UIADD3 UR40, UR52, 0x1, URZ ;  /* 0x0000000134287890 */ /* 0x000fe4000fffe03f */
[----:B------:R-:W-:Y:S02]  /*13a60*/  UIADD3 UR59, UR53, 0x1, URZ ;  /* 0x00000001353b7890 */ /* 0x000fe4000fffe03f */
[----:B-1----:R-:W-:Y:S01]  /*13a70*/  UIMAD.WIDE.U32 UR20, UR45, UR11, URZ ;  /* 0x0000000b2d1472a5 */ /* 0x002fe2000f8e003f */
[----:B------:R-:W-:Y:S02]  /*13a80*/  @UP2 ULDC UR17, c[0x0][0x3a0] ;  /* 0x0000e80000112ab9 */ /* 0x000fe40000000800 */
[----:B------:R-:W-:Y:S01]  /*13a90*/  @UP2 ULDC UR11, c[0x0][0x39c] ;  /* 0x0000e700000b2ab9 */ /* 0x000fe20000000800 */
[----:B------:R-:W-:Y:S01]  /*13aa0*/  UMOV UR22, UR41 ;  /* 0x0000002900167c82 */ /* 0x000fe20008000000 */
[----:B------:R-:W-:-:S02]  /*13ab0*/  UIMAD.WIDE.U32 UR18, UR41, UR11, URZ ;  /* 0x0000000b291272a5 */ /* 0x000fc4000f8e003f */
[----:B------:R-:W-:Y:S02]  /*13ac0*/  UIADD3 UR18, -UR43, URZ, URZ ;  /* 0x0000003f2b127290 */ /* 0x000fe4000fffe13f */
[----:B------:R-:W-:Y:S02]  /*13ad0*/  @UP2 USHF.R.U32.HI UR22, URZ, UR17, UR19 ;  /* 0x000000113f162299 */ /* 0x000fe40008011613 */
[----:B------:R-:W-:Y:S02]  /*13ae0*/  UIADD3 UR17, -UR41, URZ, URZ ;  /* 0x0000003f29117290 */ /* 0x000fe4000fffe13f */
[----:B------:R-:W-:Y:S02]  /*13af0*/  UIMAD UR18, UR15, UR18, UR30 ;  /* 0x000000120f1272a4 */ /* 0x000fe4000f8e021e */
[----:B------:R-:W-:Y:S02]  /*13b00*/  UIMAD UR20, UR39, UR17, UR43 ;  /* 0x00000011271472a4 */ /* 0x000fe4000f8e022b */
[----:B------:R-:W-:Y:S01]  /*13b10*/  UIADD3 UR17, -UR22, URZ, URZ ;  /* 0x0000003f16117290 */ /* 0x000fe2000fffe13f */
[----:B------:R-:W-:Y:S01]  /*13b20*/  @UP0 UMOV UR25, UR21 ;  /* 0x0000001500190c82 */ /* 0x000fe20008000000 */
[----:B------:R-:W-:-:S02]  /*13b30*/  UIADD3 UR16, UR8, 0xbc00, URZ ;  /* 0x0000bc0008107890 */ /* 0x000fc4000fffe03f */
[----:B------:R-:W-:Y:S02]  /*13b40*/  UIMAD UR17, UR23, UR17, UR41 ;  /* 0x00000011171172a4 */ /* 0x000fe4000f8e0229 */
[----:B------:R-:W-:Y:S02]  /*13b50*/  UIMAD UR19, UR18, UR4, UR54 ;  /* 0x00000004121372a4 */ /* 0x000fe4000f8e0236 */
[----:B------:R-:W-:Y:S02]  /*13b60*/  UIMAD UR20, UR20, UR5, UR6 ;  /* 0x00000005141472a4 */ /* 0x000fe4000f8e0206 */
[----:B------:R-:W-:Y:S01]  /*13b70*/  UIMAD UR21, UR17, UR50, UR7 ;  /* 0x00000032111572a4 */ /* 0x000fe2000f8e0207 */
[----:B------:R-:W-:Y:S01]  /*13b80*/  UMOV UR11, UR45 ;  /* 0x0000002d000b7c82 */ /* 0x000fe20008000000 */
[----:B------:R-:W-:Y:S01]  /*13b90*/  @UP0 USHF.R.U32.HI UR11, URZ, UR24, UR25 ;  /* 0x000000183f0b0299 */ /* 0x000fe20008011619 */
[----:B------:R-:W-:Y:S02]  /*13ba0*/  UMOV UR17, UR9 ;  /* 0x0000000900117c82 */ /* 0x000fe40008000000 */
[----:B------:R-:W-:Y:S01]  /*13bb0*/  @UP3 ULDC.64 UR24, c[0x0][0x390] ;  /* 0x0000e40000183ab9 */ /* 0x000fe20000000a00 */
[----:B------:R-:W-:Y:S01]  /*13bc0*/  UMOV UR18, UR42 ;  /* 0x0000002a00127c82 */ /* 0x000fe20008000000 */
[----:B------:R-:W-:-:S02]  /*13bd0*/  UIMAD.WIDE.U32 UR26, UR11, UR24, URZ ;  /* 0x000000180b1a72a5 */ /* 0x000fc4000f8e003f */
[----:B------:R1:W-:Y:S01]  /*13be0*/  UTMALDG.5D.IM2COL [UR16], [UR48], UR47 ;  /* 0x00000010300073b4 */ /* 0x0003e2000806002f */
[----:B------:R-:W-:Y:S01]  /*13bf0*/  UMOV UR37, UR11 ;  /* 0x0000000b00257c82 */ /* 0x000fe20008000000 */
[----:B------:R-:W-:Y:S01]  /*13c00*/  @UP0 ULDC UR24, c[0x0][0x384] ;  /* 0x0000e10000180ab9 */ /* 0x000fe20000000800 */
[----:B------:R-:W-:Y:S01]  /*13c10*/  UMOV UR30, UR34 ;  /* 0x00000022001e7c82 */ /* 0x000fe20008000000 */
[----:B------:R-:W-:Y:S01]  /*13c20*/  @UP3 USHF.R.U32.HI UR37, URZ, UR25, UR27 ;  /* 0x000000193f253299 */ /* 0x000fe2000801161b */
[----:B------:R-:W-:Y:S01]  /*13c30*/  R2UR UR34, R20 ;  /* 0x00000000142272ca */ /* 0x000fe200000e0000 */
[----:B------:R-:W-:Y:S01]  /*13c40*/  UMOV UR41, UR51 ;  /* 0x0000003300297c82 */ /* 0x000fe20008000000 */
[----:B------:R-:W-:Y:S01]  /*13c50*/  @UP2 ULDC UR25, c[0x0][0x39c] ;  /* 0x0000e70000192ab9 */ /* 0x000fe20000000800 */
[----:B------:R-:W-:Y:S01]  /*13c60*/  ULDC.64 UR26, c[0x0][0x3e0] ;  /* 0x0000f800001a7ab9 */ /* 0x000fe20000000a00 */
[----:B------:R-:W-:Y:S01]  /*13c70*/  UMOV UR43, UR30 ;  /* 0x0000001e002b7c82 */ /* 0x000fe20008000000 */
[----:B------:R-:W-:-:S08]  /*13c80*/  UMOV UR30, UR12 ;  /* 0x0000000c001e7c82 */ /* 0x000fd00008000000 */
[----:B------:R-:W-:-:S03]  /*13c90*/  UISETP.NE.AND UP1, UPT, UR28, UR34, UPT ;  /* 0x000000221c00728c */ /* 0x000fc6000bf25270 */
[----:B------:R-:W-:Y:S01]  /*13ca0*/  UMOV UR34, UR35 ;  /* 0x0000002300227c82 */ /* 0x000fe20008000000 */
[----:B-1----:R-:W-:Y:S01]  /*13cb0*/  UIMAD.WIDE.U32 UR16, UR35, UR24, URZ ;  /* 0x00000018231072a5 */ /* 0x002fe2000f8e003f */
[----:B------:R-:W-:Y:S01]  /*13cc0*/  @UP2 ULDC UR18, c[0x0][0x3a0] ;  /* 0x0000e80000122ab9 */ /* 0x000fe20000000800 */
[----:B------:R-:W-:Y:S01]  /*13cd0*/  UMOV UR22, UR55 ;  /* 0x0000003700167c82 */ /* 0x000fe20008000000 */
[----:B------:R-:W-:Y:S02]  /*13ce0*/  UIADD3 UR19, -UR56, URZ, URZ ;  /* 0x0000003f38137290 */ /* 0x000fe4000fffe13f */
[----:B------:R-:W-:Y:S02]  /*13cf0*/  UIADD3 UR20, -UR55, URZ, URZ ;  /* 0x0000003f37147290 */ /* 0x000fe4000fffe13f */
[----:B------:R-:W-:Y:S01]  /*13d00*/  @UP0 UMOV UR24, UR17 ;  /* 0x0000001100180c82 */ /* 0x000fe20008000000 */
[----:B------:R-:W-:Y:S02]  /*13d10*/  UIMAD.WIDE.U32 UR16, UR55, UR25, URZ ;  /* 0x00000019371072a5 */ /* 0x000fe4000f8e003f */
[----:B------:R-:W-:-:S02]  /*13d20*/  UIMAD UR19, UR15, UR19, UR29 ;  /* 0x000000130f1372a4 */ /* 0x000fc4000f8e021d */
[----:B------:R-:W-:Y:S02]  /*13d30*/  @UP2 USHF.R.U32.HI UR22, URZ, UR18, UR17 ;  /* 0x000000123f162299 */ /* 0x000fe40008011611 */
[----:B------:R-:W-:Y:S02]  /*13d40*/  UIMAD UR20, UR39, UR20, UR56 ;  /* 0x00000014271472a4 */ /* 0x000fe4000f8e0238 */
[----:B------:R-:W-:Y:S01]  /*13d50*/  UIADD3 UR21, -UR22, URZ, URZ ;  /* 0x0000003f16157290 */ /* 0x000fe2000fffe13f */
[----:B------:R-:W-:Y:S01]  /*13d60*/  @UP0 ULDC UR25, c[0x0][0x388] ;  /* 0x0000e20000190ab9 */ /* 0x000fe20000000800 */
[----:B------:R-:W-:Y:S02]  /*13d70*/  UIADD3 UR16, UR8, 0xc400, URZ ;  /* 0x0000c40008107890 */ /* 0x000fe4000fffe03f */
[----:B------:R-:W-:Y:S02]  /*13d80*/  UIMAD UR21, UR23, UR21, UR55 ;  /* 0x00000015171572a4 */ /* 0x000fe4000f8e0237 */
[----:B------:R-:W-:-:S02]  /*13d90*/  @UP0 USHF.R.U32.HI UR34, URZ, UR25, UR24 ;  /* 0x000000193f220299 */ /* 0x000fc40008011618 */
[----:B------:R-:W-:Y:S02]  /*13da0*/  UIMAD UR19, UR19, UR4, UR54 ;  /* 0x00000004131372a4 */ /* 0x000fe4000f8e0236 */
[----:B------:R-:W-:Y:S02]  /*13db0*/  UIMAD UR20, UR20, UR5, UR6 ;  /* 0x00000005141472a4 */ /* 0x000fe4000f8e0206 */
[----:B------:R-:W-:Y:S01]  /*13dc0*/  UIMAD UR21, UR21, UR50, UR7 ;  /* 0x00000032151572a4 */ /* 0x000fe2000f8e0207 */
[----:B------:R-:W-:Y:S01]  /*13dd0*/  @UP3 ULDC.64 UR24, c[0x0][0x390] ;  /* 0x0000e40000183ab9 */ /* 0x000fe20000000a00 */
[----:B------:R-:W-:Y:S01]  /*13de0*/  UMOV UR56, UR28 ;  /* 0x0000001c00387c82 */ /* 0x000fe20008000000 */
[----:B------:R-:W-:Y:S02]  /*13df0*/  UIMAD.WIDE.U32 UR28, UR34, UR24, URZ ;  /* 0x00000018221c72a5 */ /* 0x000fe4000f8e003f */
[----:B------:R-:W-:Y:S01]  /*13e00*/  @UP1 UIADD3 UR40, UR52, URZ, URZ ;  /* 0x0000003f34281290 */ /* 0x000fe2000fffe03f */
[----:B------:R-:W-:Y:S01]  /*13e10*/  UMOV UR51, UR34 ;  /* 0x0000002200337c82 */ /* 0x000fe20008000000 */
[----:B------:R-:W-:Y:S01]  /*13e20*/  @UP3 USHF.R.U32.HI UR51, URZ, UR25, UR29 ;  /* 0x000000193f333299 */ /* 0x000fe2000801161d */
[----:B------:R-:W-:Y:S01]  /*13e30*/  UMOV UR17, UR9 ;  /* 0x0000000900117c82 */ /* 0x000fe20008000000 */
[----:B------:R-:W-:Y:S01]  /*13e40*/  UMOV UR18, UR42 ;  /* 0x0000002a00127c82 */ /* 0x000fe20008000000 */
[----:B------:R-:W-:Y:S01]  /*13e50*/  @UP2 ULDC UR25, c[0x0][0x39c] ;  /* 0x0000e70000192ab9 */ /* 0x000fe20000000800 */
[----:B------:R1:W-:Y:S01]  /*13e60*/  UTMALDG.5D.IM2COL [UR16], [UR48], UR47 ;  /* 0x00000010300073b4 */ /* 0x0003e2000806002f */
[----:B------:R-:W-:-:S02]  /*13e70*/  UISETP.NE.AND UP0, UPT, UR40, UR26, UPT ;  /* 0x0000001a2800728c */ /* 0x000fc4000bf05270 */
[----:B------:R-:W-:Y:S02]  /*13e80*/  UIADD3 UR28, -UR12, URZ, URZ ;  /* 0x0000003f0c1c7290 */ /* 0x000fe4000fffe13f */
[----:B------:R-:W-:Y:S02]  /*13e90*/  UIADD3 UR24, UR8, 0xcc00, URZ ;  /* 0x0000cc0008187890 */ /* 0x000fe4000fffe03f */
[----:B------:R-:W-:Y:S01]  /*13ea0*/  UIMAD UR28, UR39, UR28, UR13 ;  /* 0x0000001c271c72a4 */ /* 0x000fe2000f8e020d */
[----:B------:R-:W-:Y:S01]  /*13eb0*/  UMOV UR55, UR40 ;  /* 0x0000002800377c82 */ /* 0x000fe20008000000 */
[----:B------:R-:W-:-:S03]  /*13ec0*/  UIADD3 UR40, UR8, 0xe400, URZ ;  /* 0x0000e40008287890 */ /* 0x000fc6000fffe03f */
[----:B------:R-:W-:Y:S02]  /*13ed0*/  @UP0 UIADD3 UR59, UR53, URZ, URZ ;  /* 0x0000003f353b0290 */ /* 0x000fe4000fffe03f */
[----:B------:R-:W-:Y:S02]  /*13ee0*/  UIMAD UR28, UR28, UR5, UR6 ;  /* 0x000000051c1c72a4 */ /* 0x000fe4000f8e0206 */
[----:B------:R-:W-:Y:S02]  /*13ef0*/  UISETP.NE.AND UP3, UPT, UR59, UR27, UPT ;  /* 0x0000001b3b00728c */ /* 0x000fe4000bf65270 */
[----:B------:R-:W-:Y:S02]  /*13f00*/  UIADD3 UR27, -UR13, URZ, URZ ;  /* 0x0000003f0d1b7290 */ /* 0x000fe4000fffe13f */
[----:B------:R-:W-:Y:S02]  /*13f10*/  UIADD3 UR13, -UR33, URZ, URZ ;  /* 0x0000003f210d7290 */ /* 0x000fe4000fffe13f */
[----:B------:R-:W-:-:S03]  /*13f20*/  UIMAD UR27, UR15, UR27, UR46 ;  /* 0x0000001b0f1b72a4 */ /* 0x000fc6000f8e022e */
[----:B------:R-:W-:Y:S01]  /*13f30*/  UMOV UR46, UR44 ;  /* 0x0000002c002e7c82 */ /* 0x000fe20008000000 */
[----:B-1----:R-:W-:Y:S01]  /*13f40*/  UIMAD.WIDE.U32 UR16, UR12, UR25, URZ ;  /* 0x000000190c1072a5 */ /* 0x002fe2000f8e003f */
[----:B------:R-:W-:Y:S01]  /*13f50*/  @UP2 ULDC UR18, c[0x0][0x3a0] ;  /* 0x0000e80000122ab9 */ /* 0x000fe20000000800 */
[----:B------:R-:W-:Y:S01]  /*13f60*/  @UP2 ULDC UR19, c[0x0][0x39c] ;  /* 0x0000e70000132ab9 */ /* 0x000fe20000000800 */
[----:B------:R-:W-:Y:S01]  /*13f70*/  UMOV UR22, UR33 ;  /* 0x0000002100167c82 */ /* 0x000fe20008000000 */
[----:B------:R-:W-:-:S03]  /*13f80*/  UIADD3 UR20, -UR32, URZ, URZ ;  /* 0x0000003f20147290 */ /* 0x000fc6000fffe13f */
[----:B------:R-:W-:Y:S01]  /*13f90*/  @UP2 UMOV UR26, UR17 ;  /* 0x00000011001a2c82 */ /* 0x000fe20008000000 */
[----:B------:R-:W-:Y:S01]  /*13fa0*/  @UP2 ULDC UR17, c[0x0][0x3a0] ;  /* 0x0000e80000112ab9 */ /* 0x000fe20000000800 */
[----:B------:R-:W-:Y:S02]  /*13fb0*/  @UP2 USHF.R.U32.HI UR30, URZ, UR18, UR26 ;  /* 0x000000123f1e2299 */ /* 0x000fe4000801161a */
[----:B------:R-:W-:Y:S02]  /*13fc0*/  UIMAD.WIDE.U32 UR18, UR33, UR19, URZ ;  /* 0x00000013211272a5 */ /* 0x000fe4000f8e003f */
[----:B------:R-:W-:Y:S02]  /*13fd0*/  UIMAD UR20, UR15, UR20, UR38 ;  /* 0x000000140f1472a4 */ /* 0x000fe4000f8e0226 */
        /* <DEDUP_REMOVED lines=8> */
[----:B------:R-:W-:Y:S02]  /*14060*/  UIMAD UR19, UR20, UR4, UR54 ;  /* 0x00000004141372a4 */ /* 0x000fe4000f8e0236 */
[----:B------:R-:W-:Y:S02]  /*14070*/  UIADD3 UR16, UR8, 0xd400, URZ ;  /* 0x0000d40008107890 */ /* 0x000fe4000fffe03f */
        /* <DEDUP_REMOVED lines=8> */
[----:B------:R-:W-:Y:S01]  /*14100*/  UMOV UR38, UR36 ;  /* 0x0000002400267c82 */ /* 0x000fe20008000000 */
[----:B------:R-:W-:-:S02]  /*14110*/  UIMAD.WIDE.U32 UR12, UR58, UR12, URZ ;  /* 0x0000000c3a0c72a5 */ /* 0x000fc4000f8e003f */
[----:B------:R-:W-:Y:S01]  /*14120*/  UIADD3 UR54, UR8, 0xdc00, URZ ;  /* 0x0000dc0008367890 */ /* 0x000fe2000fffe03f */
[----:B------:R2:W-:Y:S01]  /*14130*/  UTMALDG.5D.IM2COL [UR16], [UR48], UR47 ;  /* 0x00000010300073b4 */ /* 0x0005e2000806002f */
[----:B------:R-:W-:Y:S01]  /*14140*/  UIADD3 UR32, UR8, 0xec00, URZ ;  /* 0x0000ec0008207890 */ /* 0x000fe2000fffe03f */
[----:B------:R-:W-:Y:S02]  /*14150*/  UMOV UR33, UR9 ;  /* 0x0000000900217c82 */ /* 0x000fe40008000000 */
[----:B------:R-:W-:-:S03]  /*14160*/  MOV R12, UR33 ;  /* 0x00000021000c7c02 */ /* 0x000fc60008000f00 */
[----:B------:R-:W-:Y:S01]  /*14170*/  MOV R13, UR32 ;  /* 0x00000020000d7c02 */ /* 0x000fe20008000f00 */
[----:B------:R-:W-:Y:S01]  /*14180*/  UMOV UR32, UR54 ;  /* 0x0000003600207c82 */ /* 0x000fe20008000000 */
[----:B------:R-:W-:Y:S01]  /*14190*/  R2UR UR54, R7 ;  /* 0x00000000073672ca */ /* 0x000fe200000e0000 */
[----:B-1----:R-:W-:Y:S01]  /*141a0*/  @UP2 ULDC UR26, c[0x0][0x39c] ;  /* 0x0000e700001a2ab9 */ /* 0x002fe20000000800 */
[----:B------:R-:W-:Y:S01]  /*141b0*/  @UP2 ULDC UR25, c[0x0][0x3a0] ;  /* 0x0000e80000192ab9 */ /* 0x000fe20000000800 */
[----:B------:R-:W-:Y:S01]  /*141c0*/  @UP2 ULDC UR24, c[0x0][0x39c] ;  /* 0x0000e70000182ab9 */ /* 0x000fe20000000800 */
[----:B------:R-:W-:Y:S01]  /*141d0*/  UMOV UR29, UR58 ;  /* 0x0000003a001d7c82 */ /* 0x000fe20008000000 */
[----:B------:R-:W-:Y:S01]  /*141e0*/  @UP2 USHF.R.U32.HI UR29, URZ, UR25, UR13 ;  /* 0x000000193f1d2299 */ /* 0x000fe2000801160d */
[----:B------:R-:W-:Y:S01]  /*141f0*/  UMOV UR28, UR41 ;  /* 0x00000029001c7c82 */ /* 0x000fe20008000000 */
[----:B------:R-:W-:Y:S02]  /*14200*/  UIMAD.WIDE.U32 UR12, UR36, UR24, URZ ;  /* 0x00000018240c72a5 */ /* 0x000fe4000f8e003f */
[----:B--2---:R-:W-:-:S02]  /*14210*/  UIMAD.WIDE.U32 UR16, UR44, UR26, URZ ;  /* 0x0000001a2c1072a5 */ /* 0x004fc4000f8e003f */
[----:B------:R-:W-:Y:S01]  /*14220*/  UIADD3 UR21, -UR57, URZ, URZ ;  /* 0x0000003f39157290 */ /* 0x000fe2000fffe13f */
[----:B------:R-:W-:Y:S01]  /*14230*/  @UP2 ULDC UR19, c[0x0][0x3a0] ;  /* 0x0000e80000132ab9 */ /* 0x000fe20000000800 */
[----:B------:R-:W-:Y:S02]  /*14240*/  UMOV UR30, UR56 ;  /* 0x00000038001e7c82 */ /* 0x000fe40008000000 */
[----:B------:R-:W-:Y:S01]  /*14250*/  UIMAD UR21, UR15, UR21, UR28 ;  /* 0x000000150f1572a4 */ /* 0x000fe2000f8e021c */
[----:B------:R-:W-:Y:S01]  /*14260*/  @UP2 ULDC UR16, c[0x0][0x39c] ;  /* 0x0000e70000102ab9 */ /* 0x000fe20000000800 */
[----:B------:R-:W-:Y:S02]  /*14270*/  UIADD3 UR28, -UR37, URZ, URZ ;  /* 0x0000003f251c7290 */ /* 0x000fe4000fffe13f */
[----:B------:R-:W-:Y:S02]  /*14280*/  @UP2 USHF.R.U32.HI UR38, URZ, UR19, UR13 ;  /* 0x000000133f262299 */ /* 0x000fe4000801160d */
[----:B------:R-:W-:Y:S01]  /*14290*/  UIMAD.WIDE.U32 UR12, UR37, UR16, URZ ;  /* 0x00000010250c72a5 */ /* 0x000fe2000f8e003f */
[----:B------:R-:W-:Y:S01]  /*142a0*/  UMOV UR56, UR43 ;  /* 0x0000002b00387c82 */ /* 0x000fe20008000000 */
[----:B------:R-:W-:-:S02]  /*142b0*/  UIADD3 UR12, -UR36, URZ, URZ ;  /* 0x0000003f240c7290 */ /* 0x000fc4000fffe13f */
[----:B------:R-:W-:Y:S01]  /*142c0*/  MOV R4, UR38 ;  /* 0x0000002600047c02 */ /* 0x000fe20008000f00 */
[----:B------:R-:W-:Y:S02]  /*142d0*/  UIADD3 UR43, -UR31, URZ, URZ ;  /* 0x0000003f1f2b7290 */ /* 0x000fe4000fffe13f */
[----:B------:R-:W-:Y:S02]  /*142e0*/  UIADD3 UR19, -UR14, URZ, URZ ;  /* 0x0000003f0e137290 */ /* 0x000fe4000fffe13f */
[----:B------:R-:W-:Y:S02]  /*142f0*/  UIADD3 UR27, -UR11, URZ, URZ ;  /* 0x0000003f0b1b7290 */ /* 0x000fe4000fffe13f */
[----:B------:R-:W-:Y:S02]  /*14300*/  UIMAD UR28, UR39, UR28, UR11 ;  /* 0x0000001c271c72a4 */ /* 0x000fe4000f8e020b */
[----:B------:R-:W-:Y:S02]  /*14310*/  UIADD3 UR11, -UR34, URZ, URZ ;  /* 0x0000003f220b7290 */ /* 0x000fe4000fffe13f */
[----:B------:R-:W-:-:S02]  /*14320*/  UIMAD UR43, UR15, UR43, UR60 ;  /* 0x0000002b0f2b72a4 */ /* 0x000fc4000f8e023c */
[----:B------:R-:W-:Y:S01]  /*14330*/  UIMAD UR19, UR15, UR19, UR61 ;  /* 0x000000130f1372a4 */ /* 0x000fe2000f8e023d */
[----:B------:R-:W-:Y:S01]  /*14340*/  R2UR UR61, R8 ;  /* 0x00000000083d72ca */ /* 0x000fe200000e0000 */
[----:B------:R-:W-:Y:S01]  /*14350*/  UIMAD UR27, UR15, UR27, UR45 ;  /* 0x0000001b0f1b72a4 */ /* 0x000fe2000f8e022d */
[----:B------:R-:W-:Y:S01]  /*14360*/  UMOV UR22, UR30 ;  /* 0x0000001e00167c82 */ /* 0x000fe20008000000 */
[----:B------:R-:W-:Y:S01]  /*14370*/  @UP2 ULDC UR16, c[0x0][0x3a0] ;  /* 0x0000e80000102ab9 */ /* 0x000fe20000000800 */
[----:B------:R-:W-:Y:S02]  /*14380*/  UIMAD UR14, UR39, UR12, UR14 ;  /* 0x0000000c270e72a4 */ /* 0x000fe4000f8e020e */
[----:B------:R-:W-:Y:S01]  /*14390*/  UIMAD UR15, UR15, UR11, UR35 ;  /* 0x0000000b0f0f72a4 */ /* 0x000fe2000f8e0223 */
[----:B------:R-:W-:Y:S01]  /*143a0*/  UMOV UR30, UR37 ;  /* 0x00000025001e7c82 */ /* 0x000fe20008000000 */
[----:B------:R-:W-:Y:S01]  /*143b0*/  @UP2 ULDC UR12, c[0x0][0x39c] ;  /* 0x0000e700000c2ab9 */ /* 0x000fe20000000800 */
[----:B------:R-:W-:Y:S01]  /*143c0*/  ULDC UR60, c[0x0][0x3ec] ;  /* 0x0000fb00003c7ab9 */ /* 0x000fe20000000800 */
[----:B------:R-:W-:-:S02]  /*143d0*/  @UP2 USHF.R.U32.HI UR30, URZ, UR16, UR13 ;  /* 0x000000103f1e2299 */ /* 0x000fc4000801160d */
[----:B------:R-:W-:Y:S02]  /*143e0*/  UIMAD.WIDE.U32 UR12, UR51, UR12, URZ ;  /* 0x0000000c330c72a5 */ /* 0x000fe4000f8e003f */
[----:B------:R-:W-:Y:S02]  /*143f0*/  UIMAD UR35, UR19, UR4, UR60 ;  /* 0x00000004132372a4 */ /* 0x000fe4000f8e023c */
[----:B------:R-:W-:Y:S02]  /*14400*/  UIADD3 UR24, UR8, 0xf400, URZ ;  /* 0x0000f40008187890 */ /* 0x000fe4000fffe03f */
[----:B------:R-:W-:Y:S02]  /*14410*/  UIADD3 UR16, UR8, 0xfc00, URZ ;  /* 0x0000fc0008107890 */ /* 0x000fe4000fffe03f */
[----:B------:R-:W-:Y:S01]  /*14420*/  UIMAD UR26, UR21, UR4, UR60 ;  /* 0x00000004151a72a4 */ /* 0x000fe2000f8e023c */
[----:B------:R-:W-:Y:S01]  /*14430*/  MOV R10, UR35 ;  /* 0x00000023000a7c02 */ /* 0x000fe20008000f00 */
[----:B------:R-:W-:-:S02]  /*14440*/  UIMAD UR43, UR43, UR4, UR60 ;  /* 0x000000042b2b72a4 */ /* 0x000fc4000f8e023c */
[----:B------:R-:W-:Y:S02]  /*14450*/  UIMAD UR27, UR27, UR4, UR60 ;  /* 0x000000041b1b72a4 */ /* 0x000fe4000f8e023c */
[----:B------:R-:W-:Y:S01]  /*14460*/  UIMAD UR19, UR15, UR4, UR60 ;  /* 0x000000040f1372a4 */ /* 0x000fe2000f8e023c */
[----:B------:R-:W-:Y:S02]  /*14470*/  @UP2 ULDC UR8, c[0x0][0x3a0] ;  /* 0x0000e80000082ab9 */ /* 0x000fe40000000800 */
[----:B------:R-:W-:Y:S01]  /*14480*/  UMOV UR60, UR22 ;  /* 0x00000016003c7c82 */ /* 0x000fe20008000000 */
[----:B------:R-:W-:Y:S01]  /*14490*/  UIADD3 UR4, -UR29, URZ, URZ ;  /* 0x0000003f1d047290 */ /* 0x000fe2000fffe13f */
[----:B------:R-:W-:Y:S01]  /*144a0*/  UMOV UR22, UR51 ;  /* 0x0000003300167c82 */ /* 0x000fe20008000000 */
[----:B------:R-:W-:Y:S02]  /*144b0*/  @UP2 USHF.R.U32.HI UR22, URZ, UR8, UR13 ;  /* 0x000000083f162299 */ /* 0x000fe4000801160d */
[----:B------:R-:W-:-:S02]  /*144c0*/  UIADD3 UR8, -UR38, URZ, URZ ;  /* 0x0000003f26087290 */ /* 0x000fc4000fffe13f */
[----:B------:R-:W-:Y:S02]  /*144d0*/  UIMAD UR4, UR23, UR4, UR58 ;  /* 0x00000004170472a4 */ /* 0x000fe4000f8e023a */
[----:B------:R-:W-:Y:S02]  /*144e0*/  UIADD3 UR11, -UR30, URZ, URZ ;  /* 0x0000003f1e0b7290 */ /* 0x000fe4000fffe13f */
        /* <DEDUP_REMOVED lines=8> */
[----:B------:R-:W-:Y:S01]  /*14570*/  UIMAD UR17, UR39, UR17, UR57 ;  /* 0x00000011271172a4 */ /* 0x000fe2000f8e0239 */
[----:B------:R-:W-:Y:S01]  /*14580*/  MOV R8, UR37 ;  /* 0x0000002500087c02 */ /* 0x000fe20008000f00 */
[----:B------:R-:W-:Y:S01]  /*14590*/  UMOV UR37, UR15 ;  /* 0x0000000f00257c82 */ /* 0x000fe20008000000 */
[----:B------:R-:W1:Y:S01]  /*145a0*/  S2UR UR15, SR_CTAID.Y ;  /* 0x00000000000f79c3 */ /* 0x000e620000002600 */
[----:B------:R-:W-:-:S02]  /*145b0*/  UIMAD UR17, UR17, UR5, UR6 ;  /* 0x00000005111172a4 */ /* 0x000fc4000f8e0206 */
[----:B------:R-:W-:Y:S02]  /*145c0*/  UIMAD UR36, UR14, UR5, UR6 ;  /* 0x000000050e2472a4 */ /* 0x000fe4000f8e0206 */
[----:B------:R-:W-:Y:S02]  /*145d0*/  UIADD3 UR18, -UR44, URZ, URZ ;  /* 0x0000003f2c127290 */ /* 0x000fe4000fffe13f */
[----:B------:R-:W-:Y:S02]  /*145e0*/  UIADD3 UR45, -UR46, URZ, URZ ;  /* 0x0000003f2e2d7290 */ /* 0x000fe4000fffe13f */
[----:B------:R-:W-:Y:S01]  /*145f0*/  UIMAD UR20, UR39, UR20, UR34 ;  /* 0x00000014271472a4 */ /* 0x000fe2000f8e0222 */
[----:B------:R-:W-:Y:S01]  /*14600*/  MOV R9, UR36 ;  /* 0x0000002400097c02 */ /* 0x000fe20008000f00 */
[----:B------:R-:W-:Y:S01]  /*14610*/  UIMAD UR18, UR39, UR18, UR31 ;  /* 0x00000012271272a4 */ /* 0x000fe2000f8e021f */
[----:B------:R-:W-:Y:S01]  /*14620*/  UMOV UR34, UR42 ;  /* 0x0000002a00227c82 */ /* 0x000fe20008000000 */
[----:B------:R-:W-:Y:S01]  /*14630*/  UIMAD UR45, UR23, UR45, UR44 ;  /* 0x0000002d172d72a4 */ /* 0x000fe2000f8e022c */
[----:B0-----:R-:W-:Y:S01]  /*14640*/  MOV R11, UR34 ;  /* 0x00000022000b7c02 */ /* 0x001fe20008000f00 */
[----:B------:R-:W-:Y:S01]  /*14650*/  UMOV UR35, UR26 ;  /* 0x0000001a00237c82 */ /* 0x000fe20008000000 */
[----:B------:R-:W-:Y:S01]  /*14660*/  UMOV UR36, UR17 ;  /* 0x0000001100247c82 */ /* 0x000fe20008000000 */
[----:B------:R-:W-:Y:S01]  /*14670*/  UMOV UR38, UR29 ;  /* 0x0000001d00267c82 */ /* 0x000fe20008000000 */
[----:B------:R-:W-:Y:S01]  /*14680*/  UIADD3 UR4, -UR22, URZ, URZ ;  /* 0x0000003f16047290 */ /* 0x000fe2000fffe13f */
[----:B------:R0:W-:Y:S01]  /*14690*/  UTMALDG.5D.IM2COL [UR32], [UR48], UR47 ;  /* 0x00000020300073b4 */ /* 0x0001e2000806002f */
[----:B------:R-:W-:-:S02]  /*146a0*/  UIMAD UR44, UR18, UR5, UR6 ;  /* 0x00000005122c72a4 */ /* 0x000fc4000f8e0206 */
[----:B------:R-:W-:Y:S02]  /*146b0*/  UIMAD UR45, UR45, UR50, UR7 ;  /* 0x000000322d2d72a4 */ /* 0x000fe4000f8e0207 */
[----:B------:R-:W-:Y:S02]  /*146c0*/  UIMAD UR4, UR23, UR4, UR51 ;  /* 0x00000004170472a4 */ /* 0x000fe4000f8e0233 */
[----:B------:R-:W-:Y:S02]  /*146d0*/  UIMAD UR28, UR28, UR5, UR6 ;  /* 0x000000051c1c72a4 */ /* 0x000fe4000f8e0206 */
[----:B------:R-:W-:Y:S02]  /*146e0*/  UIMAD UR29, UR11, UR50, UR7 ;  /* 0x000000320b1d72a4 */ /* 0x000fe4000f8e0207 */
[----:B------:R-:W-:Y:S02]  /*146f0*/  UIMAD UR20, UR20, UR5, UR6 ;  /* 0x00000005141472a4 */ /* 0x000fe4000f8e0206 */
[----:B------:R-:W-:Y:S01]  /*14700*/  UIMAD UR21, UR4, UR50, UR7 ;  /* 0x00000032041572a4 */ /* 0x000fe2000f8e0207 */
[----:B------:R-:W-:Y:S01]  /*14710*/  UMOV UR41, UR9 ;  /* 0x0000000900297c82 */ /* 0x000fe20008000000 */
[----:B------:R-:W-:Y:S01]  /*14720*/  UMOV UR25, UR9 ;  /* 0x0000000900197c82 */ /* 0x000fe20008000000 */
[----:B------:R2:W-:Y:S01]  /*14730*/  UTMALDG.5D.IM2COL [UR40], [UR48], UR47 ;  /* 0x00000028300073b4 */ /* 0x0005e2000806002f */
[----:B------:R-:W-:Y:S01]  /*14740*/  UMOV UR26, UR42 ;  /* 0x0000002a001a7c82 */ /* 0x000fe20008000000 */
[----:B------:R-:W-:Y:S01]  /*14750*/  ULEA UR6, UR61, UR56, 0xe ;  /* 0x000000383d067291 */ /* 0x000fe2000f8e703f */
[----:B------:R-:W-:Y:S01]  /*14760*/  UMOV UR17, UR9 ;  /* 0x0000000900117c82 */ /* 0x000fe20008000000 */
[----:B------:R-:W-:Y:S01]  /*14770*/  UMOV UR18, UR42 ;  /* 0x0000002a00127c82 */ /* 0x000fe20008000000 */
[----:B-1----:R-:W-:Y:S01]  /*14780*/  USHF.L.U32 UR51, UR15, 0x6, URZ ;  /* 0x000000060f337899 */ /* 0x002fe2000800063f */
[----:B------:R-:W-:Y:S01]  /*14790*/  UMOV UR56, 0x0 ;  /* 0x0000000000387882 */ /* 0x000fe20000000000 */
[----:B0-----:R-:W-:Y:S01]  /*147a0*/  R2UR UR38, R4 ;  /* 0x00000000042672ca */ /* 0x001fe200000e0000 */
[----:B------:R-:W-:Y:S01]  /*147b0*/  UMOV UR57, 0x10000000 ;  /* 0x1000000000397882 */ /* 0x000fe20000000000 */
[----:B------:R-:W-:Y:S01]  /*147c0*/  R2UR UR37, R8 ;  /* 0x00000000082572ca */ /* 0x000fe200000e0000 */
[----:B------:R-:W-:Y:S01]  /*147d0*/  UMOV UR50, UR10 ;  /* 0x0000000a00327c82 */ /* 0x000fe20008000000 */
[----:B------:R-:W-:Y:S01]  /*147e0*/  R2UR UR36, R9 ;  /* 0x00000000092472ca */ /* 0x000fe200000e0000 */
[----:B------:R-:W-:Y:S01]  /*147f0*/  UMOV UR11, UR52 ;  /* 0x00000034000b7c82 */ /* 0x000fe20008000000 */
[----:B------:R-:W-:Y:S01]  /*14800*/  R2UR UR35, R10 ;  /* 0x000000000a2372ca */ /* 0x000fe200000e0000 */
[----:B------:R-:W-:Y:S01]  /*14810*/  UMOV UR8, UR53 ;  /* 0x0000003500087c82 */ /* 0x000fe20008000000 */
[----:B------:R-:W-:Y:S01]  /*14820*/  R2UR UR34, R11 ;  /* 0x000000000b2272ca */ /* 0x000fe200000e0000 */
[----:B------:R-:W-:Y:S01]  /*14830*/  UMOV UR12, UR52 ;  /* 0x00000034000c7c82 */ /* 0x000fe20008000000 */
[----:B------:R-:W-:Y:S01]  /*14840*/  R2UR UR33, R12 ;  /* 0x000000000c2172ca */ /* 0x000fe200000e0000 */
[----:B------:R-:W-:Y:S01]  /*14850*/  IMAD.U32 R12, RZ, RZ, UR52 ;  /* 0x00000034ff0c7e24 */ /* 0x000fe2000f8e00ff */
[----:B------:R-:W-:Y:S01]  /*14860*/  R2UR UR32, R13 ;  /* 0x000000000d2072ca */ /* 0x000fe200000e0000 */
[----:B------:R-:W-:Y:S01]  /*14870*/  IMAD.U32 R13, RZ, RZ, UR53 ;  /* 0x00000035ff0d7e24 */ /* 0x000fe2000f8e00ff */
[----:B------:R-:W-:Y:S01]  /*14880*/  UMOV UR13, UR53 ;  /* 0x00000035000d7c82 */ /* 0x000fe20008000000 */
[----:B------:R-:W-:Y:S01]  /*14890*/  UMOV UR14, UR54 ;  /* 0x00000036000e7c82 */ /* 0x000fe20008000000 */
[----:B------:R-:W-:Y:S01]  /*148a0*/  MOV R11, UR42 ;  /* 0x0000002a000b7c02 */ /* 0x000fe20008000f00 */
[----:B--2---:R-:W-:Y:S01]  /*148b0*/  ULDC.64 UR44, c[0x0][0x198] ;  /* 0x00006600002c7ab9 */ /* 0x004fe20000000a00 */
[----:B------:R-:W-:-:S02]  /*148c0*/  UIADD3 UR43, UR51, 0x38, URZ ;  /* 0x00000038332b7890 */ /* 0x000fc4000fffe03f */
[----:B------:R-:W-:Y:S02]  /*148d0*/  UIADD3 UR4, UP2, UR44, 0x270, URZ ;  /* 0x000002702c047890 */ /* 0x000fe4000ff5e03f */
[----:B------:R-:W-:Y:S02]  /*148e0*/  UIADD3 UR40, UR6, 0x23800, URZ ;  /* 0x0002380006287890 */ /* 0x000fe4000fffe03f */
[----:B------:R-:W-:Y:S01]  /*148f0*/  UIADD3.X UR5, URZ, UR45, URZ, UP2, !UPT ;  /* 0x0000002d3f057290 */ /* 0x000fe200097fe43f */
[----:B------:R0:W-:Y:S01]  /*14900*/  UTMALDG.5D.IM2COL [UR32], [UR48], UR47 ;  /* 0x00000020300073b4 */ /* 0x0001e2000806002f */
[----:B------:R-:W-:Y:S01]  /*14910*/  UMOV UR44, UR52 ;  /* 0x00000034002c7c82 */ /* 0x000fe20008000000 */
[----:B------:R-:W-:Y:S01]  /*14920*/  UMOV UR45, UR53 ;  /* 0x00000035002d7c82 */ /* 0x000fe20008000000 */
[----:B------:R-:W-:Y:S01]  /*14930*/  MOV R10, UR44 ;  /* 0x0000002c000a7c02 */ /* 0x000fe20008000f00 */
[----:B------:R-:W-:Y:S01]  /*14940*/  UMOV UR46, UR54 ;  /* 0x00000036002e7c82 */ /* 0x000fe20008000000 */
[----:B------:R-:W-:Y:S01]  /*14950*/  MOV R9, UR45 ;  /* 0x0000002d00097c02 */ /* 0x000fe20008000f00 */
[----:B------:R-:W-:Y:S01]  /*14960*/  UMOV UR42, UR10 ;  /* 0x0000000a002a7c82 */ /* 0x000fe20008000000 */
[----:B------:R-:W-:Y:S01]  /*14970*/  R2UR UR44, R14 ;  /* 0x000000000e2c72ca */ /* 0x000fe200000e0000 */
[----:B------:R1:W-:Y:S01]  /*14980*/  UTMALDG.5D.IM2COL [UR24], [UR48], UR47 ;  /* 0x00000018300073b4 */ /* 0x0003e2000806002f */
[----:B------:R-:W-:Y:S01]  /*14990*/  R2UR UR45, R15 ;  /* 0x000000000f2d72ca */ /* 0x000fe200000e0000 */
[----:B------:R-:W-:Y:S01]  /*149a0*/  UMOV UR15, UR52 ;  /* 0x00000034000f7c82 */ /* 0x000fe20008000000 */
[----:B------:R-:W-:Y:S01]  /*149b0*/  UMOV UR7, UR53 ;  /* 0x0000003500077c82 */ /* 0x000fe20008000000 */
[----:B------:R2:W-:Y:S01]  /*149c0*/  UTMALDG.5D.IM2COL [UR16], [UR48], UR47 ;  /* 0x00000010300073b4 */ /* 0x0005e2000806002f */
[----:B0-----:R-:W-:-:S02]  /*149d0*/  UIADD3 UR35, UR51, 0x10, URZ ;  /* 0x0000001033237890 */ /* 0x001fc4000fffe03f */
[----:B------:R-:W-:Y:S01]  /*149e0*/  UIADD3 UR32, UR6, 0x21000, URZ ;  /* 0x0002100006207890 */ /* 0x000fe2000fffe03f */
[----:B------:R-:W-:Y:S01]  /*149f0*/  UMOV UR36, UR52 ;  /* 0x0000003400247c82 */ /* 0x000fe20008000000 */
[----:B------:R-:W-:Y:S01]  /*14a00*/  UMOV UR37, UR53 ;  /* 0x0000003500257c82 */ /* 0x000fe20008000000 */
[----:B------:R-:W-:Y:S01]  /*14a10*/  UMOV UR38, UR54 ;  /* 0x0000003600267c82 */ /* 0x000fe20008000000 */
[----:B------:R-:W-:Y:S01]  /*14a20*/  UMOV UR33, UR9 ;  /* 0x0000000900217c82 */ /* 0x000fe20008000000 */
[----:B-1----:R-:W-:Y:S01]  /*14a30*/  UIADD3 UR27, UR51, 0x8, URZ ;  /* 0x00000008331b7890 */ /* 0x002fe2000fffe03f */
[----:B------:R-:W-:Y:S01]  /*14a40*/  MOV R17, UR37 ;  /* 0x0000002500117c02 */ /* 0x000fe20008000f00 */
[----:B------:R-:W-:Y:S01]  /*14a50*/  UIADD3 UR24, UR6, 0x20800, URZ ;  /* 0x0002080006187890 */ /* 0x000fe2000fffe03f */
[----:B------:R-:W-:Y:S01]  /*14a60*/  MOV R18, UR36 ;  /* 0x0000002400127c02 */ /* 0x000fe20008000f00 */
[----:B------:R-:W-:Y:S01]  /*14a70*/  UMOV UR28, UR52 ;  /* 0x00000034001c7c82 */ /* 0x000fe20008000000 */
[----:B------:R-:W-:Y:S01]  /*14a80*/  UMOV UR29, UR53 ;  /* 0x00000035001d7c82 */ /* 0x000fe20008000000 */
[----:B------:R-:W-:Y:S01]  /*14a90*/  UMOV UR30, UR54 ;  /* 0x00000036001e7c82 */ /* 0x000fe20008000000 */
[----:B------:R-:W-:Y:S01]  /*14aa0*/  MOV R7, UR29 ;  /* 0x0000001d00077c02 */ /* 0x000fe20008000f00 */
[----:B--2---:R-:W-:Y:S01]  /*14ab0*/  UIADD3 UR48, UR6, 0x20000, URZ ;  /* 0x0002000006307890 */ /* 0x004fe2000fffe03f */
[----:B------:R-:W-:Y:S01]  /*14ac0*/  MOV R4, UR30 ;  /* 0x0000001e00047c02 */ /* 0x000fe20008000f00 */
[----:B------:R-:W-:Y:S01]  /*14ad0*/  UMOV UR49, UR9 ;  /* 0x0000000900317c82 */ /* 0x000fe20008000000 */
[----:B------:R-:W-:Y:S01]  /*14ae0*/  MOV R8, UR28 ;  /* 0x0000001c00087c02 */ /* 0x000fe20008000f00 */
[----:B------:R-:W-:Y:S01]  /*14af0*/  UMOV UR26, UR10 ;  /* 0x0000000a001a7c82 */ /* 0x000fe20008000000 */
[----:B------:R-:W-:Y:S01]  /*14b00*/  UMOV UR34, UR10 ;  /* 0x0000000a00227c82 */ /* 0x000fe20008000000 */
[----:B------:R-:W-:Y:S01]  /*14b10*/  UMOV UR23, UR27 ;  /* 0x0000001b00177c82 */ /* 0x000fe20008000000 */
[----:B------:R-:W-:Y:S01]  /*14b20*/  UIADD3 UR19, UR51, 0x20, URZ ;  /* 0x0000002033137890 */ /* 0x000fe2000fffe03f */
[----:B------:R-:W-:Y:S01]  /*14b30*/  MOV R19, UR35 ;  /* 0x0000002300137c02 */ /* 0x000fe20008000f00 */
[----:B------:R0:W-:Y:S01]  /*14b40*/  UTMALDG.5D [UR48], [UR4], desc[UR56] ;  /* 0x00003830040075b4 */ /* 0x0001e20008021000 */
[----:B------:R-:W-:Y:S01]  /*14b50*/  UIADD3 UR16, UR6, 0x22000, URZ ;  /* 0x0002200006107890 */ /* 0x000fe2000fffe03f */
[----:B------:R-:W-:Y:S01]  /*14b60*/  MOV R16, UR38 ;  /* 0x0000002600107c02 */ /* 0x000fe20008000f00 */
[----:B------:R-:W-:Y:S01]  /*14b70*/  UMOV UR20, UR52 ;  /* 0x0000003400147c82 */ /* 0x000fe20008000000 */
[----:B------:R-:W-:Y:S01]  /*14b80*/  UMOV UR21, UR53 ;  /* 0x0000003500157c82 */ /* 0x000fe20008000000 */
[----:B------:R-:W-:Y:S01]  /*14b90*/  UMOV UR22, UR54 ;  /* 0x0000003600167c82 */ /* 0x000fe20008000000 */
[----:B------:R-:W-:Y:S01]  /*14ba0*/  UMOV UR18, UR10 ;  /* 0x0000000a00127c82 */ /* 0x000fe20008000000 */
[----:B------:R1:W-:Y:S01]  /*14bb0*/  UTMALDG.5D [UR24], [UR4], desc[UR56] ;  /* 0x00003818040075b4 */ /* 0x0003e20008021000 */
[----:B------:R2:W-:Y:S01]  /*14bc0*/  UTMALDG.5D [UR32], [UR4], desc[UR56] ;  /* 0x00003820040075b4 */ /* 0x0005e20008021000 */
[----:B0-----:R-:W-:Y:S01]  /*14bd0*/  UIADD3 UR48, UR6, 0x21400, URZ ;  /* 0x0002140006307890 */ /* 0x001fe2000fffe03f */
[----:B-1----:R-:W-:Y:S01]  /*14be0*/  R2UR UR30, R4 ;  /* 0x00000000041e72ca */ /* 0x002fe200000e0000 */
[----:B------:R-:W-:Y:S01]  /*14bf0*/  UIADD3 UR27, UR51, 0x18, URZ ;  /* 0x00000018331b7890 */ /* 0x000fe2000fffe03f */
[----:B------:R-:W-:Y:S01]  /*14c00*/  R2UR UR29, R7 ;  /* 0x00000000071d72ca */ /* 0x000fe200000e0000 */
[----:B------:R-:W-:Y:S01]  /*14c10*/  UIADD3 UR24, UR6, 0x21800, URZ ;  /* 0x0002180006187890 */ /* 0x000fe2000fffe03f */
[----:B------:R-:W-:-:S02]  /*14c20*/  R2UR UR28, R8 ;  /* 0x00000000081c72ca */ /* 0x000fc400000e0000 */
[----:B------:R-:W-:Y:S01]  /*14c30*/  MOV R8, UR46 ;  /* 0x0000002e00087c02 */ /* 0x000fe20008000f00 */
[----:B--2---:R-:W-:Y:S01]  /*14c40*/  UMOV UR36, UR11 ;  /* 0x0000000b00247c82 */ /* 0x004fe20008000000 */
[----:B------:R-:W-:Y:S01]  /*14c50*/  UMOV UR37, UR8 ;  /* 0x0000000800257c82 */ /* 0x000fe20008000000 */
[----:B------:R-:W-:Y:S01]  /*14c60*/  MOV R7, UR36 ;  /* 0x0000002400077c02 */ /* 0x000fe20008000f00 */
[----:B------:R-:W-:Y:S01]  /*14c70*/  UIADD3 UR11, UR51, 0x28, URZ ;  /* 0x00000028330b7890 */ /* 0x000fe2000fffe03f */
[----:B------:R-:W-:Y:S01]  /*14c80*/  MOV R4, UR37 ;  /* 0x0000002500047c02 */ /* 0x000fe20008000f00 */
[----:B------:R-:W-:Y:S01]  /*14c90*/  UIADD3 UR8, UR6, 0x22800, URZ ;  /* 0x0002280006087890 */ /* 0x000fe2000fffe03f */
[----:B------:R-:W-:Y:S01]  /*14ca0*/  R2UR UR36, R12 ;  /* 0x000000000c2472ca */ /* 0x000fe200000e0000 */
[----:B------:R-:W-:Y:S01]  /*14cb0*/  UIADD3 UR35, UR51, 0x30, URZ ;  /* 0x0000003033237890 */ /* 0x000fe2000fffe03f */
[----:B------:R-:W-:Y:S01]  /*14cc0*/  R2UR UR37, R13 ;  /* 0x000000000d2572ca */ /* 0x000fe200000e0000 */
[----:B------:R-:W-:Y:S01]  /*14cd0*/  UIADD3 UR32, UR6, 0x23000, URZ ;  /* 0x0002300006207890 */ /* 0x000fe2000fffe03f */
[----:B------:R0:W-:Y:S01]  /*14ce0*/  UTMALDG.5D [UR24], [UR4], desc[UR56] ;  /* 0x00003818040075b4 */ /* 0x0001e20008021000 */
[----:B------:R-:W-:Y:S01]  /*14cf0*/  MOV R15, UR27 ;  /* 0x0000001b000f7c02 */ /* 0x000fe20008000f00 */
[----:B------:R1:W-:Y:S02]  /*14d00*/  UTMALDG.5D [UR16], [UR4], desc[UR56] ;  /* 0x00003810040075b4 */ /* 0x0003e40008021000 */
[----:B------:R2:W-:Y:S07]  /*14d10*/  UTMALDG.5D [UR8], [UR4], desc[UR56] ;  /* 0x00003808040075b4 */ /* 0x0005ee0008021000 */
[----:B------:R3:W-:Y:S01]  /*14d20*/  UTMALDG.5D [UR32], [UR4], desc[UR56] ;  /* 0x00003820040075b4 */ /* 0x0007e20008021000 */
[----:B0-----:R-:W-:Y:S01]  /*14d30*/  UIADD3 UR24, UR6, 0x20400, URZ ;  /* 0x0002040006187890 */ /* 0x001fe2000fffe03f */
[----:B------:R-:W-:Y:S01]  /*14d40*/  UMOV UR28, UR52 ;  /* 0x00000034001c7c82 */ /* 0x000fe20008000000 */
[----:B------:R-:W-:Y:S01]  /*14d50*/  UMOV UR29, UR53 ;  /* 0x00000035001d7c82 */ /* 0x000fe20008000000 */
[----:B------:R0:W-:Y:S01]  /*14d60*/  UTMALDG.5D [UR40], [UR4], desc[UR56] ;  /* 0x00003828040075b4 */ /* 0x0001e20008021000 */
[----:B------:R-:W-:Y:S01]  /*14d70*/  MOV R13, UR29 ;  /* 0x0000001d000d7c02 */ /* 0x000fe20008000f00 */
[----:B------:R-:W-:Y:S01]  /*14d80*/  UMOV UR30, UR54 ;  /* 0x00000036001e7c82 */ /* 0x000fe20008000000 */
[----:B------:R-:W-:Y:S01]  /*14d90*/  MOV R14, UR28 ;  /* 0x0000001c000e7c02 */ /* 0x000fe20008000f00 */
[----:B------:R-:W-:Y:S01]  /*14da0*/  UMOV UR28, UR15 ;  /* 0x0000000f001c7c82 */ /* 0x000fe20008000000 */
[----:B------:R-:W-:Y:S01]  /*14db0*/  UMOV UR29, UR7 ;  /* 0x00000007001d7c82 */ /* 0x000fe20008000000 */
[----:B------:R-:W-:Y:S01]  /*14dc0*/  UMOV UR27, UR51 ;  /* 0x00000033001b7c82 */ /* 0x000fe20008000000 */
[----:B------:R-:W-:Y:S01]  /*14dd0*/  UMOV UR15, UR35 ;  /* 0x00000023000f7c82 */ /* 0x000fe20008000000 */
[----:B------:R-:W-:Y:S01]  /*14de0*/  MOV R12, UR30 ;  /* 0x0000001e000c7c02 */ /* 0x000fe20008000f00 */
[----:B------:R-:W-:Y:S01]  /*14df0*/  UMOV UR7, UR43 ;  /* 0x0000002b00077c82 */ /* 0x000fe20008000000 */
[----:B-1----:R-:W-:-:S02]  /*14e00*/  UIADD3 UR16, UR6, 0x23400, URZ ;  /* 0x0002340006107890 */ /* 0x002fc4000fffe03f */
[----:B--2---:R-:W-:Y:S01]  /*14e10*/  UIADD3 UR8, UR6, 0x23c00, URZ ;  /* 0x00023c0006087890 */ /* 0x004fe2000fffe03f */
[----:B---3--:R-:W-:Y:S01]  /*14e20*/  R2UR UR37, R4 ;  /* 0x00000000042572ca */ /* 0x008fe200000e0000 */
[----:B------:R-:W-:Y:S01]  /*14e30*/  UIADD3 UR32, UR6, 0x20c00, URZ ;  /* 0x00020c0006207890 */ /* 0x000fe2000fffe03f */
[----:B------:R-:W-:Y:S01]  /*14e40*/  R2UR UR36, R7 ;  /* 0x00000000072472ca */ /* 0x000fe200000e0000 */
[----:B------:R-:W-:Y:S01]  /*14e50*/  UMOV UR35, UR23 ;  /* 0x0000001700237c82 */ /* 0x000fe20008000000 */
[----:B0-----:R-:W-:Y:S01]  /*14e60*/  R2UR UR42, R11 ;  /* 0x000000000b2a72ca */ /* 0x001fe200000e0000 */
[----:B------:R-:W-:Y:S01]  /*14e70*/  UIADD3 UR40, UR6, 0x21c00, URZ ;  /* 0x00021c0006287890 */ /* 0x000fe2000fffe03f */
[----:B------:R-:W-:Y:S02]  /*14e80*/  R2UR UR46, R8 ;  /* 0x00000000082e72ca */ /* 0x000fe400000e0000 */
[----:B------:R-:W-:Y:S02]  /*14e90*/  R2UR UR45, R9 ;  /* 0x00000000092d72ca */ /* 0x000fe400000e0000 */
[----:B------:R-:W-:-:S07]  /*14ea0*/  R2UR UR44, R10 ;  /* 0x000000000a2c72ca */ /* 0x000fce00000e0000 */
[----:B------:R-:W-:Y:S01]  /*14eb0*/  UMOV UR26, UR42 ;  /* 0x0000002a001a7c82 */ /* 0x000fe20008000000 */
[----:B------:R-:W-:Y:S01]  /*14ec0*/  UMOV UR34, UR42 ;  /* 0x0000002a00227c82 */ /* 0x000fe20008000000 */
[----:B------:R0:W-:Y:S01]  /*14ed0*/  UTMALDG.5D [UR24], [UR4], desc[UR56] ;  /* 0x00003818040075b4 */ /* 0x0001e20008021000 */
[----:B------:R-:W-:Y:S01]  /*14ee0*/  UMOV UR50, UR42 ;  /* 0x0000002a00327c82 */ /* 0x000fe20008000000 */
[----:B------:R-:W-:Y:S01]  /*14ef0*/  UMOV UR18, UR42 ;  /* 0x0000002a00127c82 */ /* 0x000fe20008000000 */
[----:B------:R-:W-:Y:S01]  /*14f00*/  UMOV UR10, UR42 ;  /* 0x0000002a000a7c82 */ /* 0x000fe20008000000 */
[----:B------:R1:W-:Y:S01]  /*14f10*/  UTMALDG.5D [UR32], [UR4], desc[UR56] ;  /* 0x00003820040075b4 */ /* 0x0003e20008021000 */
[----:B0-----:R-:W-:Y:S01]  /*14f20*/  R2UR UR27, R15 ;  /* 0x000000000f1b72ca */ /* 0x001fe200000e0000 */
[----:B------:R-:W-:Y:S01]  /*14f30*/  UIADD3 UR24, UR6, 0x22c00, URZ ;  /* 0x00022c0006187890 */ /* 0x000fe2000fffe03f */
[----:B------:R-:W-:Y:S02]  /*14f40*/  R2UR UR30, R12 ;  /* 0x000000000c1e72ca */ /* 0x000fe400000e0000 */
[----:B------:R-:W-:-:S02]  /*14f50*/  R2UR UR29, R13 ;  /* 0x000000000d1d72ca */ /* 0x000fc400000e0000 */
[----:B------:R-:W-:Y:S02]  /*14f60*/  R2UR UR28, R14 ;  /* 0x000000000e1c72ca */ /* 0x000fe400000e0000 */
[----:B-1----:R-:W-:Y:S01]  /*14f70*/  R2UR UR35, R19 ;  /* 0x00000000132372ca */ /* 0x002fe200000e0000 */
[----:B------:R-:W-:Y:S01]  /*14f80*/  UIADD3 UR32, UR6, 0x22400, URZ ;  /* 0x0002240006207890 */ /* 0x000fe2000fffe03f */
[----:B------:R-:W-:Y:S01]  /*14f90*/  R2UR UR38, R16 ;  /* 0x00000000102672ca */ /* 0x000fe200000e0000 */
[----:B------:R-:W-:Y:S01]  /*14fa0*/  UIADD3 UR6, UR54, 0x1, URZ ;  /* 0x0000000136067890 */ /* 0x000fe2000fffe03f */
[----:B------:R-:W-:Y:S01]  /*14fb0*/  R2UR UR37, R17 ;  /* 0x00000000112572ca */ /* 0x000fe200000e0000 */
[----:B------:R-:W-:Y:S01]  /*14fc0*/  UMOV UR43, UR27 ;  /* 0x0000001b002b7c82 */ /* 0x000fe20008000000 */
[----:B------:R-:W-:Y:S01]  /*14fd0*/  R2UR UR36, R18 ;  /* 0x00000000122472ca */ /* 0x000fe200000e0000 */
[----:B------:R-:W-:Y:S01]  /*14fe0*/  UMOV UR27, UR11 ;  /* 0x0000000b001b7c82 */ /* 0x000fe20008000000 */
[----:B------:R-:W-:Y:S01]  /*14ff0*/  UMOV UR11, UR7 ;  /* 0x00000007000b7c82 */ /* 0x000fe20008000000 */
[----:B------:R-:W-:-:S02]  /*15000*/  UIADD3 UR7, UR61, 0x1, URZ ;  /* 0x000000013d077890 */ /* 0x000fc4000fffe03f */
[----:B------:R-:W-:Y:S02]  /*15010*/  @UP3 UIADD3 UR6, UR54, URZ, URZ ;  /* 0x0000003f36063290 */ /* 0x000fe4000fffe03f */
[----:B------:R-:W-:Y:S01]  /*15020*/  UMOV UR51, UR35 ;  /* 0x0000002300337c82 */ /* 0x000fe20008000000 */
[----:B------:R-:W-:Y:S01]  /*15030*/  UMOV UR35, UR19 ;  /* 0x0000001300237c82 */ /* 0x000fe20008000000 */
[----:B------:R0:W-:Y:S01]  /*15040*/  UTMALDG.5D [UR48], [UR4], desc[UR56] ;  /* 0x00003830040075b4 */ /* 0x0001e20008021000 */
[----:B------:R-:W-:Y:S01]  /*15050*/  UMOV UR19, UR15 ;  /* 0x0000000f00137c82 */ /* 0x000fe20008000000 */
[----:B------:R-:W-:Y:S01]  /*15060*/  UISETP.NE.AND UP2, UPT, UR7, 0x2, UPT ;  /* 0x000000020700788c */ /* 0x000fe2000bf45270 */
[----:B------:R-:W-:Y:S01]  /*15070*/  UTMALDG.5D [UR40], [UR4], desc[UR56] ;  /* 0x00003828040075b4 */ /* 0x000fe20008021000 */
[----:B------:R-:W-:Y:S01]  /*15080*/  UTMALDG.5D [UR32], [UR4], desc[UR56] ;  /* 0x00003820040075b4 */ /* 0x000fe20008021000 */
[----:B------:R-:W-:Y:S01]  /*15090*/  UTMALDG.5D [UR24], [UR4], desc[UR56] ;  /* 0x00003818040075b4 */ /* 0x000fe20008021000 */
[----:B0-----:R-:W-:-:S02]  /*150a0*/  USEL UR52, UR55, URZ, UP0 ;  /* 0x0000003f37347287 */ /* 0x001fc40008000000 */
[----:B------:R-:W-:Y:S01]  /*150b0*/  USEL UR53, UR59, URZ, UP3 ;  /* 0x0000003f3b357287 */ /* 0x000fe20009800000 */
[----:B------:R-:W-:Y:S01]  /*150c0*/  UTMALDG.5D [UR16], [UR4], desc[UR56] ;  /* 0x00003810040075b4 */ /* 0x000fe20008021000 */
[----:B------:R-:W-:Y:S01]  /*150d0*/  UMOV UR54, UR6 ;  /* 0x0000000600367c82 */ /* 0x000fe20008000000 */
[----:B------:R0:W-:Y:S02]  /*150e0*/  UTMALDG.5D [UR8], [UR4], desc[UR56] ;  /* 0x00003808040075b4 */ /* 0x0001e40008021000 */
[----:B0-----:R-:W-:Y:S02]  /*150f0*/  USEL UR4, UR7, URZ, UP2 ;  /* 0x0000003f07047287 */ /* 0x001fe40009000000 */
[----:B------:R-:W-:Y:S02]  /*15100*/  USEL UR5, UR60, URZ, UP1 ;  /* 0x0000003f3c057287 */ /* 0x000fe40008800000 */
[----:B------:R-:W-:Y:S02]  /*15110*/  USEL UR7, URZ, 0x1, UP2 ;  /* 0x000000013f077887 */ /* 0x000fe40009000000 */
[----:B------:R-:W-:-:S02]  /*15120*/  IMAD.U32 R8, RZ, RZ, UR4 ;  /* 0x00000004ff087e24 */ /* 0x000fc4000f8e00ff */
[----:B------:R-:W-:Y:S02]  /*15130*/  IMAD.U32 R9, RZ, RZ, UR5 ;  /* 0x00000005ff097e24 */ /* 0x000fe4000f8e00ff */
[----:B------:R-:W-:Y:S01]  /*15140*/  LOP3.LUT R22, R22, UR7, RZ, 0x3c, !PT ;  /* 0x0000000716167c12 */ /* 0x000fe2000f8e3cff */
[----:B------:R-:W-:Y:S06]  /*15150*/  @P0 BRA `(.L_x_246) ;  /* 0xffffff7400100947 */ /* 0x000fec000383ffff */
.L_x_242:
[----:B------:R-:W-:Y:S05]  /*15160*/  WARPSYNC.ALL ;  /* 0x0000000000007948 */ /* 0x000fea0003800000 */
[----:B------:R-:W-:-:S13]  /*15170*/  ELECT P0, URZ, PT ;  /* 0x00000000003f782f */ /* 0x000fda0003800000 */
[----:B------:R-:W-:Y:S05]  /*15180*/  @!P0 EXIT ;  /* 0x000000000000894d */ /* 0x000fea0003800000 */
[----:B------:R-:W-:-:S04]  /*15190*/  LOP3.LUT R0, R0, 0x2, RZ, 0xfc, !PT ;  /* 0x0000000200007812 */ /* 0x000fc800078efcff */
[----:B------:R-:W-:-:S13]  /*151a0*/  ISETP.NE.AND P0, PT, R0, 0x3, PT ;  /* 0x000000030000780c */ /* 0x000fda0003f05270 */
[----:B------:R-:W-:Y:S05]  /*151b0*/  @!P0 BRA `(.L_x_247) ;  /* 0x0000000000048947 */ /* 0x000fea0003800000 */
[----:B------:R-:W-:Y:S01]  /*151c0*/  BPT.TRAP 0x1 ;  /* 0x000000040000795c */ /* 0x000fe20000300000 */
.L_x_247:
[----:B------:R-:W1:Y:S01]  /*151d0*/  S2R R4, SR_CgaCtaId ;  /* 0x0000000000047919 */ /* 0x000e620000008800 */
[----:B------:R-:W-:Y:S01]  /*151e0*/  MOV R3, 0x400 ;  /* 0x0000040000037802 */ /* 0x000fe20000000f00 */
[C---:B------:R-:W-:Y:S01]  /*151f0*/  IMAD.SHL.U32 R0, R2.reuse, 0x8, RZ ;  /* 0x0000000802007824 */ /* 0x040fe200078e00ff */
[C---:B------:R-:W-:Y:S02]  /*15200*/  LOP3.LUT P0, RZ, R2.reuse, 0x2, RZ, 0xc0, !PT ;  /* 0x0000000202ff7812 */ /* 0x040fe4000780c0ff */
[----:B------:R-:W-:Y:S02]  /*15210*/  LOP3.LUT R2, R2, 0x1, RZ, 0xc0, !PT ;  /* 0x0000000102027812 */ /* 0x000fe400078ec0ff */
[----:B-1----:R-:W-:Y:S02]  /*15220*/  LEA R5, R4, R3, 0x18 ;  /* 0x0000000304057211 */ /* 0x002fe400078ec0ff */
[----:B------:R-:W-:Y:S02]  /*15230*/  LOP3.LUT R3, R0, 0x8, RZ, 0xc0, !PT ;  /* 0x0000000800037812 */ /* 0x000fe400078ec0ff */
[----:B------:R-:W-:Y:S01]  /*15240*/  SEL R4, RZ, 0x1, P0 ;  /* 0x00000001ff047807 */ /* 0x000fe20000000000 */
[----:B------:R-:W-:-:S03]  /*15250*/  VIADD R0, R5, 0x28010 ;  /* 0x0002801005007836 */ /* 0x000fc60000000000 */
[----:B------:R-:W-:Y:S01]  /*15260*/  SHF.L.U32 R4, R4, 0x1f, RZ ;  /* 0x0000001f04047819 */ /* 0x000fe200000006ff */
[----:B------:R-:W-:-:S07]  /*15270*/  IMAD.IADD R3, R0, 0x1, R3 ;  /* 0x0000000100037824 */ /* 0x000fce00078e0203 */
.L_x_248:
[----:B-1----:R1:W2:Y:S02]  /*15280*/  SYNCS.PHASECHK.TRANS64.TRYWAIT P1, [R3+URZ], R4 ;  /* 0x00000004030075a7 */ /* 0x0022a4000802017f */
[----:B--2---:R-:W-:Y:S05]  /*15290*/  @!P1 NANOSLEEP.SYNCS 0x989680 ;  /* 0x009896800000995d */ /* 0x004fea0003900000 */
[----:B------:R-:W2:Y:S02]  /*152a0*/  @!P1 SYNCS.PHASECHK.TRANS64 P1, [R3+URZ], R4 ;  /* 0x00000004030095a7 */ /* 0x000ea4000802007f */
[----:B--2---:R-:W-:Y:S05]  /*152b0*/  @!P1 BRA `(.L_x_248) ;  /* 0xfffffffc00f09947 */ /* 0x004fea000383ffff */
[----:B------:R-:W-:-:S05]  /*152c0*/  VIADD R2, R2, 0x1 ;  /* 0x0000000102027836 */ /* 0x000fca0000000000 */
[C---:B------:R-:W-:Y:S02]  /*152d0*/  ISETP.NE.AND P1, PT, R2.reuse, 0x2, PT ;  /* 0x000000020200780c */ /* 0x040fe40003f25270 */
[C---:B------:R-:W-:Y:S02]  /*152e0*/  ISETP.EQ.XOR P0, PT, R2.reuse, 0x2, !P0 ;  /* 0x000000020200780c */ /* 0x040fe40004702a70 */
[----:B-1----:R-:W-:Y:S02]  /*152f0*/  SEL R3, R2, RZ, P1 ;  /* 0x000000ff02037207 */ /* 0x002fe40000800000 */
[----:B------:R-:W-:-:S03]  /*15300*/  SEL R2, RZ, 0x1, !P0 ;  /* 0x00000001ff027807 */ /* 0x000fc60004000000 */
[----:B------:R-:W-:Y:S01]  /*15310*/  IMAD R3, R3, 0x8, R0 ;  /* 0x0000000803037824 */ /* 0x000fe200078e0200 */
[----:B------:R-:W-:-:S07]  /*15320*/  SHF.L.U32 R2, R2, 0x1f, RZ ;  /* 0x0000001f02027819 */ /* 0x000fce00000006ff */
.L_x_249:
[----:B-1----:R1:W2:Y:S02]  /*15330*/  SYNCS.PHASECHK.TRANS64.TRYWAIT P0, [R3+URZ], R2 ;  /* 0x00000002030075a7 */ /* 0x0022a4000800017f */
[----:B--2---:R-:W-:Y:S05]  /*15340*/  @!P0 NANOSLEEP.SYNCS 0x989680 ;  /* 0x009896800000895d */ /* 0x004fea0003900000 */
[----:B------:R-:W2:Y:S02]  /*15350*/  @!P0 SYNCS.PHASECHK.TRANS64 P0, [R3+URZ], R2 ;  /* 0x00000002030085a7 */ /* 0x000ea4000800007f */
[----:B--2---:R-:W-:Y:S05]  /*15360*/  @P0 EXIT ;  /* 0x000000000000094d */ /* 0x004fea0003800000 */
[----:B------:R-:W-:Y:S05]  /*15370*/  BRA `(.L_x_249) ;  /* 0xfffffffc00ec7947 */ /* 0x000fea000383ffff */
.L_x_250:
[----:B------:R-:W-:-:S00]  /*15380*/  BRA `(.L_x_250) ;  /* 0xfffffffc00fc7947 */ /* 0x000fc0000383ffff */
[----:B------:R-:W-:-:S00]  /*15390*/  NOP ;  /* 0x0000000000007918 */ /* 0x000fc00000000000 */
        /* <DEDUP_REMOVED lines=14> */
.L_x_251:


//--------------------- .nv.shared._ZN7cutlass13device_kernelINS_4conv6kernel13ConvUniversalINS1_16ConvProblemShapeILNS1_8OperatorE0ELi3EEENS1_10collective14CollectiveConvINS1_46MainloopSm90TmaGmmaWarpSpecializedImplicitGemmILS5_0ELi2ELi3EN4cute5tupleIJNSA_1CILi1EEESD_SD_EEENS1_36KernelImplicitTmaWarpSpecializedSm90ELi1EEENSB_IJNSC_ILi256EEENSC_ILi64EEENSB_IJSI_EEEEEENS_10tfloat32_tESL_NSA_8TiledMMAINSA_8MMA_AtomIJNSA_4SM904GMMA29MMA_64x64x8_F32TF32TF32_SS_TNILNSP_7ScaleInE1ELSR_1EEEEEENSA_6LayoutISE_NSB_IJNSC_ILi0EEESV_SV_EEEEENSB_IJNSA_10UnderscoreESY_SY_EEEEENS7_6detail26Sm90ImplicitGemmTileTraitsINSA_20SM90_TMA_LOAD_IM2COLENSA_14ComposedLayoutINSA_7SwizzleILi3ELi4ELi3EEENSA_18smem_ptr_flag_bitsILi32EEENSU_INSB_IJNSB_IJNSC_ILi8EEENSC_ILi32EEEEEENSB_IJS1A_NSC_ILi2EEEEEENSB_IJSD_S1C_EEEEEENSB_IJNSB_IJS1A_NSC_ILi512EEEEEENSB_IJSD_SH_EEENSB_IJSV_NSC_ILi16384EEEEEEEEEEEEEvEENS12_INSA_13SM90_TMA_LOADENS14_IS16_S18_NSU_INSB_IJNSB_IJS19_S19_EEES1D_S1E_EEENSB_IJS1H_S1I_NSB_IJSV_NSC_ILi4096EEEEEEEEEEEEEvEEEENS_8epilogue10collective6detail29Sm90TmaWarpSpecializedAdapterINS20_15DefaultEpilogueISL_NSB_IJNSB_IJllllEEESD_SV_EEES25_NS1Z_6thread17LinearCombinationISL_Li1EffLNS26_9ScaleType4KindE0ELNS_15FloatRoundStyleE2ESL_EENS_4gemm15EpilogueDefaultEEEEEvvEEEEvNT_6ParamsE --------------------------
	.section	.nv.shared._ZN7cutlass13device_kernelINS_4conv6kernel13ConvUniversalINS1_16ConvProblemShapeILNS1_8OperatorE0ELi3EEENS1_10collective14CollectiveConvINS1_46MainloopSm90TmaGmmaWarpSpecializedImplicitGemmILS5_0ELi2ELi3EN4cute5tupleIJNSA_1CILi1EEESD_SD_EEENS1_36KernelImplicitTmaWarpSpecializedSm90ELi1EEENSB_IJNSC_ILi256EEENSC_ILi64EEENSB_IJSI_EEEEEENS_10tfloat32_tESL_NSA_8TiledMMAINSA_8MMA_AtomIJNSA_4SM904GMMA29MMA_64x64x8_F32TF32TF32_SS_TNILNSP_7ScaleInE1ELSR_1EEEEEENSA_6LayoutISE_NSB_IJNSC_ILi0EEESV_SV_EEEEENSB_IJNSA_10UnderscoreESY_SY_EEEEENS7_6detail26Sm90ImplicitGemmTileTraitsINSA_20SM90_TMA_LOAD_IM2COLENSA_14ComposedLayoutINSA_7SwizzleILi3ELi4ELi3EEENSA_18smem_ptr_flag_bitsILi32EEENSU_INSB_IJNSB_IJNSC_ILi8EEENSC_ILi32EEEEEENSB_IJS1A_NSC_ILi2EEEEEENSB_IJSD_S1C_EEEEEENSB_IJNSB_IJS1A_NSC_ILi512EEEEEENSB_IJSD_SH_EEENSB_IJSV_NSC_ILi16384EEEEEEEEEEEEEvEENS12_INSA_13SM90_TMA_LOADENS14_IS16_S18_NSU_INSB_IJNSB_IJS19_S19_EEES1D_S1E_EEENSB_IJS1H_S1I_NSB_IJSV_NSC_ILi4096EEEEEEEEEEEEEvEEEENS_8epilogue10collective6detail29Sm90TmaWarpSpecializedAdapterINS20_15DefaultEpilogueISL_NSB_IJNSB_IJllllEEESD_SV_EEES25_NS1Z_6thread17LinearCombinationISL_Li1EffLNS26_9ScaleType4KindE0ELNS_15FloatRoundStyleE2ESL_EENS_4gemm15EpilogueDefaultEEEEEvvEEEEvNT_6ParamsE,"aw",@nobits
	.sectionflags	@""
	.align	16
	.zero		1024


//--------------------- .nv.shared.reserved.0     --------------------------
	.section	.nv.shared.reserved.0,"aw",@nobits
	.weak		__nv_reservedSMEM_offset_0_alias
	.size		__nv_reservedSMEM_offset_0_alias, 0, 0
	.other		__nv_reservedSMEM_offset_0_alias,@"STO_CUDA_RESERVED_SHARED STV_DEFAULT"
__nv_reservedSMEM_offset_0_alias:
	.zero		0


//--------------------- .nv.global                --------------------------
	.section	.nv.global,"aw",@nobits
.nv.global:
	.type		_ZN39_INTERNAL_c5252307_4_k_cu_9628b259_27934cute1_E,@object
	.size		_ZN39_INTERNAL_c5252307_4_k_cu_9628b259_27934cute1_E,(_ZN39_INTERNAL_c5252307_4_k_cu_9628b259_27934cuda3std3__45__cpo6cbeginE - _ZN39_INTERNAL_c5252307_4_k_cu_9628b259_27934cute1_E)
_ZN39_INTERNAL_c5252307_4_k_cu_9628b259_27934cute1_E:
	.zero		1
	.type		_ZN39_INTERNAL_c5252307_4_k_cu_9628b259_27934cuda3std3__45__cpo6cbeginE,@object
	.size		_ZN39_INTERNAL_c5252307_4_k_cu_9628b259_27934cuda3std3__45__cpo6cbeginE,(_ZN39_INTERNAL_c5252307_4_k_cu_9628b259_27934cuda3std3__48in_placeE - _ZN39_INTERNAL_c5252307_4_k_cu_9628b259_27934cuda3std3__45__cpo6cbeginE)
_ZN39_INTERNAL_c5252307_4_k_cu_9628b259_27934cuda3std3__45__cpo6cbeginE:
	.zero		1
	.type		_ZN39_INTERNAL_c5252307_4_k_cu_9628b259_27934cuda3std3__48in_placeE,@object
	.size		_ZN39_INTERNAL_c5252307_4_k_cu_9628b259_27934cuda3std3__48in_placeE,(_ZN39_INTERNAL_c5252307_4_k_cu_9628b259_27934cuda3std6ranges3__45__cpo9iter_moveE - _ZN39_INTERNAL_c5252307_4_k_cu_9628b259_27934cuda3std3__48in_placeE)
_ZN39_INTERNAL_c5252307_4_k_cu_9628b259_27934cuda3std3__48in_placeE:
	.zero		1
	.type		_ZN39_INTERNAL_c5252307_4_k_cu_9628b259_27934cuda3std6ranges3__45__cpo9iter_moveE,@object
	.size		_ZN39_INTERNAL_c5252307_4_k_cu_9628b259_27934cuda3std6ranges3__45__cpo9iter_moveE,(_ZN39_INTERNAL_c5252307_4_k_cu_9628b259_27934cuda3std3__45__cpo5beginE - _ZN39_INTERNAL_c5252307_4_k_cu_9628b259_27934cuda3std6ranges3__45__cpo9iter_moveE)
_ZN39_INTERNAL_c5252307_4_k_cu_9628b259_27934cuda3std6ranges3__45__cpo9iter_moveE:
	.zero		1
	.type		_ZN39_INTERNAL_c5252307_4_k_cu_9628b259_27934cuda3std3__45__cpo5beginE,@object
	.size		_ZN39_INTERNAL_c5252307_4_k_cu_9628b259_27934cuda3std3__45__cpo5beginE,(_ZN39_INTERNAL_c5252307_4_k_cu_9628b259_27934cuda3std3__441_GLOBAL__N__c5252307_4_k_cu_9628b259_27936ignoreE - _ZN39_INTERNAL_c5252307_4_k_cu_9628b259_27934cuda3std3__45__cpo5beginE)
_ZN39_INTERNAL_c5252307_4_k_cu_9628b259_27934cuda3std3__45__cpo5beginE:
	.zero		1
	.type		_ZN39_INTERNAL_c5252307_4_k_cu_9628b259_27934cuda3std3__441_GLOBAL__N__c5252307_4_k_cu_9628b259_27936ignoreE,@object
	.size		_ZN39_INTERNAL_c5252307_4_k_cu_9628b259_27934cuda3std3__441_GLOBAL__N__c5252307_4_k_cu_9628b259_27936ignoreE,(_ZN39_INTERNAL_c5252307_4_k_cu_9628b259_27934cute7productE - _ZN39_INTERNAL_c5252307_4_k_cu_9628b259_27934cuda3std3__441_GLOBAL__N__c5252307_4_k_cu_9628b259_27936ignoreE)
_ZN39_INTERNAL_c5252307_4_k_cu_9628b259_27934cuda3std3__441_GLOBAL__N__c5252307_4_k_cu_9628b259_27936ignoreE:
	.zero		1
	.type		_ZN39_INTERNAL_c5252307_4_k_cu_9628b259_27934cute7productE,@object
	.size		_ZN39_INTERNAL_c5252307_4_k_cu_9628b259_27934cute7productE,(_ZN39_INTERNAL_c5252307_4_k_cu_9628b259_27934cuda3std3__45__cpo3endE - _ZN39_INTERNAL_c5252307_4_k_cu_9628b259_27934cute7productE)
_ZN39_INTERNAL_c5252307_4_k_cu_9628b259_27934cute7productE:
	.zero		1
	.type		_ZN39_INTERNAL_c5252307_4_k_cu_9628b259_27934cuda3std3__45__cpo3endE,@object
	.size		_ZN39_INTERNAL_c5252307_4_k_cu_9628b259_27934cuda3std3__45__cpo3endE,(_ZN39_INTERNAL_c5252307_4_k_cu_9628b259_27934cuda3std3__419piecewise_constructE - _ZN39_INTERNAL_c5252307_4_k_cu_9628b259_27934cuda3std3__45__cpo3endE)
_ZN39_INTERNAL_c5252307_4_k_cu_9628b259_27934cuda3std3__45__cpo3endE:
	.zero		1
	.type		_ZN39_INTERNAL_c5252307_4_k_cu_9628b259_27934cuda3std3__419piecewise_constructE,@object
	.size		_ZN39_INTERNAL_c5252307_4_k_cu_9628b259_27934cuda3std3__419piecewise_constructE,(_ZN39_INTERNAL_c5252307_4_k_cu_9628b259_27934cuda3std3__45__cpo4cendE - _ZN39_INTERNAL_c5252307_4_k_cu_9628b259_27934cuda3std3__419piecewise_constructE)
_ZN39_INTERNAL_c5252307_4_k_cu_9628b259_27934cuda3std3__419piecewise_constructE:
	.zero		1
	.type		_ZN39_INTERNAL_c5252307_4_k_cu_9628b259_27934cuda3std3__45__cpo4cendE,@object
	.size		_ZN39_INTERNAL_c5252307_4_k_cu_9628b259_27934cuda3std3__45__cpo4cendE,(_ZN39_INTERNAL_c5252307_4_k_cu_9628b259_27934cuda3std6ranges3__45__cpo4swapE - _ZN39_INTERNAL_c5252307_4_k_cu_9628b259_27934cuda3std3__45__cpo4cendE)
_ZN39_INTERNAL_c5252307_4_k_cu_9628b259_27934cuda3std3__45__cpo4cendE:
	.zero		1
	.type		_ZN39_INTERNAL_c5252307_4_k_cu_9628b259_27934cuda3std6ranges3__45__cpo4swapE,@object
	.size		_ZN39_INTERNAL_c5252307_4_k_cu_9628b259_27934cuda3std6ranges3__45__cpo4swapE,(.L_7 - _ZN39_INTERNAL_c5252307_4_k_cu_9628b259_27934cuda3std6ranges3__45__cpo4swapE)
_ZN39_INTERNAL_c5252307_4_k_cu_9628b259_27934cuda3std6ranges3__45__cpo4swapE:
	.zero		1
.L_7:


//--------------------- .nv.constant0._ZN7cutlass13device_kernelINS_4conv6kernel13ConvUniversalINS1_16ConvProblemShapeILNS1_8OperatorE0ELi3EEENS1_10collective14CollectiveConvINS1_46MainloopSm90TmaGmmaWarpSpecializedImplicitGemmILS5_0ELi2ELi3EN4cute5tupleIJNSA_1CILi1EEESD_SD_EEENS1_36KernelImplicitTmaWarpSpecializedSm90ELi1EEENSB_IJNSC_ILi256EEENSC_ILi64EEENSB_IJSI_EEEEEENS_10tfloat32_tESL_NSA_8TiledMMAINSA_8MMA_AtomIJNSA_4SM904GMMA29MMA_64x64x8_F32TF32TF32_SS_TNILNSP_7ScaleInE1ELSR_1EEEEEENSA_6LayoutISE_NSB_IJNSC_ILi0EEESV_SV_EEEEENSB_IJNSA_10UnderscoreESY_SY_EEEEENS7_6detail26Sm90ImplicitGemmTileTraitsINSA_20SM90_TMA_LOAD_IM2COLENSA_14ComposedLayoutINSA_7SwizzleILi3ELi4ELi3EEENSA_18smem_ptr_flag_bitsILi32EEENSU_INSB_IJNSB_IJNSC_ILi8EEENSC_ILi32EEEEEENSB_IJS1A_NSC_ILi2EEEEEENSB_IJSD_S1C_EEEEEENSB_IJNSB_IJS1A_NSC_ILi512EEEEEENSB_IJSD_SH_EEENSB_IJSV_NSC_ILi16384EEEEEEEEEEEEEvEENS12_INSA_13SM90_TMA_LOADENS14_IS16_S18_NSU_INSB_IJNSB_IJS19_S19_EEES1D_S1E_EEENSB_IJS1H_S1I_NSB_IJSV_NSC_ILi4096EEEEEEEEEEEEEvEEEENS_8epilogue10collective6detail29Sm90TmaWarpSpecializedAdapterINS20_15DefaultEpilogueISL_NSB_IJNSB_IJllllEEESD_SV_EEES25_NS1Z_6thread17LinearCombinationISL_Li1EffLNS26_9ScaleType4KindE0ELNS_15FloatRoundStyleE2ESL_EENS_4gemm15EpilogueDefaultEEEEEvvEEEEvNT_6ParamsE --------------------------
	.section	.nv.constant0._ZN7cutlass13device_kernelINS_4conv6kernel13ConvUniversalINS1_16ConvProblemShapeILNS1_8OperatorE0ELi3EEENS1_10collective14CollectiveConvINS1_46MainloopSm90TmaGmmaWarpSpecializedImplicitGemmILS5_0ELi2ELi3EN4cute5tupleIJNSA_1CILi1EEESD_SD_EEENS1_36KernelImplicitTmaWarpSpecializedSm90ELi1EEENSB_IJNSC_ILi256EEENSC_ILi64EEENSB_IJSI_EEEEEENS_10tfloat32_tESL_NSA_8TiledMMAINSA_8MMA_AtomIJNSA_4SM904GMMA29MMA_64x64x8_F32TF32TF32_SS_TNILNSP_7ScaleInE1ELSR_1EEEEEENSA_6LayoutISE_NSB_IJNSC_ILi0EEESV_SV_EEEEENSB_IJNSA_10UnderscoreESY_SY_EEEEENS7_6detail26Sm90ImplicitGemmTileTraitsINSA_20SM90_TMA_LOAD_IM2COLENSA_14ComposedLayoutINSA_7SwizzleILi3ELi4ELi3EEENSA_18smem_ptr_flag_bitsILi32EEENSU_INSB_IJNSB_IJNSC_ILi8EEENSC_ILi32EEEEEENSB_IJS1A_NSC_ILi2EEEEEENSB_IJSD_S1C_EEEEEENSB_IJNSB_IJS1A_NSC_ILi512EEEEEENSB_IJSD_SH_EEENSB_IJSV_NSC_ILi16384EEEEEEEEEEEEEvEENS12_INSA_13SM90_TMA_LOADENS14_IS16_S18_NSU_INSB_IJNSB_IJS19_S19_EEES1D_S1E_EEENSB_IJS1H_S1I_NSB_IJSV_NSC_ILi4096EEEEEEEEEEEEEvEEEENS_8epilogue10collective6detail29Sm90TmaWarpSpecializedAdapterINS20_15DefaultEpilogueISL_NSB_IJNSB_IJllllEEESD_SV_EEES25_NS1Z_6thread17LinearCombinationISL_Li1EffLNS26_9ScaleType4KindE0ELNS_15FloatRoundStyleE2ESL_EENS_4gemm15EpilogueDefaultEEEEEvvEEEEvNT_6ParamsE,"a",@progbits
	.sectionflags	@""
	.align	4
.nv.constant0._ZN7cutlass13device_kernelINS_4conv6kernel13ConvUniversalINS1_16ConvProblemShapeILNS1_8OperatorE0ELi3EEENS1_10collective14CollectiveConvINS1_46MainloopSm90TmaGmmaWarpSpecializedImplicitGemmILS5_0ELi2ELi3EN4cute5tupleIJNSA_1CILi1EEESD_SD_EEENS1_36KernelImplicitTmaWarpSpecializedSm90ELi1EEENSB_IJNSC_ILi256EEENSC_ILi64EEENSB_IJSI_EEEEEENS_10tfloat32_tESL_NSA_8TiledMMAINSA_8MMA_AtomIJNSA_4SM904GMMA29MMA_64x64x8_F32TF32TF32_SS_TNILNSP_7ScaleInE1ELSR_1EEEEEENSA_6LayoutISE_NSB_IJNSC_ILi0EEESV_SV_EEEEENSB_IJNSA_10UnderscoreESY_SY_EEEEENS7_6detail26Sm90ImplicitGemmTileTraitsINSA_20SM90_TMA_LOAD_IM2COLENSA_14ComposedLayoutINSA_7SwizzleILi3ELi4ELi3EEENSA_18smem_ptr_flag_bitsILi32EEENSU_INSB_IJNSB_IJNSC_ILi8EEENSC_ILi32EEEEEENSB_IJS1A_NSC_ILi2EEEEEENSB_IJSD_S1C_EEEEEENSB_IJNSB_IJS1A_NSC_ILi512EEEEEENSB_IJSD_SH_EEENSB_IJSV_NSC_ILi16384EEEEEEEEEEEEEvEENS12_INSA_13SM90_TMA_LOADENS14_IS16_S18_NSU_INSB_IJNSB_IJS19_S19_EEES1D_S1E_EEENSB_IJS1H_S1I_NSB_IJSV_NSC_ILi4096EEEEEEEEEEEEEvEEEENS_8epilogue10collective6detail29Sm90TmaWarpSpecializedAdapterINS20_15DefaultEpilogueISL_NSB_IJNSB_IJllllEEESD_SV_EEES25_NS1Z_6thread17LinearCombinationISL_Li1EffLNS26_9ScaleType4KindE0ELNS_15FloatRoundStyleE2ESL_EENS_4gemm15EpilogueDefaultEEEEEvvEEEEvNT_6ParamsE:
	.zero		1664


//--------------------- SYMBOLS --------------------------

	.type		.nv.reservedSmem.offset0,@object
	.size		.nv.reservedSmem.offset0,0x4
